def matmul_kernel(
    a_ptr,
    b_ptr,
    c_ptr,
    M,
    N,
    K,
    stride_am,
    stride_ak,
    stride_bk,
    stride_bn,
    stride_cm,
    stride_cn,
    BLOCK_M: tl.constexpr,
    BLOCK_N: tl.constexpr,
    BLOCK_K: tl.constexpr,
    GROUP_M: tl.constexpr,
):
    pid = tl.program_id(axis=0)
    num_pid_m = tl.cdiv(M, BLOCK_M)
    num_pid_n = tl.cdiv(N, BLOCK_N)
    num_pid_in_group = GROUP_M * num_pid_n
    group_id = pid // num_pid_in_group
    first_pid_m = group_id * GROUP_M
    group_size_m = min(num_pid_m - first_pid_m, GROUP_M)
    pid_m = first_pid_m + ((pid % num_pid_in_group) % group_size_m)
    pid_n = (pid % num_pid_in_group) // group_size_m

    offs_am = (pid_m * BLOCK_M + tl.arange(0, BLOCK_M)) % M
    offs_bn = (pid_n * BLOCK_N + tl.arange(0, BLOCK_N)) % N
    offs_k = tl.arange(0, BLOCK_K)
    a_ptrs = a_ptr + offs_am[:, None] * stride_am + offs_k[None, :] * stride_ak
    b_ptrs = b_ptr + offs_k[:, None] * stride_bk + offs_bn[None, :] * stride_bn

    acc = tl.zeros((BLOCK_M, BLOCK_N), dtype=tl.float32)
    for kk in range(0, tl.cdiv(K, BLOCK_K)):
        a = tl.load(a_ptrs, mask=offs_k[None, :] < K - kk * BLOCK_K, other=0.0)
        b = tl.load(b_ptrs, mask=offs_k[:, None] < K - kk * BLOCK_K, other=0.0)
        acc = tl.dot(a, b, acc)
        a_ptrs += BLOCK_K * stride_ak
        b_ptrs += BLOCK_K * stride_bk

    c = acc.to(c_ptr.dtype.element_ty)
    offs_cm = pid_m * BLOCK_M + tl.arange(0, BLOCK_M)
    offs_cn = pid_n * BLOCK_N + tl.arange(0, BLOCK_N)
    c_ptrs = c_ptr + offs_cm[:, None] * stride_cm + offs_cn[None, :] * stride_cn
    mask = (offs_cm[:, None] < M) & (offs_cn[None, :] < N)
    tl.store(c_ptrs, c, mask=mask)

# config = {"BLOCK_K": 32, "BLOCK_M": 128, "BLOCK_N": 64, "GROUP_M": 8, "arch": "sm_90", "dtype": "bf16", "num_ctas": 1, "num_stages": 3, "num_warps": 1}
# arch = sm_90


// ===== COMPILED SASS (sm_90a) =====

	.target	sm_90a

	.elftype	@"ET_EXEC"


//--------------------- .note.nv.tkinfo           --------------------------
	.section	.note.nv.tkinfo,"",@"SHT_NOTE"
	.sectionflags	@"SHF_NOTE_NV_TKINFO"
	.tkinfo
        /*0018*/ 	.word	0x00000002
        /*0030*/ 	.string	""
        /*0030*/ 	.string	"ptxas"
        /*0030*/ 	.string	"Cuda compilation tools, release 13.0, V13.0.88"
        /*0030*/ 	.string	"Build cuda_13.0.r13.0/compiler.36424714_0"
        /*0030*/ 	.string	"-v  -suppress-debug-info  -lineinfo  -arch sm_90a "



//--------------------- .note.nv.cuinfo           --------------------------
	.section	.note.nv.cuinfo,"",@"SHT_NOTE"
	.sectionflags	@"SHF_NOTE_NV_CUINFO"
        /*0018*/ 	.short	0x0002
        /*001a*/ 	.short	0x005a
        /*001c*/ 	.short	0x0082
	.zero		2


//--------------------- .nv.info                  --------------------------
	.section	.nv.info,"",@"SHT_CUDA_INFO"
	.align	4


	//----- nvinfo : EIATTR_REGCOUNT
	.align		4
        /*0000*/ 	.byte	0x04, 0x2f
        /*0002*/ 	.short	(.L_1 - .L_0)
	.align		4
.L_0:
        /*0004*/ 	.word	index@(matmul_kernel)
        /*0008*/ 	.word	0x00000040


	//----- nvinfo : EIATTR_FRAME_SIZE
	.align		4
.L_1:
        /*000c*/ 	.byte	0x04, 0x11
        /*000e*/ 	.short	(.L_3 - .L_2)
	.align		4
.L_2:
        /*0010*/ 	.word	index@(matmul_kernel)
        /*0014*/ 	.word	0x000011d0


	//----- nvinfo : EIATTR_MIN_STACK_SIZE
	.align		4
.L_3:
        /*0018*/ 	.byte	0x04, 0x12
        /*001a*/ 	.short	(.L_5 - .L_4)
	.align		4
.L_4:
        /*001c*/ 	.word	index@(matmul_kernel)
        /*0020*/ 	.word	0x000011d0
.L_5:


//--------------------- .nv.compat                --------------------------
	.section	.nv.compat,"",@"SHT_CUDA_COMPAT_INFO"
	.align	4
        /*0000*/ 	.byte	0x02, 0x09, 0x01, 0x00, 0x02, 0x02, 0x01, 0x00, 0x02, 0x05, 0x05, 0x00, 0x03, 0x07, 0x01, 0x01
        /*0010*/ 	.byte	0x02, 0x03, 0x00, 0x00, 0x02, 0x06, 0x01, 0x00, 0x04, 0x0b, 0x08, 0x00, 0x00, 0x00, 0x00, 0x00
        /*0020*/ 	.byte	0x00, 0x00, 0x00, 0x00


//--------------------- .nv.info.matmul_kernel    --------------------------
	.section	.nv.info.matmul_kernel,"",@"SHT_CUDA_INFO"
	.sectionflags	@""
	.align	4


	//----- nvinfo : EIATTR_CUDA_API_VERSION
	.align		4
        /*0000*/ 	.byte	0x04, 0x37
        /*0002*/ 	.short	(.L_7 - .L_6)
.L_6:
        /*0004*/ 	.word	0x00000082


	//----- nvinfo : EIATTR_KPARAM_INFO
	.align		4
.L_7:
        /*0008*/ 	.byte	0x04, 0x17
        /*000a*/ 	.short	(.L_9 - .L_8)
.L_8:
        /*000c*/ 	.word	0x00000000
        /*0010*/ 	.short	0x000d
        /*0012*/ 	.short	0x0048
        /*0014*/ 	.byte	0x00, 0xf4, 0x21, 0x00


	//----- nvinfo : EIATTR_KPARAM_INFO
	.align		4
.L_9:
        /*0018*/ 	.byte	0x04, 0x17
        /*001a*/ 	.short	(.L_11 - .L_10)
.L_10:
        /*001c*/ 	.word	0x00000000
        /*0020*/ 	.short	0x000c
        /*0022*/ 	.short	0x0040
        /*0024*/ 	.byte	0x00, 0xf4, 0x21, 0x00


	//----- nvinfo : EIATTR_KPARAM_INFO
	.align		4
.L_11:
        /*0028*/ 	.byte	0x04, 0x17
        /*002a*/ 	.short	(.L_13 - .L_12)
.L_12:
        /*002c*/ 	.word	0x00000000
        /*0030*/ 	.short	0x000b
        /*0032*/ 	.short	0x0038
        /*0034*/ 	.byte	0x00, 0xf0, 0x11, 0x00


	//----- nvinfo : EIATTR_KPARAM_INFO
	.align		4
.L_13:
        /*0038*/ 	.byte	0x04, 0x17
        /*003a*/ 	.short	(.L_15 - .L_14)
.L_14:
        /*003c*/ 	.word	0x00000000
        /*0040*/ 	.short	0x000a
        /*0042*/ 	.short	0x0034
        /*0044*/ 	.byte	0x00, 0xf0, 0x11, 0x00


	//----- nvinfo : EIATTR_KPARAM_INFO
	.align		4
.L_15:
        /*0048*/ 	.byte	0x04, 0x17
        /*004a*/ 	.short	(.L_17 - .L_16)
.L_16:
        /*004c*/ 	.word	0x00000000
        /*0050*/ 	.short	0x0009
        /*0052*/ 	.short	0x0030
        /*0054*/ 	.byte	0x00, 0xf0, 0x11, 0x00


	//----- nvinfo : EIATTR_KPARAM_INFO
	.align		4
.L_17:
        /*0058*/ 	.byte	0x04, 0x17
        /*005a*/ 	.short	(.L_19 - .L_18)
.L_18:
        /*005c*/ 	.word	0x00000000
        /*0060*/ 	.short	0x0008
        /*0062*/ 	.short	0x002c
        /*0064*/ 	.byte	0x00, 0xf0, 0x11, 0x00


	//----- nvinfo : EIATTR_KPARAM_INFO
	.align		4
.L_19:
        /*0068*/ 	.byte	0x04, 0x17
        /*006a*/ 	.short	(.L_21 - .L_20)
.L_20:
        /*006c*/ 	.word	0x00000000
        /*0070*/ 	.short	0x0007
        /*0072*/ 	.short	0x0028
        /*0074*/ 	.byte	0x00, 0xf0, 0x11, 0x00


	//----- nvinfo : EIATTR_KPARAM_INFO
	.align		4
.L_21:
        /*0078*/ 	.byte	0x04, 0x17
        /*007a*/ 	.short	(.L_23 - .L_22)
.L_22:
        /*007c*/ 	.word	0x00000000
        /*0080*/ 	.short	0x0006
        /*0082*/ 	.short	0x0024
        /*0084*/ 	.byte	0x00, 0xf0, 0x11, 0x00


	//----- nvinfo : EIATTR_KPARAM_INFO
	.align		4
.L_23:
        /*0088*/ 	.byte	0x04, 0x17
        /*008a*/ 	.short	(.L_25 - .L_24)
.L_24:
        /*008c*/ 	.word	0x00000000
        /*0090*/ 	.short	0x0005
        /*0092*/ 	.short	0x0020
        /*0094*/ 	.byte	0x00, 0xf0, 0x11, 0x00


	//----- nvinfo : EIATTR_KPARAM_INFO
	.align		4
.L_25:
        /*0098*/ 	.byte	0x04, 0x17
        /*009a*/ 	.short	(.L_27 - .L_26)
.L_26:
        /*009c*/ 	.word	0x00000000
        /*00a0*/ 	.short	0x0004
        /*00a2*/ 	.short	0x001c
        /*00a4*/ 	.byte	0x00, 0xf0, 0x11, 0x00


	//----- nvinfo : EIATTR_KPARAM_INFO
	.align		4
.L_27:
        /*00a8*/ 	.byte	0x04, 0x17
        /*00aa*/ 	.short	(.L_29 - .L_28)
.L_28:
        /*00ac*/ 	.word	0x00000000
        /*00b0*/ 	.short	0x0003
        /*00b2*/ 	.short	0x0018
        /*00b4*/ 	.byte	0x00, 0xf0, 0x11, 0x00


	//----- nvinfo : EIATTR_KPARAM_INFO
	.align		4
.L_29:
        /*00b8*/ 	.byte	0x04, 0x17
        /*00ba*/ 	.short	(.L_31 - .L_30)
.L_30:
        /*00bc*/ 	.word	0x00000000
        /*00c0*/ 	.short	0x0002
        /*00c2*/ 	.short	0x0010
        /*00c4*/ 	.byte	0x00, 0xf4, 0x21, 0x00


	//----- nvinfo : EIATTR_KPARAM_INFO
	.align		4
.L_31:
        /*00c8*/ 	.byte	0x04, 0x17
        /*00ca*/ 	.short	(.L_33 - .L_32)
.L_32:
        /*00cc*/ 	.word	0x00000000
        /*00d0*/ 	.short	0x0001
        /*00d2*/ 	.short	0x0008
        /*00d4*/ 	.byte	0x00, 0xf4, 0x21, 0x00


	//----- nvinfo : EIATTR_KPARAM_INFO
	.align		4
.L_33:
        /*00d8*/ 	.byte	0x04, 0x17
        /*00da*/ 	.short	(.L_35 - .L_34)
.L_34:
        /*00dc*/ 	.word	0x00000000
        /*00e0*/ 	.short	0x0000
        /*00e2*/ 	.short	0x0000
        /*00e4*/ 	.byte	0x00, 0xf4, 0x21, 0x00


	//----- nvinfo : EIATTR_SPARSE_MMA_MASK
	.align		4
.L_35:
        /*00e8*/ 	.byte	0x03, 0x50
        /*00ea*/ 	.short	0x0000


	//----- nvinfo : EIATTR_MAXREG_COUNT
	.align		4
        /*00ec*/ 	.byte	0x03, 0x1b
        /*00ee*/ 	.short	0x00ff


	//----- nvinfo : EIATTR_NUM_BARRIERS
	.align		4
        /*00f0*/ 	.byte	0x02, 0x4c
        /*00f2*/ 	.byte	0x01
	.zero		1


	//----- nvinfo : EIATTR_ANNOTATIONS
	.align		4
        /*00f4*/ 	.byte	0x04, 0x55
        /*00f6*/ 	.short	(.L_37 - .L_36)


	//   ....[0]....
.L_36:
        /*00f8*/ 	.word	0x00000001
        /*00fc*/ 	.byte	0xa0, 0x01, 0x00, 0x00, 0x01, 0x00, 0x00, 0x00, 0xe0, 0x01, 0x00, 0x00, 0x01, 0x00, 0x00, 0x00
        /* <DEDUP_REMOVED lines=2033> */
        /*801c*/ 	.byte	0x80, 0x35, 0x02, 0x00, 0x01, 0x00, 0x00, 0x00, 0xa0, 0x35, 0x02, 0x00


	//----- nvinfo : EIATTR_MERCURY_ISA_VERSION
	.align		4
.L_37:
        /*8028*/ 	.byte	0x03, 0x5f
        /*802a*/ 	.short	0x0101


	//----- nvinfo : EIATTR_COOP_GROUP_MASK_REGIDS
	.align		4
        /*802c*/ 	.byte	0x04, 0x29
        /*802e*/ 	.short	(.L_39 - .L_38)


	//   ....[0]....
.L_38:
        /*8030*/ 	.word	0xffffffff


	//   ....[1]....
        /*8034*/ 	.word	0xffffffff


	//   ....[2]....
        /*8038*/ 	.word	0xffffffff


	//   ....[3]....
        /*803c*/ 	.word	0xffffffff


	//   ....[4]....
        /*8040*/ 	.word	0xffffffff


	//   ....[5]....
        /*8044*/ 	.word	0xffffffff


	//   ....[6]....
        /*8048*/ 	.word	0xffffffff


	//   ....[7]....
        /*804c*/ 	.word	0xffffffff


	//   ....[8]....
        /*8050*/ 	.word	0xffffffff


	//   ....[9]....
        /*8054*/ 	.word	0xffffffff


	//   ....[10]....
        /*8058*/ 	.word	0xffffffff


	//   ....[11]....
        /*805c*/ 	.word	0xffffffff


	//   ....[12]....
        /*8060*/ 	.word	0xffffffff


	//   ....[13]....
        /*8064*/ 	.word	0xffffffff


	//   ....[14]....
        /*8068*/ 	.word	0xffffffff


	//   ....[15]....
        /*806c*/ 	.word	0xffffffff


	//   ....[16]....
        /*8070*/ 	.word	0xffffffff


	//   ....[17]....
        /*8074*/ 	.word	0xffffffff


	//   ....[18]....
        /*8078*/ 	.word	0xffffffff


	//   ....[19]....
        /*807c*/ 	.word	0xffffffff


	//   ....[20]....
        /*8080*/ 	.word	0xffffffff


	//   ....[21]....
        /*8084*/ 	.word	0xffffffff


	//   ....[22]....
        /*8088*/ 	.word	0xffffffff


	//   ....[23]....
        /*808c*/ 	.word	0xffffffff


	//   ....[24]....
        /*8090*/ 	.word	0xffffffff


	//   ....[25]....
        /*8094*/ 	.word	0xffffffff


	//   ....[26]....
        /*8098*/ 	.word	0xffffffff


	//   ....[27]....
        /*809c*/ 	.word	0xffffffff


	//   ....[28]....
        /*80a0*/ 	.word	0xffffffff


	//   ....[29]....
        /*80a4*/ 	.word	0xffffffff


	//   ....[30]....
        /*80a8*/ 	.word	0xffffffff


	//   ....[31]....
        /*80ac*/ 	.word	0xffffffff


	//   ....[32]....
        /*80b0*/ 	.word	0xffffffff


	//   ....[33]....
        /*80b4*/ 	.word	0xffffffff


	//   ....[34]....
        /*80b8*/ 	.word	0xffffffff


	//   ....[35]....
        /*80bc*/ 	.word	0xffffffff


	//   ....[36]....
        /*80c0*/ 	.word	0xffffffff


	//   ....[37]....
        /*80c4*/ 	.word	0xffffffff


	//   ....[38]....
        /*80c8*/ 	.word	0xffffffff


	//   ....[39]....
        /*80cc*/ 	.word	0xffffffff


	//   ....[40]....
        /*80d0*/ 	.word	0xffffffff


	//   ....[41]....
        /*80d4*/ 	.word	0xffffffff


	//   ....[42]....
        /*80d8*/ 	.word	0xffffffff


	//   ....[43]....
        /*80dc*/ 	.word	0xffffffff


	//   ....[44]....
        /*80e0*/ 	.word	0xffffffff


	//   ....[45]....
        /*80e4*/ 	.word	0xffffffff


	//   ....[46]....
        /*80e8*/ 	.word	0xffffffff


	//   ....[47]....
        /*80ec*/ 	.word	0xffffffff


	//   ....[48]....
        /*80f0*/ 	.word	0xffffffff


	//   ....[49]....
        /*80f4*/ 	.word	0xffffffff


	//   ....[50]....
        /*80f8*/ 	.word	0xffffffff


	//   ....[51]....
        /*80fc*/ 	.word	0xffffffff


	//   ....[52]....
        /*8100*/ 	.word	0xffffffff


	//   ....[53]....
        /*8104*/ 	.word	0xffffffff


	//   ....[54]....
        /*8108*/ 	.word	0xffffffff


	//   ....[55]....
        /*810c*/ 	.word	0xffffffff


	//   ....[56]....
        /*8110*/ 	.word	0xffffffff


	//   ....[57]....
        /*8114*/ 	.word	0xffffffff


	//   ....[58]....
        /*8118*/ 	.word	0xffffffff


	//   ....[59]....
        /*811c*/ 	.word	0xffffffff


	//   ....[60]....
        /*8120*/ 	.word	0xffffffff


	//   ....[61]....
        /*8124*/ 	.word	0xffffffff


	//   ....[62]....
        /*8128*/ 	.word	0xffffffff


	//----- nvinfo : EIATTR_COOP_GROUP_INSTR_OFFSETS
	.align		4
.L_39:
        /*812c*/ 	.byte	0x04, 0x28
        /*812e*/ 	.short	(.L_41 - .L_40)


	//   ....[0]....
.L_40:
        /*8130*/ 	.word	0x0001c820


	//   ....[1]....
        /*8134*/ 	.word	0x0001c840


	//   ....[2]....
        /*8138*/ 	.word	0x0001c860


	//   ....[3]....
        /*813c*/ 	.word	0x0001c880


	//   ....[4]....
        /*8140*/ 	.word	0x0001c8a0


	//   ....[5]....
        /*8144*/ 	.word	0x0001c8c0


	//   ....[6]....
        /*8148*/ 	.word	0x0001c8e0


	//   ....[7]....
        /*814c*/ 	.word	0x0001c900


	//   ....[8]....
        /*8150*/ 	.word	0x0001c920


	//   ....[9]....
        /*8154*/ 	.word	0x0001c940


	//   ....[10]....
        /*8158*/ 	.word	0x0001c960


	//   ....[11]....
        /*815c*/ 	.word	0x0001c980


	//   ....[12]....
        /*8160*/ 	.word	0x0001c9a0


	//   ....[13]....
        /*8164*/ 	.word	0x0001c9c0


	//   ....[14]....
        /*8168*/ 	.word	0x0001ca00


	//   ....[15]....
        /*816c*/ 	.word	0x0001ca20


	//   ....[16]....
        /*8170*/ 	.word	0x0001ca40


	//   ....[17]....
        /*8174*/ 	.word	0x0001ca60


	//   ....[18]....
        /*8178*/ 	.word	0x0001ca80


	//   ....[19]....
        /*817c*/ 	.word	0x0001caa0


	//   ....[20]....
        /*8180*/ 	.word	0x0001cd40


	//   ....[21]....
        /*8184*/ 	.word	0x0001cd60


	//   ....[22]....
        /*8188*/ 	.word	0x0001cd80


	//   ....[23]....
        /*818c*/ 	.word	0x0001cda0


	//   ....[24]....
        /*8190*/ 	.word	0x0001cec0


	//   ....[25]....
        /*8194*/ 	.word	0x0001cee0


	//   ....[26]....
        /*8198*/ 	.word	0x0001cf20


	//   ....[27]....
        /*819c*/ 	.word	0x0001cf80


	//   ....[28]....
        /*81a0*/ 	.word	0x0001cfc0


	//   ....[29]....
        /*81a4*/ 	.word	0x0001cff0


	//   ....[30]....
        /*81a8*/ 	.word	0x0001d120


	//   ....[31]....
        /*81ac*/ 	.word	0x0001d140


	//   ....[32]....
        /*81b0*/ 	.word	0x0001d1c0


	//   ....[33]....
        /*81b4*/ 	.word	0x0001d1e0


	//   ....[34]....
        /*81b8*/ 	.word	0x0001d260


	//   ....[35]....
        /*81bc*/ 	.word	0x0001d280


	//   ....[36]....
        /*81c0*/ 	.word	0x0001d300


	//   ....[37]....
        /*81c4*/ 	.word	0x0001d320


	//   ....[38]....
        /*81c8*/ 	.word	0x0001d360


	//   ....[39]....
        /*81cc*/ 	.word	0x0001d380


	//   ....[40]....
        /*81d0*/ 	.word	0x0001d3c0


	//   ....[41]....
        /*81d4*/ 	.word	0x0001d3e0


	//   ....[42]....
        /*81d8*/ 	.word	0x0001d420


	//   ....[43]....
        /*81dc*/ 	.word	0x0001d440


	//   ....[44]....
        /*81e0*/ 	.word	0x0001d4c0


	//   ....[45]....
        /*81e4*/ 	.word	0x0001d4e0


	//   ....[46]....
        /*81e8*/ 	.word	0x0001d6a0


	//   ....[47]....
        /*81ec*/ 	.word	0x0001d6c0


	//   ....[48]....
        /*81f0*/ 	.word	0x0001d720


	//   ....[49]....
        /*81f4*/ 	.word	0x0001d740


	//   ....[50]....
        /*81f8*/ 	.word	0x0001d760


	//   ....[51]....
        /*81fc*/ 	.word	0x0001d780


	//   ....[52]....
        /*8200*/ 	.word	0x0001d7a0


	//   ....[53]....
        /*8204*/ 	.word	0x0001d7c0


	//   ....[54]....
        /*8208*/ 	.word	0x0001d7e0


	//   ....[55]....
        /*820c*/ 	.word	0x0001d800


	//   ....[56]....
        /*8210*/ 	.word	0x0001d820


	//   ....[57]....
        /*8214*/ 	.word	0x0001d840


	//   ....[58]....
        /*8218*/ 	.word	0x0001d860


	//   ....[59]....
        /*821c*/ 	.word	0x0001d880


	//   ....[60]....
        /*8220*/ 	.word	0x0001d8a0


	//   ....[61]....
        /*8224*/ 	.word	0x0001d8c0


	//   ....[62]....
        /*8228*/ 	.word	0x0001d9b0


	//----- nvinfo : EIATTR_EXIT_INSTR_OFFSETS
	.align		4
.L_41:
        /*822c*/ 	.byte	0x04, 0x1c
        /*822e*/ 	.short	(.L_43 - .L_42)


	//   ....[0]....
.L_42:
        /*8230*/ 	.word	0x000236c0


	//   ....[1]....
        /*8234*/ 	.word	0x000236f0


	//----- nvinfo : EIATTR_REQNTID
	.align		4
.L_43:
        /*8238*/ 	.byte	0x04, 0x10
        /*823a*/ 	.short	(.L_45 - .L_44)
.L_44:
        /*823c*/ 	.word	0x00000020
        /*8240*/ 	.word	0x00000001
        /*8244*/ 	.word	0x00000001


	//----- nvinfo : EIATTR_CBANK_PARAM_SIZE
	.align		4
.L_45:
        /*8248*/ 	.byte	0x03, 0x19
        /*824a*/ 	.short	0x0050


	//----- nvinfo : EIATTR_PARAM_CBANK
	.align		4
        /*824c*/ 	.byte	0x04, 0x0a
        /*824e*/ 	.short	(.L_47 - .L_46)
	.align		4
.L_46:
        /*8250*/ 	.word	index@(.nv.constant0.matmul_kernel)
        /*8254*/ 	.short	0x0210
        /*8256*/ 	.short	0x0050


	//----- nvinfo : EIATTR_SW_WAR
	.align		4
.L_47:
        /*8258*/ 	.byte	0x04, 0x36
        /*825a*/ 	.short	(.L_49 - .L_48)
.L_48:
        /*825c*/ 	.word	0x00000008
.L_49:


//--------------------- .nv.callgraph             --------------------------
	.section	.nv.callgraph,"",@"SHT_CUDA_CALLGRAPH"
	.align	4
	.sectionentsize	8
	.align		4
        /*0000*/ 	.word	0x00000000
	.align		4
        /*0004*/ 	.word	0xffffffff
	.align		4
        /*0008*/ 	.word	0x00000000
	.align		4
        /*000c*/ 	.word	0xfffffffe
	.align		4
        /*0010*/ 	.word	0x00000000
	.align		4
        /*0014*/ 	.word	0xfffffffd
	.align		4
        /*0018*/ 	.word	0x00000000
	.align		4
        /*001c*/ 	.word	0xfffffffc


//--------------------- .text.matmul_kernel       --------------------------
	.section	.text.matmul_kernel,"ax",@progbits
	.align	128
        .global         matmul_kernel
        .type           matmul_kernel,@function
        .size           matmul_kernel,(.L_x_3 - matmul_kernel)
        .other          matmul_kernel,@"STO_CUDA_ENTRY STV_DEFAULT"
matmul_kernel:
.text.matmul_kernel:
[----:B------:R-:W0:Y:S08]  /*0000*/  LDC R1, c[0x0][0x28] ;  /* 0x00000a00ff017b82 */ /* 0x000e300000000800 */
[----:B------:R-:W1:Y:S01]  /*0010*/  LDC.64 R2, c[0x0][0x228] ;  /* 0x00008a00ff027b82 */ /* 0x000e620000000a00 */
[----:B------:R-:W2:Y:S01]  /*0020*/  S2R R7, SR_CTAID.X ;  /* 0x0000000000077919 */ /* 0x000ea20000002500 */
[----:B0-----:R-:W-:Y:S01]  /*0030*/  VIADD R1, R1, 0xffffee30 ;  /* 0xffffee3001017836 */ /* 0x001fe20000000000 */
[----:B------:R-:W-:Y:S01]  /*0040*/  UMOV UR4, 0x400 ;  /* 0x0000040000047882 */ /* 0x000fe20000000000 */
[----:B------:R-:W-:Y:S01]  /*0050*/  CS2R R44, SRZ ;  /* 0x00000000002c7805 */ /* 0x000fe2000001ff00 */
[----:B------:R-:W0:Y:S01]  /*0060*/  S2R R50, SR_TID.X ;  /* 0x0000000000327919 */ /* 0x000e220000002100 */
[----:B------:R-:W-:-:S02]  /*0070*/  CS2R R46, SRZ ;  /* 0x00000000002e7805 */ /* 0x000fc4000001ff00 */
[----:B------:R-:W-:Y:S01]  /*0080*/  CS2R R36, SRZ ;  /* 0x0000000000247805 */ /* 0x000fe2000001ff00 */
[----:B------:R-:W3:Y:S01]  /*0090*/  LDC R49, c[0x0][0x230] ;  /* 0x00008c00ff317b82 */ /* 0x000ee20000000800 */
[----:B------:R-:W-:Y:S02]  /*00a0*/  CS2R R38, SRZ ;  /* 0x0000000000267805 */ /* 0x000fe4000001ff00 */
[----:B------:R-:W-:Y:S02]  /*00b0*/  CS2R R32, SRZ ;  /* 0x0000000000207805 */ /* 0x000fe4000001ff00 */
[----:B------:R-:W-:Y:S02]  /*00c0*/  CS2R R34, SRZ ;  /* 0x0000000000227805 */ /* 0x000fe4000001ff00 */
[----:B------:R-:W-:Y:S02]  /*00d0*/  CS2R R28, SRZ ;  /* 0x00000000001c7805 */ /* 0x000fe4000001ff00 */
[----:B------:R-:W-:-:S02]  /*00e0*/  CS2R R30, SRZ ;  /* 0x00000000001e7805 */ /* 0x000fc4000001ff00 */
[----:B------:R-:W-:Y:S02]  /*00f0*/  CS2R R24, SRZ ;  /* 0x0000000000187805 */ /* 0x000fe4000001ff00 */
[----:B------:R-:W-:Y:S01]  /*0100*/  CS2R R26, SRZ ;  /* 0x00000000001a7805 */ /* 0x000fe2000001ff00 */
[----:B------:R-:W4:Y:S01]  /*0110*/  S2UR UR5, SR_CgaCtaId ;  /* 0x00000000000579c3 */ /* 0x000f220000008800 */
[----:B------:R-:W-:Y:S02]  /*0120*/  CS2R R20, SRZ ;  /* 0x0000000000147805 */ /* 0x000fe4000001ff00 */
[----:B------:R-:W-:Y:S02]  /*0130*/  CS2R R22, SRZ ;  /* 0x0000000000167805 */ /* 0x000fe4000001ff00 */
[----:B------:R-:W-:Y:S02]  /*0140*/  CS2R R16, SRZ ;  /* 0x0000000000107805 */ /* 0x000fe4000001ff00 */
[----:B------:R-:W-:-:S02]  /*0150*/  CS2R R18, SRZ ;  /* 0x0000000000127805 */ /* 0x000fc4000001ff00 */
[----:B------:R-:W-:Y:S02]  /*0160*/  CS2R R14, SRZ ;  /* 0x00000000000e7805 */ /* 0x000fe4000001ff00 */
[----:B------:R-:W-:Y:S02]  /*0170*/  CS2R R40, SRZ ;  /* 0x0000000000287805 */ /* 0x000fe4000001ff00 */
[----:B------:R-:W-:Y:S01]  /*0180*/  CS2R R42, SRZ ;  /* 0x00000000002a7805 */ /* 0x000fe2000001ff00 */
[----:B-1----:R-:W-:Y:S01]  /*0190*/  VIADD R0, R3, 0x3f ;  /* 0x0000003f03007836 */ /* 0x002fe20000000000 */
[----:B------:R3:W-:Y:S01]  /*01a0*/  STL [R1+0xbdc], R3 ;  /* 0x000bdc0301007387 */ /* 0x0007e20000100800 */
[----:B------:R-:W-:Y:S02]  /*01b0*/  CS2R R56, SRZ ;  /* 0x0000000000387805 */ /* 0x000fe4000001ff00 */
[----:B------:R-:W-:Y:S02]  /*01c0*/  CS2R R58, SRZ ;  /* 0x00000000003a7805 */ /* 0x000fe4000001ff00 */
[----:B------:R-:W-:Y:S01]  /*01d0*/  SHF.R.S32.HI R5, RZ, 0x1f, R0 ;  /* 0x0000001fff057819 */ /* 0x000fe20000011400 */
[----:B------:R0:W-:Y:S03]  /*01e0*/  STL [R1+0xbe0], R2 ;  /* 0x000be00201007387 */ /* 0x0001e60000100800 */
[----:B------:R-:W-:Y:S01]  /*01f0*/  LEA.HI R5, R5, R0, RZ, 0x6 ;  /* 0x0000000005057211 */ /* 0x000fe200078f30ff */
[----:B------:R-:W-:Y:S01]  /*0200*/  STL [R1+0x70], RZ ;  /* 0x000070ff01007387 */ /* 0x000fe20000100800 */
[----:B--2---:R-:W-:Y:S01]  /*0210*/  IABS R10, R7 ;  /* 0x00000007000a7213 */ /* 0x004fe20000000000 */
[----:B---3--:R-:W-:Y:S01]  /*0220*/  VIADD R3, R49, 0x1f ;  /* 0x0000001f31037836 */ /* 0x008fe20000000000 */
[----:B------:R-:W-:Y:S01]  /*0230*/  SHF.R.S32.HI R5, RZ, 0x6, R5 ;  /* 0x00000006ff057819 */ /* 0x000fe20000011405 */
[----:B------:R-:W-:Y:S01]  /*0240*/  STL [R1+0x74], RZ ;  /* 0x000074ff01007387 */ /* 0x000fe20000100800 */
[----:B------:R-:W-:Y:S01]  /*0250*/  ULDC.64 UR8, c[0x0][0x208] ;  /* 0x0000820000087ab9 */ /* 0x000fe20000000a00 */
[----:B----4-:R-:W-:-:S02]  /*0260*/  ULEA UR4, UR5, UR4, 0x18 ;  /* 0x0000000405047291 */ /* 0x010fc4000f8ec03f */
[----:B------:R-:W-:Y:S01]  /*0270*/  IMAD.SHL.U32 R6, R5, 0x8, RZ ;  /* 0x0000000805067824 */ /* 0x000fe200078e00ff */
[----:B------:R-:W-:Y:S04]  /*0280*/  STL [R1+0x78], RZ ;  /* 0x000078ff01007387 */ /* 0x000fe80000100800 */
[-C--:B------:R-:W-:Y:S01]  /*0290*/  IABS R9, R6.reuse ;  /* 0x0000000600097213 */ /* 0x080fe20000000000 */
[----:B------:R-:W-:Y:S01]  /*02a0*/  STL [R1+0x7c], RZ ;  /* 0x00007cff01007387 */ /* 0x000fe20000100800 */
[----:B------:R-:W-:Y:S02]  /*02b0*/  IABS R12, R6 ;  /* 0x00000006000c7213 */ /* 0x000fe40000000000 */
[----:B------:R-:W1:Y:S01]  /*02c0*/  I2F.RP R0, R9 ;  /* 0x0000000900007306 */ /* 0x000e620000209400 */
[----:B------:R-:W-:Y:S04]  /*02d0*/  STL [R1+0x80], RZ ;  /* 0x000080ff01007387 */ /* 0x000fe80000100800 */
[----:B------:R-:W-:Y:S04]  /*02e0*/  STL [R1+0x84], RZ ;  /* 0x000084ff01007387 */ /* 0x000fe80000100800 */
[----:B------:R-:W-:Y:S04]  /*02f0*/  STL [R1+0x88], RZ ;  /* 0x000088ff01007387 */ /* 0x000fe80000100800 */
[----:B------:R-:W-:Y:S01]  /*0300*/  STL [R1+0x8c], RZ ;  /* 0x00008cff01007387 */ /* 0x000fe20000100800 */
[----:B-1----:R-:W1:Y:S03]  /*0310*/  MUFU.RCP R0, R0 ;  /* 0x0000000000007308 */ /* 0x002e660000001000 */
[----:B------:R-:W-:Y:S04]  /*0320*/  STL [R1+0xc0], RZ ;  /* 0x0000c0ff01007387 */ /* 0x000fe80000100800 */
[----:B------:R-:W-:Y:S04]  /*0330*/  STL [R1+0xc4], RZ ;  /* 0x0000c4ff01007387 */ /* 0x000fe80000100800 */
[----:B------:R-:W-:Y:S04]  /*0340*/  STL [R1+0xc8], RZ ;  /* 0x0000c8ff01007387 */ /* 0x000fe80000100800 */
[----:B------:R-:W-:Y:S01]  /*0350*/  STL [R1+0xcc], RZ ;  /* 0x0000ccff01007387 */ /* 0x000fe20000100800 */
[----:B-1----:R-:W-:-:S03]  /*0360*/  VIADD R4, R0, 0xffffffe ;  /* 0x0ffffffe00047836 */ /* 0x002fc60000000000 */
[----:B------:R-:W-:Y:S01]  /*0370*/  STL [R1+0xb0], RZ ;  /* 0x0000b0ff01007387 */ /* 0x000fe20000100800 */
[----:B------:R-:W-:Y:S01]  /*0380*/  IMAD.MOV R0, RZ, RZ, -R12 ;  /* 0x000000ffff007224 */ /* 0x000fe200078e0a0c */
[----:B------:R1:W2:Y:S02]  /*0390*/  F2I.FTZ.U32.TRUNC.NTZ R5, R4 ;  /* 0x0000000400057305 */ /* 0x0002a4000021f000 */
[----:B------:R-:W-:Y:S04]  /*03a0*/  STL [R1+0xb4], RZ ;  /* 0x0000b4ff01007387 */ /* 0x000fe80000100800 */
[----:B------:R-:W-:Y:S01]  /*03b0*/  STL [R1+0xb8], RZ ;  /* 0x0000b8ff01007387 */ /* 0x000fe20000100800 */
[----:B-1----:R-:W-:-:S03]  /*03c0*/  IMAD.MOV.U32 R4, RZ, RZ, RZ ;  /* 0x000000ffff047224 */ /* 0x002fc600078e00ff */
[----:B------:R-:W-:Y:S04]  /*03d0*/  STL [R1+0xbc], RZ ;  /* 0x0000bcff01007387 */ /* 0x000fe80000100800 */
[----:B------:R-:W-:Y:S01]  /*03e0*/  STL [R1+0xd0], RZ ;  /* 0x0000d0ff01007387 */ /* 0x000fe20000100800 */
[----:B--2---:R-:W-:-:S03]  /*03f0*/  IMAD.MOV R8, RZ, RZ, -R5 ;  /* 0x000000ffff087224 */ /* 0x004fc600078e0a05 */
[----:B------:R-:W-:Y:S01]  /*0400*/  STL [R1+0xd4], RZ ;  /* 0x0000d4ff01007387 */ /* 0x000fe20000100800 */
[----:B------:R-:W-:Y:S02]  /*0410*/  IMAD R11, R8, R9, RZ ;  /* 0x00000009080b7224 */ /* 0x000fe400078e02ff */
[----:B------:R-:W-:Y:S01]  /*0420*/  IMAD.MOV.U32 R8, RZ, RZ, R10 ;  /* 0x000000ffff087224 */ /* 0x000fe200078e000a */
[----:B------:R-:W-:Y:S01]  /*0430*/  STL [R1+0xd8], RZ ;  /* 0x0000d8ff01007387 */ /* 0x000fe20000100800 */
[----:B------:R-:W-:-:S03]  /*0440*/  IMAD.HI.U32 R5, R5, R11, R4 ;  /* 0x0000000b05057227 */ /* 0x000fc600078e0004 */
[----:B------:R-:W-:Y:S03]  /*0450*/  STL [R1+0xdc], RZ ;  /* 0x0000dcff01007387 */ /* 0x000fe60000100800 */
[----:B------:R-:W-:Y:S01]  /*0460*/  IMAD.HI.U32 R5, R5, R8, RZ ;  /* 0x0000000805057227 */ /* 0x000fe200078e00ff */
[----:B------:R-:W-:Y:S03]  /*0470*/  STL [R1+0x100], RZ ;  /* 0x000100ff01007387 */ /* 0x000fe60000100800 */
[----:B------:R-:W-:Y:S01]  /*0480*/  IMAD R0, R5, R0, R8 ;  /* 0x0000000005007224 */ /* 0x000fe200078e0208 */
[----:B------:R-:W-:Y:S04]  /*0490*/  STL [R1+0x104], RZ ;  /* 0x000104ff01007387 */ /* 0x000fe80000100800 */
[----:B------:R-:W-:Y:S01]  /*04a0*/  ISETP.GT.U32.AND P1, PT, R9, R0, PT ;  /* 0x000000000900720c */ /* 0x000fe20003f24070 */
[----:B------:R-:W-:Y:S04]  /*04b0*/  STL [R1+0x108], RZ ;  /* 0x000108ff01007387 */ /* 0x000fe80000100800 */
[----:B------:R-:W-:Y:S04]  /*04c0*/  STL [R1+0x10c], RZ ;  /* 0x00010cff01007387 */ /* 0x000fe80000100800 */
[----:B------:R-:W-:Y:S04]  /*04d0*/  STL [R1+0x170], RZ ;  /* 0x000170ff01007387 */ /* 0x000fe80000100800 */
[----:B------:R-:W-:Y:S01]  /*04e0*/  @!P1 IMAD.IADD R0, R0, 0x1, -R9 ;  /* 0x0000000100009824 */ /* 0x000fe200078e0a09 */
[----:B------:R-:W-:Y:S01]  /*04f0*/  STL [R1+0x174], RZ ;  /* 0x000174ff01007387 */ /* 0x000fe20000100800 */
[----:B------:R-:W-:Y:S01]  /*0500*/  @!P1 VIADD R5, R5, 0x1 ;  /* 0x0000000105059836 */ /* 0x000fe20000000000 */
[----:B------:R-:W-:-:S02]  /*0510*/  ISETP.NE.AND P1, PT, R6, RZ, PT ;  /* 0x000000ff0600720c */ /* 0x000fc40003f25270 */
[----:B------:R-:W-:Y:S01]  /*0520*/  ISETP.GE.U32.AND P0, PT, R0, R9, PT ;  /* 0x000000090000720c */ /* 0x000fe20003f06070 */
[----:B------:R-:W-:Y:S01]  /*0530*/  STL [R1+0x178], RZ ;  /* 0x000178ff01007387 */ /* 0x000fe20000100800 */
[----:B------:R-:W-:-:S03]  /*0540*/  LOP3.LUT R0, R7, R6, RZ, 0x3c, !PT ;  /* 0x0000000607007212 */ /* 0x000fc600078e3cff */
[----:B------:R-:W-:Y:S01]  /*0550*/  STL [R1+0x17c], RZ ;  /* 0x00017cff01007387 */ /* 0x000fe20000100800 */
[----:B------:R-:W-:Y:S01]  /*0560*/  ISETP.GE.AND P2, PT, R0, RZ, PT ;  /* 0x000000ff0000720c */ /* 0x000fe20003f46270 */
[----:B------:R-:W-:Y:S01]  /*0570*/  VIADD R0, R2, 0x7f ;  /* 0x0000007f02007836 */ /* 0x000fe20000000000 */
[----:B0-----:R-:W-:Y:S01]  /*0580*/  LOP3.LUT R2, R50, 0x1f, RZ, 0xc0, !PT ;  /* 0x0000001f32027812 */ /* 0x001fe200078ec0ff */
[----:B------:R-:W-:Y:S04]  /*0590*/  STL [R1+0x110], RZ ;  /* 0x000110ff01007387 */ /* 0x000fe80000100800 */
[----:B------:R-:W-:Y:S01]  /*05a0*/  @P0 VIADD R5, R5, 0x1 ;  /* 0x0000000105050836 */ /* 0x000fe20000000000 */
[----:B------:R-:W-:Y:S03]  /*05b0*/  STL [R1+0x114], RZ ;  /* 0x000114ff01007387 */ /* 0x000fe60000100800 */
[----:B------:R-:W-:Y:S01]  /*05c0*/  IMAD.MOV.U32 R4, RZ, RZ, R5 ;  /* 0x000000ffff047224 */ /* 0x000fe200078e0005 */
[----:B------:R-:W-:Y:S01]  /*05d0*/  SHF.R.S32.HI R5, RZ, 0x1f, R0 ;  /* 0x0000001fff057819 */ /* 0x000fe20000011400 */
[----:B------:R-:W-:Y:S02]  /*05e0*/  STL [R1+0x118], RZ ;  /* 0x000118ff01007387 */ /* 0x000fe40000100800 */
[----:B------:R-:W-:Y:S01]  /*05f0*/  @!P2 IMAD.MOV R4, RZ, RZ, -R4 ;  /* 0x000000ffff04a224 */ /* 0x000fe200078e0a04 */
[----:B------:R-:W-:Y:S01]  /*0600*/  @!P1 LOP3.LUT R4, RZ, R6, RZ, 0x33, !PT ;  /* 0x00000006ff049212 */ /* 0x000fe200078e33ff */
[----:B------:R-:W-:Y:S01]  /*0610*/  STL [R1+0x11c], RZ ;  /* 0x00011cff01007387 */ /* 0x000fe20000100800 */
[----:B------:R-:W-:-:S03]  /*0620*/  LEA.HI R5, R5, R0, RZ, 0x7 ;  /* 0x0000000005057211 */ /* 0x000fc600078f38ff */
[----:B------:R-:W-:Y:S01]  /*0630*/  IMAD.SHL.U32 R8, R4, 0x8, RZ ;  /* 0x0000000804087824 */ /* 0x000fe200078e00ff */
[----:B------:R-:W-:Y:S01]  /*0640*/  STL [R1+0x180], RZ ;  /* 0x000180ff01007387 */ /* 0x000fe20000100800 */
[----:B------:R-:W-:-:S03]  /*0650*/  IMAD.MOV R4, RZ, RZ, -R4 ;  /* 0x000000ffff047224 */ /* 0x000fc600078e0a04 */
[----:B------:R-:W-:Y:S01]  /*0660*/  LEA.HI.SX32 R5, R5, -R8, 0x19 ;  /* 0x8000000805057211 */ /* 0x000fe200078fcaff */
[----:B------:R-:W-:Y:S01]  /*0670*/  IMAD R6, R6, R4, R7 ;  /* 0x0000000406067224 */ /* 0x000fe200078e0207 */
[----:B------:R-:W-:Y:S02]  /*0680*/  STL [R1+0x184], RZ ;  /* 0x000184ff01007387 */ /* 0x000fe40000100800 */
[----:B------:R-:W-:Y:S02]  /*0690*/  VIMNMX R13, R5, 0x8, PT ;  /* 0x00000008050d7848 */ /* 0x000fe40003fe0100 */
[----:B------:R-:W-:Y:S01]  /*06a0*/  IABS R11, R6 ;  /* 0x00000006000b7213 */ /* 0x000fe20000000000 */
[----:B------:R-:W-:Y:S01]  /*06b0*/  STL [R1+0x188], RZ ;  /* 0x000188ff01007387 */ /* 0x000fe20000100800 */
[----:B------:R-:W-:-:S03]  /*06c0*/  IABS R9, R13 ;  /* 0x0000000d00097213 */ /* 0x000fc60000000000 */
[----:B------:R-:W-:Y:S01]  /*06d0*/  STL [R1+0x18c], RZ ;  /* 0x00018cff01007387 */ /* 0x000fe20000100800 */
[----:B------:R-:W0:Y:S03]  /*06e0*/  I2F.RP R0, R9 ;  /* 0x0000000900007306 */ /* 0x000e260000209400 */
[----:B------:R-:W-:Y:S04]  /*06f0*/  STL [R1+0x1f0], RZ ;  /* 0x0001f0ff01007387 */ /* 0x000fe80000100800 */
[----:B------:R-:W-:Y:S04]  /*0700*/  STL [R1+0x1f4], RZ ;  /* 0x0001f4ff01007387 */ /* 0x000fe80000100800 */
[----:B------:R-:W-:Y:S01]  /*0710*/  STL [R1+0x1f8], RZ ;  /* 0x0001f8ff01007387 */ /* 0x000fe20000100800 */
[----:B0-----:R-:W0:Y:S03]  /*0720*/  MUFU.RCP R0, R0 ;  /* 0x0000000000007308 */ /* 0x001e260000001000 */
[----:B------:R-:W-:Y:S04]  /*0730*/  STL [R1+0x1fc], RZ ;  /* 0x0001fcff01007387 */ /* 0x000fe80000100800 */
[----:B------:R-:W-:Y:S04]  /*0740*/  STL [R1+0x240], RZ ;  /* 0x000240ff01007387 */ /* 0x000fe80000100800 */
[----:B------:R-:W-:Y:S04]  /*0750*/  STL [R1+0x244], RZ ;  /* 0x000244ff01007387 */ /* 0x000fe80000100800 */
[----:B------:R-:W-:Y:S01]  /*0760*/  STL [R1+0x248], RZ ;  /* 0x000248ff01007387 */ /* 0x000fe20000100800 */
[----:B0-----:R-:W-:-:S03]  /*0770*/  VIADD R5, R0, 0xffffffe ;  /* 0x0ffffffe00057836 */ /* 0x001fc60000000000 */
[----:B------:R-:W-:Y:S04]  /*0780*/  STL [R1+0x24c], RZ ;  /* 0x00024cff01007387 */ /* 0x000fe80000100800 */
[----:B------:R-:W-:Y:S01]  /*0790*/  STL [R1+0x230], RZ ;  /* 0x000230ff01007387 */ /* 0x000fe20000100800 */
[----:B------:R-:W0:Y:S03]  /*07a0*/  F2I.FTZ.U32.TRUNC.NTZ R5, R5 ;  /* 0x0000000500057305 */ /* 0x000e26000021f000 */
[----:B------:R-:W-:Y:S04]  /*07b0*/  STL [R1+0x234], RZ ;  /* 0x000234ff01007387 */ /* 0x000fe80000100800 */
[----:B------:R-:W-:Y:S04]  /*07c0*/  STL [R1+0x238], RZ ;  /* 0x000238ff01007387 */ /* 0x000fe80000100800 */
[----:B------:R-:W-:Y:S01]  /*07d0*/  STL [R1+0x23c], RZ ;  /* 0x00023cff01007387 */ /* 0x000fe20000100800 */
[----:B0-----:R-:W-:-:S03]  /*07e0*/  IMAD.MOV R10, RZ, RZ, -R5 ;  /* 0x000000ffff0a7224 */ /* 0x001fc600078e0a05 */
[----:B------:R-:W-:Y:S01]  /*07f0*/  STL [R1+0x2b0], RZ ;  /* 0x0002b0ff01007387 */ /* 0x000fe20000100800 */
[----:B------:R-:W-:Y:S01]  /*0800*/  IMAD.MOV.U32 R4, RZ, RZ, R10 ;  /* 0x000000ffff047224 */ /* 0x000fe200078e000a */
[----:B------:R-:W-:Y:S02]  /*0810*/  IABS R10, R13 ;  /* 0x0000000d000a7213 */ /* 0x000fe40000000000 */
[----:B------:R-:W-:Y:S01]  /*0820*/  STL [R1+0x2b4], RZ ;  /* 0x0002b4ff01007387 */ /* 0x000fe20000100800 */
[----:B------:R-:W-:Y:S02]  /*0830*/  IMAD R7, R4, R9, RZ ;  /* 0x0000000904077224 */ /* 0x000fe400078e02ff */
[----:B------:R-:W-:Y:S01]  /*0840*/  IMAD.MOV.U32 R4, RZ, RZ, RZ ;  /* 0x000000ffff047224 */ /* 0x000fe200078e00ff */
[----:B------:R-:W-:Y:S03]  /*0850*/  STL [R1+0x2b8], RZ ;  /* 0x0002b8ff01007387 */ /* 0x000fe60000100800 */
[----:B------:R-:W-:Y:S01]  /*0860*/  IMAD.HI.U32 R4, R5, R7, R4 ;  /* 0x0000000705047227 */ /* 0x000fe200078e0004 */
[----:B------:R-:W-:Y:S03]  /*0870*/  STL [R1+0x2bc], RZ ;  /* 0x0002bcff01007387 */ /* 0x000fe60000100800 */
[----:B------:R-:W-:Y:S01]  /*0880*/  IMAD.MOV R5, RZ, RZ, -R10 ;  /* 0x000000ffff057224 */ /* 0x000fe200078e0a0a */
[----:B------:R-:W-:Y:S01]  /*0890*/  STL [R1+0x360], RZ ;  /* 0x000360ff01007387 */ /* 0x000fe20000100800 */
[----:B------:R-:W-:-:S03]  /*08a0*/  IMAD.HI.U32 R0, R4, R11, RZ ;  /* 0x0000000b04007227 */ /* 0x000fc600078e00ff */
[----:B------:R-:W-:Y:S01]  /*08b0*/  STL [R1+0x364], RZ ;  /* 0x000364ff01007387 */ /* 0x000fe20000100800 */
[----:B------:R-:W-:Y:S01]  /*08c0*/  IMAD R4, R0, R5, R11 ;  /* 0x0000000500047224 */ /* 0x000fe200078e020b */
[----:B------:R-:W-:Y:S02]  /*08d0*/  CS2R R10, SRZ ;  /* 0x00000000000a7805 */ /* 0x000fe4000001ff00 */
[----:B------:R-:W-:Y:S02]  /*08e0*/  STL [R1+0x368], RZ ;  /* 0x000368ff01007387 */ /* 0x000fe40000100800 */
[----:B------:R-:W-:Y:S02]  /*08f0*/  ISETP.GT.U32.AND P1, PT, R9, R4, PT ;  /* 0x000000040900720c */ /* 0x000fe40003f24070 */
[----:B------:R-:W-:Y:S04]  /*0900*/  STL [R1+0x36c], RZ ;  /* 0x00036cff01007387 */ /* 0x000fe80000100800 */
[----:B------:R-:W-:Y:S04]  /*0910*/  STL [R1+0x3a0], RZ ;  /* 0x0003a0ff01007387 */ /* 0x000fe80000100800 */
[----:B------:R-:W-:Y:S03]  /*0920*/  STL [R1+0x3a4], RZ ;  /* 0x0003a4ff01007387 */ /* 0x000fe60000100800 */
        /* <DEDUP_REMOVED lines=8> */
[----:B------:R-:W-:Y:S02]  /*09b0*/  ISETP.GE.AND P2, PT, R4, RZ, PT ;  /* 0x000000ff0400720c */ /* 0x000fe40003f46270 */
[----:B------:R-:W-:Y:S01]  /*09c0*/  CS2R R4, SRZ ;  /* 0x0000000000047805 */ /* 0x000fe2000001ff00 */
[----:B------:R-:W-:Y:S04]  /*09d0*/  STL [R1+0x404], RZ ;  /* 0x000404ff01007387 */ /* 0x000fe80000100800 */
[----:B------:R-:W-:Y:S01]  /*09e0*/  @P0 VIADD R0, R0, 0x1 ;  /* 0x0000000100000836 */ /* 0x000fe20000000000 */
[----:B------:R-:W-:Y:S01]  /*09f0*/  STL [R1+0x408], RZ ;  /* 0x000408ff01007387 */ /* 0x000fe20000100800 */
[----:B------:R-:W-:-:S03]  /*0a00*/  ISETP.GE.AND P0, PT, R3, 0x20, PT ;  /* 0x000000200300780c */ /* 0x000fc60003f06270 */
[----:B------:R-:W-:Y:S01]  /*0a10*/  STL [R1+0x40c], RZ ;  /* 0x00040cff01007387 */ /* 0x000fe20000100800 */
[----:B------:R-:W-:Y:S01]  /*0a20*/  @!P2 IMAD.MOV R0, RZ, RZ, -R0 ;  /* 0x000000ffff00a224 */ /* 0x000fe200078e0a00 */
[----:B------:R-:W-:Y:S02]  /*0a30*/  @!P1 LOP3.LUT R0, RZ, R13, RZ, 0x33, !PT ;  /* 0x0000000dff009212 */ /* 0x000fe400078e33ff */
[----:B------:R-:W-:Y:S03]  /*0a40*/  STL [R1+0x420], RZ ;  /* 0x000420ff01007387 */ /* 0x000fe60000100800 */
[----:B------:R-:W-:Y:S01]  /*0a50*/  IMAD.MOV R48, RZ, RZ, -R0 ;  /* 0x000000ffff307224 */ /* 0x000fe200078e0a00 */
[----:B------:R-:W-:Y:S01]  /*0a60*/  STL [R1+0x424], RZ ;  /* 0x000424ff01007387 */ /* 0x000fe20000100800 */
[----:B------:R-:W-:Y:S02]  /*0a70*/  IMAD.SHL.U32 R0, R0, 0x40, RZ ;  /* 0x0000004000007824 */ /* 0x000fe400078e00ff */
[----:B------:R-:W-:Y:S01]  /*0a80*/  IMAD R48, R13, R48, R6 ;  /* 0x000000300d307224 */ /* 0x000fe200078e0206 */
[----:B------:R-:W-:Y:S01]  /*0a90*/  STL [R1+0x428], RZ ;  /* 0x000428ff01007387 */ /* 0x000fe20000100800 */
[C---:B------:R-:W-:Y:S01]  /*0aa0*/  VIADD R3, R0.reuse, 0x1 ;  /* 0x0000000100037836 */ /* 0x040fe20000000000 */
[----:B------:R-:W-:Y:S01]  /*0ab0*/  CS2R R12, SRZ ;  /* 0x00000000000c7805 */ /* 0x000fe2000001ff00 */
[C---:B------:R-:W-:Y:S01]  /*0ac0*/  VIADD R50, R0.reuse, 0x2 ;  /* 0x0000000200327836 */ /* 0x040fe20000000000 */
[----:B------:R-:W-:Y:S01]  /*0ad0*/  STL [R1+0x42c], RZ ;  /* 0x00042cff01007387 */ /* 0x000fe20000100800 */
[----:B------:R-:W-:Y:S01]  /*0ae0*/  VIADD R49, R0, 0x3 ;  /* 0x0000000300317836 */ /* 0x000fe20000000000 */
[----:B------:R-:W-:Y:S01]  /*0af0*/  CS2R R6, SRZ ;  /* 0x0000000000067805 */ /* 0x000fe2000001ff00 */
[----:B------:R-:W-:Y:S01]  /*0b00*/  IMAD.IADD R48, R8, 0x1, R48 ;  /* 0x0000000108307824 */ /* 0x000fe200078e0230 */
[----:B------:R-:W-:Y:S01]  /*0b10*/  STL [R1+0x430], RZ ;  /* 0x000430ff01007387 */ /* 0x000fe20000100800 */
[C---:B------:R-:W-:Y:S01]  /*0b20*/  VIADD R61, R0.reuse, 0x35 ;  /* 0x00000035003d7836 */ /* 0x040fe20000000000 */
[----:B------:R-:W-:Y:S01]  /*0b30*/  CS2R R8, SRZ ;  /* 0x0000000000087805 */ /* 0x000fe2000001ff00 */
[C---:B------:R-:W-:Y:S01]  /*0b40*/  VIADD R60, R0.reuse, 0x36 ;  /* 0x00000036003c7836 */ /* 0x040fe20000000000 */
[----:B------:R-:W-:Y:S01]  /*0b50*/  STL [R1+0x434], RZ ;  /* 0x000434ff01007387 */ /* 0x000fe20000100800 */
[----:B------:R-:W-:-:S02]  /*0b60*/  VIADD R55, R0, 0x37 ;  /* 0x0000003700377836 */ /* 0x000fc40000000000 */
[C---:B------:R-:W-:Y:S01]  /*0b70*/  VIADD R54, R0.reuse, 0x38 ;  /* 0x0000003800367836 */ /* 0x040fe20000000000 */
[----:B------:R-:W-:Y:S01]  /*0b80*/  STL [R1+0x438], RZ ;  /* 0x000438ff01007387 */ /* 0x000fe20000100800 */
[C---:B------:R-:W-:Y:S02]  /*0b90*/  VIADD R53, R0.reuse, 0x39 ;  /* 0x0000003900357836 */ /* 0x040fe40000000000 */
[C---:B------:R-:W-:Y:S01]  /*0ba0*/  VIADD R52, R0.reuse, 0x3a ;  /* 0x0000003a00347836 */ /* 0x040fe20000000000 */
[----:B------:R-:W-:Y:S01]  /*0bb0*/  STL [R1+0x43c], RZ ;  /* 0x00043cff01007387 */ /* 0x000fe20000100800 */
[----:B------:R-:W-:-:S03]  /*0bc0*/  VIADD R51, R0, 0x3b ;  /* 0x0000003b00337836 */ /* 0x000fc60000000000 */
[----:B------:R-:W-:Y:S04]  /*0bd0*/  STL [R1+0x440], RZ ;  /* 0x000440ff01007387 */ /* 0x000fe80000100800 */
[----:B------:R-:W-:Y:S04]  /*0be0*/  STL [R1+0x444], RZ ;  /* 0x000444ff01007387 */ /* 0x000fe80000100800 */
[----:B------:R-:W-:Y:S04]  /*0bf0*/  STL [R1+0x448], RZ ;  /* 0x000448ff01007387 */ /* 0x000fe80000100800 */
[----:B------:R-:W-:Y:S04]  /*0c00*/  STL [R1+0x44c], RZ ;  /* 0x00044cff01007387 */ /* 0x000fe80000100800 */
[----:B------:R-:W-:Y:S04]  /*0c10*/  STL [R1+0x450], RZ ;  /* 0x000450ff01007387 */ /* 0x000fe80000100800 */
[----:B------:R-:W-:Y:S04]  /*0c20*/  STL [R1+0x454], RZ ;  /* 0x000454ff01007387 */ /* 0x000fe80000100800 */
[----:B------:R-:W-:Y:S04]  /*0c30*/  STL [R1+0x458], RZ ;  /* 0x000458ff01007387 */ /* 0x000fe80000100800 */
[----:B------:R-:W-:Y:S04]  /*0c40*/  STL [R1+0x45c], RZ ;  /* 0x00045cff01007387 */ /* 0x000fe80000100800 */
[----:B------:R-:W-:Y:S04]  /*0c50*/  STL [R1+0x418], R0 ;  /* 0x0004180001007387 */ /* 0x000fe80000100800 */
[----:B------:R0:W-:Y:S04]  /*0c60*/  STL [R1+0x154], R3 ;  /* 0x0001540301007387 */ /* 0x0001e80000100800 */
[----:B------:R1:W-:Y:S04]  /*0c70*/  STL [R1+0x150], R50 ;  /* 0x0001503201007387 */ /* 0x0003e80000100800 */
[----:B------:R2:W-:Y:S01]  /*0c80*/  STL [R1+0x14c], R49 ;  /* 0x00014c3101007387 */ /* 0x0005e20000100800 */
[----:B0-----:R-:W-:-:S02]  /*0c90*/  VIADD R3, R0, 0x4 ;  /* 0x0000000400037836 */ /* 0x001fc40000000000 */
[----:B-1----:R-:W-:-:S03]  /*0ca0*/  VIADD R50, R0, 0x5 ;  /* 0x0000000500327836 */ /* 0x002fc60000000000 */
[----:B------:R0:W-:Y:S01]  /*0cb0*/  STL [R1+0x148], R3 ;  /* 0x0001480301007387 */ /* 0x0001e20000100800 */
[----:B--2---:R-:W-:-:S03]  /*0cc0*/  VIADD R49, R0, 0x6 ;  /* 0x0000000600317836 */ /* 0x004fc60000000000 */
[----:B------:R1:W-:Y:S04]  /*0cd0*/  STL [R1+0x144], R50 ;  /* 0x0001443201007387 */ /* 0x0003e80000100800 */
[----:B------:R2:W-:Y:S01]  /*0ce0*/  STL [R1+0x140], R49 ;  /* 0x0001403101007387 */ /* 0x0005e20000100800 */
[C---:B0-----:R-:W-:Y:S02]  /*0cf0*/  VIADD R3, R0.reuse, 0x7 ;  /* 0x0000000700037836 */ /* 0x041fe40000000000 */
        /* <DEDUP_REMOVED lines=91> */
[----:B------:R0:W-:Y:S01]  /*12b0*/  STL [R1], R3 ;  /* 0x0000000301007387 */ /* 0x0001e20000100800 */
[----:B--2---:R-:W-:Y:S02]  /*12c0*/  VIADD R49, R0, 0x3d ;  /* 0x0000003d00317836 */ /* 0x004fe40000000000 */
[----:B0-----:R-:W-:Y:S02]  /*12d0*/  IMAD R3, R48, 0x80, R2 ;  /* 0x0000008030037824 */ /* 0x001fe400078e0202 */
[C---:B------:R-:W-:Y:S02]  /*12e0*/  VIADD R48, R0.reuse, 0x3e ;  /* 0x0000003e00307836 */ /* 0x040fe40000000000 */
[----:B------:R-:W-:Y:S01]  /*12f0*/  VIADD R2, R3, 0x20 ;  /* 0x0000002003027836 */ /* 0x000fe20000000000 */
[----:B------:R-:W-:Y:S01]  /*1300*/  STL [R1+0x5c8], R3 ;  /* 0x0005c80301007387 */ /* 0x000fe20000100800 */
[----:B------:R-:W-:-:S03]  /*1310*/  VIADD R0, R0, 0x3f ;  /* 0x0000003f00007836 */ /* 0x000fc60000000000 */
[----:B------:R0:W-:Y:S02]  /*1320*/  STL [R1+0x928], R2 ;  /* 0x0009280201007387 */ /* 0x0001e40000100800 */
[C---:B0-----:R-:W-:Y:S02]  /*1330*/  VIADD R2, R3.reuse, 0x40 ;  /* 0x0000004003027836 */ /* 0x041fe40000000000 */
[----:B------:R-:W-:-:S03]  /*1340*/  VIADD R3, R3, 0x60 ;  /* 0x0000006003037836 */ /* 0x000fc60000000000 */
[----:B------:R0:W-:Y:S04]  /*1350*/  STL [R1+0x8b0], R2 ;  /* 0x0008b00201007387 */ /* 0x0001e80000100800 */
[----:B0-----:R0:W5:Y:S04]  /*1360*/  LDL.LU R2, [R1+0xbe0] ;  /* 0x000be00001027983 */ /* 0x0011680000300800 */
[----:B------:R1:W-:Y:S04]  /*1370*/  STL [R1+0x8a0], R3 ;  /* 0x0008a00301007387 */ /* 0x0003e80000100800 */
[----:B-1----:R0:W5:Y:S01]  /*1380*/  LDL.LU R3, [R1+0xbdc] ;  /* 0x000bdc0001037983 */ /* 0x0021620000300800 */
[----:B------:R-:W-:Y:S05]  /*1390*/  @!P0 BRA `(.L_x_0) ;  /* 0x000001b000c88947 */ /* 0x000fea0003800000 */
[----:B------:R-:W2:Y:S01]  /*13a0*/  LDL.LU R59, [R1+0x48] ;  /* 0x00004800013b7983 */ /* 0x000ea20000300800 */
[----:B-----5:R-:W-:Y:S01]  /*13b0*/  IABS R39, R3 ;  /* 0x0000000300277213 */ /* 0x020fe20000000000 */
[----:B------:R-:W-:Y:S01]  /*13c0*/  ULDC UR5, c[0x0][0x23c] ;  /* 0x00008f0000057ab9 */ /* 0x000fe20000000800 */
[----:B------:R-:W-:Y:S01]  /*13d0*/  IABS R6, R0 ;  /* 0x0000000000067213 */ /* 0x000fe20000000000 */
[----:B------:R-:W3:Y:S01]  /*13e0*/  LDL.LU R10, [R1+0x1c] ;  /* 0x00001c00010a7983 */ /* 0x000ee20000300800 */
[----:B------:R-:W-:Y:S01]  /*13f0*/  IABS R7, R48 ;  /* 0x0000003000077213 */ /* 0x000fe20000000000 */
[----:B------:R-:W-:Y:S01]  /*1400*/  ULDC.64 UR6, c[0x0][0x218] ;  /* 0x0000860000067ab9 */ /* 0x000fe20000000a00 */
[----:B------:R-:W-:Y:S01]  /*1410*/  ISETP.GE.AND P5, PT, R0, RZ, PT ;  /* 0x000000ff0000720c */ /* 0x000fe20003fa6270 */
[----:B------:R-:W4:Y:S01]  /*1420*/  LDL.LU R57, [R1+0x90] ;  /* 0x0000900001397983 */ /* 0x000f220000300800 */
[----:B------:R-:W-:Y:S01]  /*1430*/  IABS R9, R51 ;  /* 0x0000003300097213 */ /* 0x000fe20000000000 */
[----:B------:R-:W-:-:S02]  /*1440*/  ULDC.64 UR10, c[0x0][0x210] ;  /* 0x00008400000a7ab9 */ /* 0x000fc40000000a00 */
[----:B------:R-:W4:Y:S04]  /*1450*/  LDL.LU R14, [R1+0x4c] ;  /* 0x00004c00010e7983 */ /* 0x000f280000300800 */
[----:B------:R-:W4:Y:S04]  /*1460*/  LDL.LU R15, [R1+0x50] ;  /* 0x00005000010f7983 */ /* 0x000f280000300800 */
[----:B------:R-:W2:Y:S04]  /*1470*/  LDL.LU R17, [R1+0x30] ;  /* 0x0000300001117983 */ /* 0x000ea80000300800 */
[----:B------:R-:W4:Y:S04]  /*1480*/  LDL.LU R23, [R1+0x34] ;  /* 0x0000340001177983 */ /* 0x000f280000300800 */
[----:B------:R-:W2:Y:S04]  /*1490*/  LDL.LU R22, [R1+0x38] ;  /* 0x0000380001167983 */ /* 0x000ea80000300800 */
[----:B------:R-:W4:Y:S04]  /*14a0*/  LDL.LU R26, [R1+0x3c] ;  /* 0x00003c00011a7983 */ /* 0x000f280000300800 */
[----:B------:R-:W2:Y:S04]  /*14b0*/  LDL.LU R21, [R1+0x54] ;  /* 0x0000540001157983 */ /* 0x000ea80000300800 */
[----:B------:R-:W4:Y:S04]  /*14c0*/  LDL.LU R11, [R1+0x2c] ;  /* 0x00002c00010b7983 */ /* 0x000f280000300800 */
[----:B------:R-:W2:Y:S04]  /*14d0*/  LDL.LU R24, [R1] ;  /* 0x0000000001187983 */ /* 0x000ea80000300800 */
[----:B------:R-:W2:Y:S04]  /*14e0*/  LDL.LU R43, [R1+0xa0] ;  /* 0x0000a000012b7983 */ /* 0x000ea80000300800 */
        /* <DEDUP_REMOVED lines=11> */
[----:B------:R-:W2:Y:S01]  /*15a0*/  LDL.LU R25, [R1+0x24] ;  /* 0x0000240001197983 */ /* 0x000ea20000300800 */
[----:B------:R-:W1:Y:S01]  /*15b0*/  I2F.RP R4, R39 ;  /* 0x0000002700047306 */ /* 0x000e620000209400 */
[----:B------:R-:W-:-:S02]  /*15c0*/  ISETP.GE.AND P3, PT, R48, RZ, PT ;  /* 0x000000ff3000720c */ /* 0x000fc40003f66270 */
[----:B------:R-:W2:Y:S01]  /*15d0*/  LDL.LU R40, [R1+0x98] ;  /* 0x0000980001287983 */ /* 0x000ea20000300800 */
[----:B------:R-:W-:Y:S02]  /*15e0*/  ISETP.GE.AND P2, PT, R49, RZ, PT ;  /* 0x000000ff3100720c */ /* 0x000fe40003f46270 */
[----:B------:R-:W-:Y:S01]  /*15f0*/  ISETP.GE.AND P4, PT, R50, RZ, PT ;  /* 0x000000ff3200720c */ /* 0x000fe20003f86270 */
[----:B------:R0:W-:Y:S01]  /*1600*/  STL [R1+0xc20], R3 ;  /* 0x000c200301007387 */ /* 0x0001e20000100800 */
[----:B------:R-:W-:Y:S01]  /*1610*/  ISETP.GE.AND P6, PT, R51, RZ, PT ;  /* 0x000000ff3300720c */ /* 0x000fe20003fc6270 */
[----:B-1----:R-:W1:Y:S02]  /*1620*/  MUFU.RCP R4, R4 ;  /* 0x0000000400047308 */ /* 0x002e640000001000 */
[----:B-1----:R-:W-:-:S06]  /*1630*/  VIADD R4, R4, 0xffffffe ;  /* 0x0ffffffe04047836 */ /* 0x002fcc0000000000 */
[----:B------:R-:W1:Y:S02]  /*1640*/  F2I.FTZ.U32.TRUNC.NTZ R5, R4 ;  /* 0x0000000400057305 */ /* 0x000e64000021f000 */
[----:B-1----:R-:W-:-:S04]  /*1650*/  IMAD.MOV R4, RZ, RZ, -R5 ;  /* 0x000000ffff047224 */ /* 0x002fc800078e0a05 */
[----:B------:R-:W-:Y:S02]  /*1660*/  IMAD R41, R4, R39, RZ ;  /* 0x0000002704297224 */ /* 0x000fe400078e02ff */
[----:B------:R-:W-:-:S04]  /*1670*/  IMAD.MOV.U32 R4, RZ, RZ, RZ ;  /* 0x000000ffff047224 */ /* 0x000fc800078e00ff */
[----:B------:R-:W-:Y:S01]  /*1680*/  IMAD.HI.U32 R41, R5, R41, R4 ;  /* 0x0000002905297227 */ /* 0x000fe200078e0004 */
[----:B------:R-:W-:-:S05]  /*1690*/  IABS R5, R49 ;  /* 0x0000003100057213 */ /* 0x000fca0000000000 */
[----:B------:R-:W-:-:S04]  /*16a0*/  IMAD.HI.U32 R4, R41, R6, RZ ;  /* 0x0000000629047227 */ /* 0x000fc800078e00ff */
[----:B------:R-:W-:Y:S02]  /*16b0*/  IMAD.MOV R4, RZ, RZ, -R4 ;  /* 0x000000ffff047224 */ /* 0x000fe400078e0a04 */
[----:B------:R-:W-:-:S04]  /*16c0*/  IMAD.HI.U32 R8, R41, R5, RZ ;  /* 0x0000000529087227 */ /* 0x000fc800078e00ff */
[----:B------:R-:W-:Y:S02]  /*16d0*/  IMAD R6, R39, R4, R6 ;  /* 0x0000000427067224 */ /* 0x000fe400078e0206 */
[----:B------:R-:W-:-:S03]  /*16e0*/  IMAD.HI.U32 R4, R41, R7, RZ ;  /* 0x0000000729047227 */ /* 0x000fc600078e00ff */
[C---:B------:R-:W-:Y:S01]  /*16f0*/  ISETP.GT.U32.AND P0, PT, R39.reuse, R6, PT ;  /* 0x000000062700720c */ /* 0x040fe20003f04070 */
[----:B------:R-:W-:Y:S02]  /*1700*/  IMAD.MOV R4, RZ, RZ, -R4 ;  /* 0x000000ffff047224 */ /* 0x000fe400078e0a04 */
[----:B------:R-:W-:Y:S02]  /*1710*/  IMAD.MOV R8, RZ, RZ, -R8 ;  /* 0x000000ffff087224 */ /* 0x000fe400078e0a08 */
[C---:B------:R-:W-:Y:S01]  /*1720*/  IMAD R7, R39.reuse, R4, R7 ;  /* 0x0000000427077224 */ /* 0x040fe200078e0207 */
[----:B------:R-:W-:Y:S01]  /*1730*/  IABS R4, R50 ;  /* 0x0000003200047213 */ /* 0x000fe20000000000 */
[C---:B------:R-:W-:Y:S01]  /*1740*/  IMAD R5, R39.reuse, R8, R5 ;  /* 0x0000000827057224 */ /* 0x040fe200078e0205 */
[----:B------:R-:W-:Y:S02]  /*1750*/  IABS R8, R52 ;  /* 0x0000003400087213 */ /* 0x000fe40000000000 */
[----:B------:R-:W-:Y:S01]  /*1760*/  ISETP.GT.U32.AND P1, PT, R39, R7, PT ;  /* 0x000000072700720c */ /* 0x000fe20003f24070 */
[----:B------:R-:W-:-:S04]  /*1770*/  IMAD.HI.U32 R0, R41, R4, RZ ;  /* 0x0000000429007227 */ /* 0x000fc800078e00ff */
[----:B------:R-:W-:Y:S02]  /*1780*/  @!P0 IMAD.IADD R6, R6, 0x1, -R39 ;  /* 0x0000000106068824 */ /* 0x000fe400078e0a27 */
[----:B------:R-:W-:-:S03]  /*1790*/  IMAD.MOV R0, RZ, RZ, -R0 ;  /* 0x000000ffff007224 */ /* 0x000fc600078e0a00 */
[C---:B------:R-:W-:Y:S01]  /*17a0*/  ISETP.GT.U32.AND P0, PT, R39.reuse, R6, PT ;  /* 0x000000062700720c */ /* 0x040fe20003f04070 */
[----:B------:R-:W-:Y:S01]  /*17b0*/  IMAD R4, R39, R0, R4 ;  /* 0x0000000027047224 */ /* 0x000fe200078e0204 */
[----:B------:R-:W-:Y:S01]  /*17c0*/  IABS R0, R54 ;  /* 0x0000003600007213 */ /* 0x000fe20000000000 */
[----:B------:R-:W-:-:S05]  /*17d0*/  @!P1 IMAD.IADD R7, R7, 0x1, -R39 ;  /* 0x0000000107079824 */ /* 0x000fca00078e0a27 */
[----:B------:R-:W-:-:S05]  /*17e0*/  ISETP.GT.U32.AND P1, PT, R39, R7, PT ;  /* 0x000000072700720c */ /* 0x000fca0003f24070 */
[----:B------:R-:W-:Y:S01]  /*17f0*/  @!P0 IMAD.IADD R6, R6, 0x1, -R39 ;  /* 0x0000000106068824 */ /* 0x000fe200078e0a27 */
[----:B------:R-:W-:-:S03]  /*1800*/  ISETP.GT.U32.AND P0, PT, R39, R5, PT ;  /* 0x000000052700720c */ /* 0x000fc60003f04070 */
[----:B------:R-:W-:Y:S02]  /*1810*/  IMAD.MOV.U32 R28, RZ, RZ, R6 ;  /* 0x000000ffff1c7224 */ /* 0x000fe400078e0006 */
[----:B------:R-:W-:-:S04]  /*1820*/  IMAD.HI.U32 R6, R41, R9, RZ ;  /* 0x0000000929067227 */ /* 0x000fc800078e00ff */
[----:B------:R-:W-:Y:S01]  /*1830*/  @!P5 IMAD.MOV R28, RZ, RZ, -R28 ;  /* 0x000000ffff1cd224 */ /* 0x000fe200078e0a1c */
[----:B------:R-:W-:Y:S01]  /*1840*/  ISETP.GT.U32.AND P5, PT, R39, R4, PT ;  /* 0x000000042700720c */ /* 0x000fe20003fa4070 */
[----:B------:R-:W-:Y:S02]  /*1850*/  IMAD.MOV R6, RZ, RZ, -R6 ;  /* 0x000000ffff067224 */ /* 0x000fe400078e0a06 */
[--C-:B------:R-:W-:Y:S01]  /*1860*/  @!P1 IMAD.IADD R7, R7, 0x1, -R39.reuse ;  /* 0x0000000107079824 */ /* 0x100fe200078e0a27 */
[----:B------:R-:W-:Y:S01]  /*1870*/  STL [R1+0x18], R28 ;  /* 0x0000181c01007387 */ /* 0x000fe20000100800 */
[----:B------:R-:W-:Y:S01]  /*1880*/  @!P0 IMAD.IADD R5, R5, 0x1, -R39 ;  /* 0x0000000105058824 */ /* 0x000fe200078e0a27 */
[----:B------:R-:W-:Y:S01]  /*1890*/  ISETP.GE.AND P1, PT, R52, RZ, PT ;  /* 0x000000ff3400720c */ /* 0x000fe20003f26270 */
[C---:B------:R-:W-:Y:S02]  /*18a0*/  IMAD R6, R39.reuse, R6, R9 ;  /* 0x0000000627067224 */ /* 0x040fe400078e0209 */
[----:B0-----:R-:W-:Y:S01]  /*18b0*/  IMAD.MOV.U32 R3, RZ, RZ, R7 ;  /* 0x000000ffff037224 */ /* 0x001fe200078e0007 */
[----:B------:R-:W-:-:S02]  /*18c0*/  ISETP.GT.U32.AND P0, PT, R39, R5, PT ;  /* 0x000000052700720c */ /* 0x000fc40003f04070 */
[----:B------:R-:W-:Y:S01]  /*18d0*/  IABS R7, R55 ;  /* 0x0000003700077213 */ /* 0x000fe20000000000 */
[----:B------:R-:W-:Y:S01]  /*18e0*/  @!P3 IMAD.MOV R3, RZ, RZ, -R3 ;  /* 0x000000ffff03b224 */ /* 0x000fe200078e0a03 */
[----:B------:R-:W-:Y:S01]  /*18f0*/  ISETP.GT.U32.AND P3, PT, R39, R6, PT ;  /* 0x000000062700720c */ /* 0x000fe20003f64070 */
[----:B------:R-:W-:-:S03]  /*1900*/  @!P5 IMAD.IADD R4, R4, 0x1, -R39 ;  /* 0x000000010404d824 */ /* 0x000fc600078e0a27 */
[----:B------:R0:W-:Y:S02]  /*1910*/  STL [R1+0x14], R3 ;  /* 0x0000140301007387 */ /* 0x0001e40000100800 */
[----:B------:R-:W-:-:S03]  /*1920*/  ISETP.GT.U32.AND P5, PT, R39, R4, PT ;  /* 0x000000042700720c */ /* 0x000fc60003fa4070 */
[----:B------:R-:W-:-:S04]  /*1930*/  @!P0 IMAD.IADD R5, R5, 0x1, -R39 ;  /* 0x0000000105058824 */ /* 0x000fc800078e0a27 */
[----:B------:R-:W-:Y:S02]  /*1940*/  @!P3 IMAD.IADD R6, R6, 0x1, -R39 ;  /* 0x000000010606b824 */ /* 0x000fe400078e0a27 */
[----:B0-----:R-:W-:-:S03]  /*1950*/  IMAD.MOV.U32 R3, RZ, RZ, R5 ;  /* 0x000000ffff037224 */ /* 0x001fc600078e0005 */
[----:B------:R-:W-:Y:S01]  /*1960*/  ISETP.GT.U32.AND P3, PT, R39, R6, PT ;  /* 0x000000062700720c */ /* 0x000fe20003f64070 */
[----:B------:R-:W-:Y:S01]  /*1970*/  @!P2 IMAD.MOV R3, RZ, RZ, -R3 ;  /* 0x000000ffff03a224 */ /* 0x000fe200078e0a03 */
[----:B------:R-:W-:Y:S01]  /*1980*/  ISETP.GE.AND P2, PT, R53, RZ, PT ;  /* 0x000000ff3500720c */ /* 0x000fe20003f46270 */
[----:B------:R-:W-:-:S03]  /*1990*/  @!P5 IMAD.IADD R4, R4, 0x1, -R39 ;  /* 0x000000010404d824 */ /* 0x000fc600078e0a27 */
[----:B------:R0:W-:Y:S07]  /*19a0*/  STL [R1+0x10], R3 ;  /* 0x0000100301007387 */ /* 0x0001ee0000100800 */
[----:B------:R-:W-:Y:S02]  /*19b0*/  @!P3 IMAD.IADD R6, R6, 0x1, -R39 ;  /* 0x000000010606b824 */ /* 0x000fe400078e0a27 */
[----:B0-----:R-:W-:-:S04]  /*19c0*/  IMAD.MOV.U32 R3, RZ, RZ, R4 ;  /* 0x000000ffff037224 */ /* 0x001fc800078e0004 */
[----:B------:R-:W-:-:S05]  /*19d0*/  @!P4 IMAD.MOV R3, RZ, RZ, -R3 ;  /* 0x000000ffff03c224 */ /* 0x000fca00078e0a03 */
[----:B------:R0:W-:Y:S02]  /*19e0*/  STL [R1+0xc], R3 ;  /* 0x00000c0301007387 */ /* 0x0001e40000100800 */
[----:B0-----:R-:W-:-:S04]  /*19f0*/  IMAD.MOV.U32 R3, RZ, RZ, R6 ;  /* 0x000000ffff037224 */ /* 0x001fc800078e0006 */
[----:B------:R-:W-:-:S05]  /*1a00*/  @!P6 IMAD.MOV R3, RZ, RZ, -R3 ;  /* 0x000000ffff03e224 */ /* 0x000fca00078e0a03 */
[----:B------:R0:W-:Y:S01]  /*1a10*/  STL [R1+0x8], R3 ;  /* 0x0000080301007387 */ /* 0x0001e20000100800 */
[----:B---3--:R-:W-:Y:S02]  /*1a20*/  IMAD.MOV.U32 R29, RZ, RZ, R10 ;  /* 0x000000ffff1d7224 */ /* 0x008fe400078e000a */
[----:B------:R-:W-:-:S04]  /*1a30*/  IMAD.HI.U32 R10, R41, R8, RZ ;  /* 0x00000008290a7227 */ /* 0x000fc800078e00ff */
[----:B------:R-:W-:Y:S02]  /*1a40*/  IMAD.MOV R10, RZ, RZ, -R10 ;  /* 0x000000ffff0a7224 */ /* 0x000fe400078e0a0a */
[----:B------:R-:W-:Y:S02]  /*1a50*/  IMAD.MOV.U32 R28, RZ, RZ, R29 ;  /* 0x000000ffff1c7224 */ /* 0x000fe400078e001d */
[----:B------:R-:W-:Y:S01]  /*1a60*/  IMAD R8, R39, R10, R8 ;  /* 0x0000000a27087224 */ /* 0x000fe200078e0208 */
[----:B------:R-:W-:-:S04]  /*1a70*/  IABS R10, R60 ;  /* 0x0000003c000a7213 */ /* 0x000fc80000000000 */
[----:B------:R-:W-:Y:S01]  /*1a80*/  ISETP.GT.U32.AND P0, PT, R39, R8, PT ;  /* 0x000000082700720c */ /* 0x000fe20003f04070 */
[----:B------:R-:W-:-:S04]  /*1a90*/  IMAD.MOV.U32 R5, RZ, RZ, R10 ;  /* 0x000000ffff057224 */ /* 0x000fc800078e000a */
[----:B------:R-:W-:-:S04]  /*1aa0*/  IMAD.HI.U32 R10, R41, R5, RZ ;  /* 0x00000005290a7227 */ /* 0x000fc800078e00ff */
[----:B------:R-:W-:-:S04]  /*1ab0*/  IMAD.MOV R10, RZ, RZ, -R10 ;  /* 0x000000ffff0a7224 */ /* 0x000fc800078e0a0a */
[----:B------:R-:W-:Y:S01]  /*1ac0*/  @!P0 IMAD.IADD R8, R8, 0x1, -R39 ;  /* 0x0000000108088824 */ /* 0x000fe200078e0a27 */
[----:B------:R-:W-:Y:S01]  /*1ad0*/  ISETP.GE.AND P0, PT, R54, RZ, PT ;  /* 0x000000ff3600720c */ /* 0x000fe20003f06270 */
[----:B------:R-:W-:-:S03]  /*1ae0*/  IMAD R5, R39, R10, R5 ;  /* 0x0000000a27057224 */ /* 0x000fc600078e0205 */
[----:B------:R-:W-:Y:S01]  /*1af0*/  ISETP.GT.U32.AND P4, PT, R39, R8, PT ;  /* 0x000000082700720c */ /* 0x000fe20003f84070 */
[----:B----4-:R-:W-:Y:S02]  /*1b00*/  IMAD.MOV.U32 R29, RZ, RZ, R11 ;  /* 0x000000ffff1d7224 */ /* 0x010fe400078e000b */
[----:B--2---:R-:W-:Y:S02]  /*1b10*/  IMAD.MOV.U32 R30, RZ, RZ, R24 ;  /* 0x000000ffff1e7224 */ /* 0x004fe400078e0018 */
[----:B------:R-:W-:Y:S02]  /*1b20*/  IMAD.MOV.U32 R24, RZ, RZ, R26 ;  /* 0x000000ffff187224 */ /* 0x000fe400078e001a */
[----:B------:R-:W-:Y:S02]  /*1b30*/  IMAD.MOV.U32 R26, RZ, RZ, R22 ;  /* 0x000000ffff1a7224 */ /* 0x000fe400078e0016 */
[----:B------:R-:W-:Y:S02]  /*1b40*/  IMAD.MOV.U32 R22, RZ, RZ, R23 ;  /* 0x000000ffff167224 */ /* 0x000fe400078e0017 */
[----:B------:R-:W-:-:S02]  /*1b50*/  IMAD.MOV.U32 R23, RZ, RZ, R17 ;  /* 0x000000ffff177224 */ /* 0x000fc400078e0011 */
[----:B------:R-:W-:Y:S01]  /*1b60*/  IMAD.MOV.U32 R17, RZ, RZ, R59 ;  /* 0x000000ffff117224 */ /* 0x000fe200078e003b */
[----:B------:R-:W-:Y:S01]  /*1b70*/  IABS R59, R53 ;  /* 0x00000035003b7213 */ /* 0x000fe20000000000 */
[----:B------:R-:W-:Y:S01]  /*1b80*/  @!P4 IMAD.IADD R8, R8, 0x1, -R39 ;  /* 0x000000010808c824 */ /* 0x000fe200078e0a27 */
[----:B------:R-:W-:Y:S01]  /*1b90*/  ISETP.GT.U32.AND P4, PT, R39, R5, PT ;  /* 0x000000052700720c */ /* 0x000fe20003f84070 */
[----:B------:R-:W-:Y:S02]  /*1ba0*/  IMAD.MOV.U32 R35, RZ, RZ, R29 ;  /* 0x000000ffff237224 */ /* 0x000fe400078e001d */
[----:B------:R-:W-:-:S04]  /*1bb0*/  IMAD.HI.U32 R9, R41, R59, RZ ;  /* 0x0000003b29097227 */ /* 0x000fc800078e00ff */
[----:B------:R-:W-:Y:S02]  /*1bc0*/  IMAD.MOV R9, RZ, RZ, -R9 ;  /* 0x000000ffff097224 */ /* 0x000fe400078e0a09 */
[----:B0-----:R-:W-:Y:S02]  /*1bd0*/  IMAD.MOV.U32 R3, RZ, RZ, R8 ;  /* 0x000000ffff037224 */ /* 0x001fe400078e0008 */
[----:B------:R-:W-:Y:S02]  /*1be0*/  IMAD R59, R39, R9, R59 ;  /* 0x00000009273b7224 */ /* 0x000fe400078e023b */
[----:B------:R-:W-:-:S03]  /*1bf0*/  IMAD.HI.U32 R9, R41, R0, RZ ;  /* 0x0000000029097227 */ /* 0x000fc600078e00ff */
[----:B------:R-:W-:Y:S01]  /*1c00*/  ISETP.GT.U32.AND P5, PT, R39, R59, PT ;  /* 0x0000003b2700720c */ /* 0x000fe20003fa4070 */
[----:B------:R-:W-:Y:S02]  /*1c10*/  IMAD.MOV R11, RZ, RZ, -R9 ;  /* 0x000000ffff0b7224 */ /* 0x000fe400078e0a09 */
[----:B------:R-:W-:-:S04]  /*1c20*/  IMAD.HI.U32 R9, R41, R7, RZ ;  /* 0x0000000729097227 */ /* 0x000fc800078e00ff */
[C---:B------:R-:W-:Y:S01]  /*1c30*/  IMAD R0, R39.reuse, R11, R0 ;  /* 0x0000000b27007224 */ /* 0x040fe200078e0200 */
[----:B------:R-:W-:Y:S01]  /*1c40*/  IABS R11, R28 ;  /* 0x0000001c000b7213 */ /* 0x000fe20000000000 */
[----:B------:R-:W-:Y:S02]  /*1c50*/  IMAD.MOV R9, RZ, RZ, -R9 ;  /* 0x000000ffff097224 */ /* 0x000fe400078e0a09 */
[----:B------:R-:W-:Y:S01]  /*1c60*/  @!P1 IMAD.MOV R3, RZ, RZ, -R3 ;  /* 0x000000ffff039224 */ /* 0x000fe200078e0a03 */
[C---:B------:R-:W-:Y:S01]  /*1c70*/  ISETP.GT.U32.AND P3, PT, R39.reuse, R0, PT ;  /* 0x000000002700720c */ /* 0x040fe20003f64070 */
[----:B------:R-:W-:Y:S01]  /*1c80*/  IMAD R4, R39, R9, R7 ;  /* 0x0000000927047224 */ /* 0x000fe200078e0207 */
[----:B------:R-:W-:Y:S01]  /*1c90*/  IABS R7, R61 ;  /* 0x0000003d00077213 */ /* 0x000fe20000000000 */
[--C-:B------:R-:W-:Y:S01]  /*1ca0*/  @!P4 IMAD.IADD R5, R5, 0x1, -R39.reuse ;  /* 0x000000010505c824 */ /* 0x100fe200078e0a27 */
[----:B------:R-:W-:Y:S01]  /*1cb0*/  IABS R9, R30 ;  /* 0x0000001e00097213 */ /* 0x000fe20000000000 */
[----:B------:R-:W-:Y:S01]  /*1cc0*/  @!P5 IMAD.IADD R59, R59, 0x1, -R39 ;  /* 0x000000013b3bd824 */ /* 0x000fe200078e0a27 */
[C---:B------:R-:W-:Y:S01]  /*1cd0*/  ISETP.GT.U32.AND P6, PT, R39.reuse, R4, PT ;  /* 0x000000042700720c */ /* 0x040fe20003fc4070 */
[----:B------:R-:W-:Y:S01]  /*1ce0*/  IMAD.MOV.U32 R6, RZ, RZ, R7 ;  /* 0x000000ffff067224 */ /* 0x000fe200078e0007 */
[C---:B------:R-:W-:Y:S01]  /*1cf0*/  ISETP.GT.U32.AND P4, PT, R39.reuse, R5, PT ;  /* 0x000000052700720c */ /* 0x040fe20003f84070 */
[----:B------:R-:W-:Y:S01]  /*1d00*/  IMAD.MOV.U32 R7, RZ, RZ, R9 ;  /* 0x000000ffff077224 */ /* 0x000fe200078e0009 */
[----:B------:R-:W-:Y:S01]  /*1d10*/  ISETP.GT.U32.AND P5, PT, R39, R59, PT ;  /* 0x0000003b2700720c */ /* 0x000fe20003fa4070 */
[C---:B------:R-:W-:Y:S01]  /*1d20*/  IMAD.HI.U32 R10, R41.reuse, R6, RZ ;  /* 0x00000006290a7227 */ /* 0x040fe200078e00ff */
[----:B------:R0:W-:Y:S03]  /*1d30*/  STL [R1+0x4], R3 ;  /* 0x0000040301007387 */ /* 0x0001e60000100800 */
[----:B------:R-:W-:Y:S01]  /*1d40*/  @!P3 IMAD.IADD R0, R0, 0x1, -R39 ;  /* 0x000000010000b824 */ /* 0x000fe200078e0a27 */
[----:B------:R-:W-:Y:S01]  /*1d50*/  ISETP.GE.AND P3, PT, R60, RZ, PT ;  /* 0x000000ff3c00720c */ /* 0x000fe20003f66270 */
[----:B------:R-:W-:-:S04]  /*1d60*/  IMAD.HI.U32 R9, R41, R7, RZ ;  /* 0x0000000729097227 */ /* 0x000fc800078e00ff */
[----:B------:R-:W-:Y:S01]  /*1d70*/  @!P6 IMAD.IADD R4, R4, 0x1, -R39 ;  /* 0x000000010404e824 */ /* 0x000fe200078e0a27 */
[C---:B------:R-:W-:Y:S01]  /*1d80*/  ISETP.GT.U32.AND P6, PT, R39.reuse, R0, PT ;  /* 0x000000002700720c */ /* 0x040fe20003fc4070 */
[----:B------:R-:W-:Y:S02]  /*1d90*/  IMAD.MOV R10, RZ, RZ, -R10 ;  /* 0x000000ffff0a7224 */ /* 0x000fe400078e0a0a */
[----:B------:R-:W-:Y:S01]  /*1da0*/  IMAD.MOV R9, RZ, RZ, -R9 ;  /* 0x000000ffff097224 */ /* 0x000fe200078e0a09 */
[C---:B------:R-:W-:Y:S01]  /*1db0*/  ISETP.GT.U32.AND P1, PT, R39.reuse, R4, PT ;  /* 0x000000042700720c */ /* 0x040fe20003f24070 */
[C---:B------:R-:W-:Y:S01]  /*1dc0*/  IMAD R6, R39.reuse, R10, R6 ;  /* 0x0000000a27067224 */ /* 0x040fe200078e0206 */
[----:B------:R-:W-:Y:S01]  /*1dd0*/  IABS R10, R25 ;  /* 0x00000019000a7213 */ /* 0x000fe20000000000 */
[----:B------:R-:W-:Y:S02]  /*1de0*/  IMAD.MOV.U32 R8, RZ, RZ, R11 ;  /* 0x000000ffff087224 */ /* 0x000fe400078e000b */
[----:B------:R-:W-:Y:S01]  /*1df0*/  IMAD R7, R39, R9, R7 ;  /* 0x0000000927077224 */ /* 0x000fe200078e0207 */
[----:B------:R-:W-:Y:S01]  /*1e00*/  IABS R9, R31 ;  /* 0x0000001f00097213 */ /* 0x000fe20000000000 */
[----:B------:R-:W-:-:S04]  /*1e10*/  IMAD.HI.U32 R11, R41, R8, RZ ;  /* 0x00000008290b7227 */ /* 0x000fc800078e00ff */
[--C-:B------:R-:W-:Y:S01]  /*1e20*/  @!P6 IMAD.IADD R0, R0, 0x1, -R39.reuse ;  /* 0x000000010000e824 */ /* 0x100fe200078e0a27 */
[C---:B------:R-:W-:Y:S01]  /*1e30*/  ISETP.GT.U32.AND P6, PT, R39.reuse, R6, PT ;  /* 0x000000062700720c */ /* 0x040fe20003fc4070 */
[----:B------:R-:W-:Y:S01]  /*1e40*/  @!P1 IMAD.IADD R4, R4, 0x1, -R39 ;  /* 0x0000000104049824 */ /* 0x000fe200078e0a27 */
[----:B------:R-:W-:Y:S01]  /*1e50*/  ISETP.GT.U32.AND P1, PT, R39, R7, PT ;  /* 0x000000072700720c */ /* 0x000fe20003f24070 */
[----:B------:R-:W-:Y:S02]  /*1e60*/  IMAD.MOV R11, RZ, RZ, -R11 ;  /* 0x000000ffff0b7224 */ /* 0x000fe400078e0a0b */
[--C-:B------:R-:W-:Y:S01]  /*1e70*/  @!P4 IMAD.IADD R5, R5, 0x1, -R39.reuse ;  /* 0x000000010505c824 */ /* 0x100fe200078e0a27 */
[----:B------:R-:W-:Y:S01]  /*1e80*/  ISETP.GE.AND P4, PT, R30, RZ, PT ;  /* 0x000000ff1e00720c */ /* 0x000fe20003f86270 */
[----:B------:R-:W-:Y:S01]  /*1e90*/  IMAD R8, R39, R11, R8 ;  /* 0x0000000b27087224 */ /* 0x000fe200078e0208 */
[----:B------:R-:W-:Y:S01]  /*1ea0*/  IABS R11, R27 ;  /* 0x0000001b000b7213 */ /* 0x000fe20000000000 */
[----:B------:R-:W-:Y:S01]  /*1eb0*/  @!P5 IMAD.IADD R59, R59, 0x1, -R39 ;  /* 0x000000013b3bd824 */ /* 0x000fe200078e0a27 */
[----:B------:R-:W-:Y:S01]  /*1ec0*/  ISETP.GE.AND P5, PT, R55, RZ, PT ;  /* 0x000000ff3700720c */ /* 0x000fe20003fa6270 */
[----:B------:R-:W-:-:S02]  /*1ed0*/  IMAD.MOV.U32 R30, RZ, RZ, R23 ;  /* 0x000000ffff1e7224 */ /* 0x000fc400078e0017 */
[--C-:B------:R-:W-:Y:S01]  /*1ee0*/  @!P6 IMAD.IADD R6, R6, 0x1, -R39.reuse ;  /* 0x000000010606e824 */ /* 0x100fe200078e0a27 */
[----:B------:R-:W-:Y:S01]  /*1ef0*/  ISETP.GT.U32.AND P6, PT, R39, R8, PT ;  /* 0x000000082700720c */ /* 0x000fe20003fc4070 */
[----:B------:R-:W-:Y:S02]  /*1f00*/  @!P1 IMAD.IADD R7, R7, 0x1, -R39 ;  /* 0x0000000107079824 */ /* 0x000fe400078e0a27 */
[----:B------:R-:W-:Y:S01]  /*1f10*/  IMAD.MOV.U32 R23, RZ, RZ, R12 ;  /* 0x000000ffff177224 */ /* 0x000fe200078e000c */
[----:B------:R-:W-:Y:S01]  /*1f20*/  ISETP.GT.U32.AND P1, PT, R39, R6, PT ;  /* 0x000000062700720c */ /* 0x000fe20003f24070 */
[----:B------:R-:W-:-:S04]  /*1f30*/  IMAD.HI.U32 R12, R41, R9, RZ ;  /* 0x00000009290c7227 */ /* 0x000fc800078e00ff */
[----:B------:R-:W-:Y:S01]  /*1f40*/  @!P2 IMAD.MOV R59, RZ, RZ, -R59 ;  /* 0x000000ffff3ba224 */ /* 0x000fe200078e0a3b */
[----:B------:R-:W-:Y:S01]  /*1f50*/  ISETP.GE.AND P2, PT, R61, RZ, PT ;  /* 0x000000ff3d00720c */ /* 0x000fe20003f46270 */
[----:B------:R-:W-:Y:S02]  /*1f60*/  IMAD.MOV.U32 R29, RZ, RZ, R22 ;  /* 0x000000ffff1d7224 */ /* 0x000fe400078e0016 */
[----:B------:R-:W-:Y:S01]  /*1f70*/  IMAD.MOV.U32 R22, RZ, RZ, R13 ;  /* 0x000000ffff167224 */ /* 0x000fe200078e000d */
[----:B------:R-:W-:Y:S01]  /*1f80*/  STL [R1+0xc04], R59 ;  /* 0x000c043b01007387 */ /* 0x000fe20000100800 */
[----:B------:R-:W-:-:S04]  /*1f90*/  IMAD.HI.U32 R13, R41, R10, RZ ;  /* 0x0000000a290d7227 */ /* 0x000fc800078e00ff */
[----:B------:R-:W-:Y:S02]  /*1fa0*/  IMAD.MOV R12, RZ, RZ, -R12 ;  /* 0x000000ffff0c7224 */ /* 0x000fe400078e0a0c */
[----:B------:R-:W-:Y:S02]  /*1fb0*/  IMAD.MOV R13, RZ, RZ, -R13 ;  /* 0x000000ffff0d7224 */ /* 0x000fe400078e0a0d */
[C---:B------:R-:W-:Y:S01]  /*1fc0*/  IMAD R9, R39.reuse, R12, R9 ;  /* 0x0000000c27097224 */ /* 0x040fe200078e0209 */
[----:B------:R-:W-:Y:S01]  /*1fd0*/  IABS R12, R35 ;  /* 0x00000023000c7213 */ /* 0x000fe20000000000 */
[--C-:B------:R-:W-:Y:S02]  /*1fe0*/  @!P6 IMAD.IADD R8, R8, 0x1, -R39.reuse ;  /* 0x000000010808e824 */ /* 0x100fe400078e0a27 */
[C---:B------:R-:W-:Y:S02]  /*1ff0*/  IMAD R10, R39.reuse, R13, R10 ;  /* 0x0000000d270a7224 */ /* 0x040fe400078e020a */
[----:B------:R-:W-:Y:S01]  /*2000*/  @!P1 IMAD.IADD R6, R6, 0x1, -R39 ;  /* 0x0000000106069824 */ /* 0x000fe200078e0a27 */
[----:B------:R-:W-:Y:S01]  /*2010*/  ISETP.GT.U32.AND P1, PT, R39, R9, PT ;  /* 0x000000092700720c */ /* 0x000fe20003f24070 */
[----:B------:R-:W-:Y:S01]  /*2020*/  IMAD.HI.U32 R13, R41, R11, RZ ;  /* 0x0000000b290d7227 */ /* 0x000fe200078e00ff */
[----:B------:R-:W-:-:S03]  /*2030*/  ISETP.GT.U32.AND P6, PT, R39, R8, PT ;  /* 0x000000082700720c */ /* 0x000fc60003fc4070 */
[----:B------:R-:W-:Y:S01]  /*2040*/  @!P2 IMAD.MOV R6, RZ, RZ, -R6 ;  /* 0x000000ffff06a224 */ /* 0x000fe200078e0a06 */
[C---:B------:R-:W-:Y:S01]  /*2050*/  ISETP.GT.U32.AND P2, PT, R39.reuse, R10, PT ;  /* 0x0000000a2700720c */ /* 0x040fe20003f44070 */
[----:B------:R-:W-:Y:S02]  /*2060*/  IMAD.MOV R13, RZ, RZ, -R13 ;  /* 0x000000ffff0d7224 */ /* 0x000fe400078e0a0d */
[----:B------:R-:W-:Y:S01]  /*2070*/  @!P5 IMAD.MOV R4, RZ, RZ, -R4 ;  /* 0x000000ffff04d224 */ /* 0x000fe200078e0a04 */
[C---:B------:R-:W-:Y:S01]  /*2080*/  ISETP.GT.U32.AND P5, PT, R39.reuse, R7, PT ;  /* 0x000000072700720c */ /* 0x040fe20003fa4070 */
[----:B------:R-:W-:Y:S02]  /*2090*/  IMAD R11, R39, R13, R11 ;  /* 0x0000000d270b7224 */ /* 0x000fe400078e020b */
[--C-:B------:R-:W-:Y:S01]  /*20a0*/  @!P1 IMAD.IADD R9, R9, 0x1, -R39.reuse ;  /* 0x0000000109099824 */ /* 0x100fe200078e0a27 */
[----:B------:R-:W-:Y:S01]  /*20b0*/  ISETP.GE.AND P1, PT, R27, RZ, PT ;  /* 0x000000ff1b00720c */ /* 0x000fe20003f26270 */
[----:B------:R-:W-:Y:S01]  /*20c0*/  @!P6 IMAD.IADD R8, R8, 0x1, -R39 ;  /* 0x000000010808e824 */ /* 0x000fe200078e0a27 */
[----:B------:R-:W-:Y:S01]  /*20d0*/  ISETP.GT.U32.AND P6, PT, R39, R11, PT ;  /* 0x0000000b2700720c */ /* 0x000fe20003fc4070 */
[----:B------:R-:W-:Y:S01]  /*20e0*/  @!P3 IMAD.MOV R5, RZ, RZ, -R5 ;  /* 0x000000ffff05b224 */ /* 0x000fe200078e0a05 */
[----:B------:R-:W-:Y:S01]  /*20f0*/  ISETP.GE.AND P3, PT, R31, RZ, PT ;  /* 0x000000ff1f00720c */ /* 0x000fe20003f66270 */
[----:B------:R-:W-:Y:S01]  /*2100*/  @!P2 IMAD.IADD R10, R10, 0x1, -R39 ;  /* 0x000000010a0aa824 */ /* 0x000fe200078e0a27 */
[----:B------:R-:W-:Y:S01]  /*2110*/  ISETP.GT.U32.AND P2, PT, R39, R9, PT ;  /* 0x000000092700720c */ /* 0x000fe20003f44070 */
[----:B------:R-:W-:-:S02]  /*2120*/  IMAD.MOV.U32 R27, RZ, RZ, R23 ;  /* 0x000000ffff1b7224 */ /* 0x000fc400078e0017 */
[----:B------:R-:W-:Y:S02]  /*2130*/  IMAD.MOV.U32 R23, RZ, RZ, R17 ;  /* 0x000000ffff177224 */ /* 0x000fe400078e0011 */
[----:B------:R-:W-:Y:S01]  /*2140*/  IMAD.MOV.U32 R31, RZ, RZ, R14 ;  /* 0x000000ffff1f7224 */ /* 0x000fe200078e000e */
[----:B------:R-:W-:Y:S01]  /*2150*/  IABS R14, R29 ;  /* 0x0000001d000e7213 */ /* 0x000fe20000000000 */
[----:B------:R-:W-:-:S04]  /*2160*/  IMAD.HI.U32 R13, R41, R12, RZ ;  /* 0x0000000c290d7227 */ /* 0x000fc800078e00ff */
[--C-:B------:R-:W-:Y:S01]  /*2170*/  @!P6 IMAD.IADD R11, R11, 0x1, -R39.reuse ;  /* 0x000000010b0be824 */ /* 0x100fe200078e0a27 */
[----:B------:R-:W-:Y:S01]  /*2180*/  ISETP.GT.U32.AND P6, PT, R39, R10, PT ;  /* 0x0000000a2700720c */ /* 0x000fe20003fc4070 */
[--C-:B------:R-:W-:Y:S01]  /*2190*/  @!P2 IMAD.IADD R9, R9, 0x1, -R39.reuse ;  /* 0x000000010909a824 */ /* 0x100fe200078e0a27 */
[----:B------:R-:W-:Y:S01]  /*21a0*/  ISETP.GE.AND P2, PT, R35, RZ, PT ;  /* 0x000000ff2300720c */ /* 0x000fe20003f46270 */
[----:B------:R-:W-:Y:S01]  /*21b0*/  @!P0 IMAD.MOV R0, RZ, RZ, -R0 ;  /* 0x000000ffff008224 */ /* 0x000fe200078e0a00 */
[----:B------:R-:W-:Y:S01]  /*21c0*/  ISETP.GE.AND P0, PT, R28, RZ, PT ;  /* 0x000000ff1c00720c */ /* 0x000fe20003f06270 */
[----:B------:R-:W-:Y:S01]  /*21d0*/  @!P5 IMAD.IADD R7, R7, 0x1, -R39 ;  /* 0x000000010707d824 */ /* 0x000fe200078e0a27 */
[----:B------:R-:W-:Y:S01]  /*21e0*/  ISETP.GE.AND P5, PT, R25, RZ, PT ;  /* 0x000000ff1900720c */ /* 0x000fe20003fa6270 */
[----:B------:R-:W-:Y:S01]  /*21f0*/  IMAD.MOV.U32 R35, RZ, RZ, R23 ;  /* 0x000000ffff237224 */ /* 0x000fe200078e0017 */
[----:B------:R1:W-:Y:S01]  /*2200*/  STL [R1+0xc08], R0 ;  /* 0x000c080001007387 */ /* 0x0003e20000100800 */
[----:B------:R-:W-:-:S02]  /*2210*/  IMAD.MOV.U32 R28, RZ, RZ, R30 ;  /* 0x000000ffff1c7224 */ /* 0x000fc400078e001e */
[----:B------:R-:W-:Y:S01]  /*2220*/  IMAD.MOV R13, RZ, RZ, -R13 ;  /* 0x000000ffff0d7224 */ /* 0x000fe200078e0a0d */
[----:B------:R-:W-:Y:S01]  /*2230*/  STL [R1+0xc0c], R4 ;  /* 0x000c0c0401007387 */ /* 0x000fe20000100800 */
[----:B------:R-:W-:Y:S02]  /*2240*/  IMAD.MOV.U32 R23, RZ, RZ, R19 ;  /* 0x000000ffff177224 */ /* 0x000fe400078e0013 */
[----:B------:R-:W-:Y:S01]  /*2250*/  IMAD.HI.U32 R19, R41, R14, RZ ;  /* 0x0000000e29137227 */ /* 0x000fe200078e00ff */
[----:B------:R-:W-:Y:S03]  /*2260*/  STL [R1+0xc10], R5 ;  /* 0x000c100501007387 */ /* 0x000fe60000100800 */
[----:B------:R-:W-:Y:S01]  /*2270*/  IMAD R12, R39, R13, R12 ;  /* 0x0000000d270c7224 */ /* 0x000fe200078e020c */
[----:B------:R-:W-:Y:S01]  /*2280*/  IABS R13, R28 ;  /* 0x0000001c000d7213 */ /* 0x000fe20000000000 */
[----:B------:R-:W-:Y:S01]  /*2290*/  IMAD.MOV R19, RZ, RZ, -R19 ;  /* 0x000000ffff137224 */ /* 0x000fe200078e0a13 */
[----:B------:R-:W-:Y:S01]  /*22a0*/  STL [R1+0xc14], R6 ;  /* 0x000c140601007387 */ /* 0x000fe20000100800 */
[----:B------:R-:W-:-:S02]  /*22b0*/  @!P6 IMAD.IADD R10, R10, 0x1, -R39 ;  /* 0x000000010a0ae824 */ /* 0x000fc400078e0a27 */
[----:B------:R-:W-:Y:S01]  /*22c0*/  IMAD R14, R39, R19, R14 ;  /* 0x00000013270e7224 */ /* 0x000fe200078e020e */
[----:B------:R-:W-:Y:S01]  /*22d0*/  IABS R19, R35 ;  /* 0x0000002300137213 */ /* 0x000fe20000000000 */
[----:B------:R-:W-:-:S04]  /*22e0*/  IMAD.HI.U32 R17, R41, R13, RZ ;  /* 0x0000000d29117227 */ /* 0x000fc800078e00ff */
[----:B------:R-:W-:Y:S02]  /*22f0*/  IMAD.MOV.U32 R25, RZ, RZ, R20 ;  /* 0x000000ffff197224 */ /* 0x000fe400078e0014 */
[----:B------:R-:W-:Y:S02]  /*2300*/  IMAD.MOV.U32 R20, RZ, RZ, R22 ;  /* 0x000000ffff147224 */ /* 0x000fe400078e0016 */
[----:B------:R-:W-:Y:S01]  /*2310*/  IMAD.MOV.U32 R22, RZ, RZ, R16 ;  /* 0x000000ffff167224 */ /* 0x000fe200078e0010 */
[----:B------:R-:W-:Y:S01]  /*2320*/  IABS R16, R24 ;  /* 0x0000001800107213 */ /* 0x000fe20000000000 */
[----:B------:R-:W-:Y:S01]  /*2330*/  @!P5 IMAD.MOV R10, RZ, RZ, -R10 ;  /* 0x000000ffff0ad224 */ /* 0x000fe200078e0a0a */
[C---:B------:R-:W-:Y:S01]  /*2340*/  ISETP.GT.U32.AND P5, PT, R39.reuse, R14, PT ;  /* 0x0000000e2700720c */ /* 0x040fe20003fa4070 */
[----:B------:R-:W-:Y:S02]  /*2350*/  IMAD.MOV R17, RZ, RZ, -R17 ;  /* 0x000000ffff117224 */ /* 0x000fe400078e0a11 */
[----:B------:R-:W-:Y:S01]  /*2360*/  @!P0 IMAD.MOV R8, RZ, RZ, -R8 ;  /* 0x000000ffff088224 */ /* 0x000fe200078e0a08 */
[C---:B------:R-:W-:Y:S01]  /*2370*/  ISETP.GT.U32.AND P0, PT, R39.reuse, R12, PT ;  /* 0x0000000c2700720c */ /* 0x040fe20003f04070 */
[----:B------:R-:W-:-:S02]  /*2380*/  IMAD R13, R39, R17, R13 ;  /* 0x00000011270d7224 */ /* 0x000fc400078e020d */
[----:B------:R-:W-:-:S03]  /*2390*/  IMAD.HI.U32 R17, R41, R16, RZ ;  /* 0x0000001029117227 */ /* 0x000fc600078e00ff */
[C---:B------:R-:W-:Y:S01]  /*23a0*/  ISETP.GT.U32.AND P6, PT, R39.reuse, R13, PT ;  /* 0x0000000d2700720c */ /* 0x040fe20003fc4070 */
[----:B------:R-:W-:Y:S02]  /*23b0*/  IMAD.MOV R17, RZ, RZ, -R17 ;  /* 0x000000ffff117224 */ /* 0x000fe400078e0a11 */
[----:B------:R-:W-:Y:S01]  /*23c0*/  IMAD.MOV.U32 R30, RZ, RZ, R15 ;  /* 0x000000ffff1e7224 */ /* 0x000fe200078e000f */
[----:B------:R-:W-:Y:S01]  /*23d0*/  IABS R15, R26 ;  /* 0x0000001a000f7213 */ /* 0x000fe20000000000 */
[C---:B------:R-:W-:Y:S01]  /*23e0*/  IMAD R16, R39.reuse, R17, R16 ;  /* 0x0000001127107224 */ /* 0x040fe200078e0210 */
[----:B------:R-:W-:Y:S01]  /*23f0*/  IABS R17, R23 ;  /* 0x0000001700117213 */ /* 0x000fe20000000000 */
[----:B------:R-:W-:Y:S02]  /*2400*/  @!P5 IMAD.IADD R14, R14, 0x1, -R39 ;  /* 0x000000010e0ed824 */ /* 0x000fe400078e0a27 */
[----:B------:R-:W-:Y:S01]  /*2410*/  @!P4 IMAD.MOV R7, RZ, RZ, -R7 ;  /* 0x000000ffff07c224 */ /* 0x000fe200078e0a07 */
[----:B------:R-:W-:Y:S01]  /*2420*/  ISETP.GT.U32.AND P4, PT, R39, R11, PT ;  /* 0x0000000b2700720c */ /* 0x000fe20003f84070 */
[----:B------:R-:W-:Y:S01]  /*2430*/  @!P0 IMAD.IADD R12, R12, 0x1, -R39 ;  /* 0x000000010c0c8824 */ /* 0x000fe200078e0a27 */
[----:B------:R-:W-:Y:S01]  /*2440*/  ISETP.GE.AND P0, PT, R29, RZ, PT ;  /* 0x000000ff1d00720c */ /* 0x000fe20003f06270 */
[----:B------:R-:W-:Y:S01]  /*2450*/  IMAD.MOV.U32 R29, RZ, RZ, R30 ;  /* 0x000000ffff1d7224 */ /* 0x000fe200078e001e */
[----:B------:R-:W-:Y:S01]  /*2460*/  ISETP.GT.U32.AND P5, PT, R39, R14, PT ;  /* 0x0000000e2700720c */ /* 0x000fe20003fa4070 */
[----:B------:R-:W-:Y:S01]  /*2470*/  IMAD.MOV.U32 R30, RZ, RZ, R20 ;  /* 0x000000ffff1e7224 */ /* 0x000fe200078e0014 */
[----:B------:R-:W-:Y:S01]  /*2480*/  STL [R1+0xc18], R7 ;  /* 0x000c180701007387 */ /* 0x000fe20000100800 */
[----:B------:R-:W-:-:S03]  /*2490*/  IMAD.HI.U32 R20, R41, R17, RZ ;  /* 0x0000001129147227 */ /* 0x000fc600078e00ff */
[----:B------:R-:W-:Y:S01]  /*24a0*/  STL [R1+0xc1c], R8 ;  /* 0x000c1c0801007387 */ /* 0x000fe20000100800 */
[----:B------:R-:W-:Y:S02]  /*24b0*/  IMAD.MOV R20, RZ, RZ, -R20 ;  /* 0x000000ffff147224 */ /* 0x000fe400078e0a14 */
[----:B------:R-:W-:Y:S01]  /*24c0*/  @!P4 IMAD.IADD R11, R11, 0x1, -R39 ;  /* 0x000000010b0bc824 */ /* 0x000fe200078e0a27 */
[----:B------:R-:W-:Y:S01]  /*24d0*/  ISETP.GE.AND P4, PT, R28, RZ, PT ;  /* 0x000000ff1c00720c */ /* 0x000fe20003f86270 */
[C---:B------:R-:W-:Y:S02]  /*24e0*/  IMAD R17, R39.reuse, R20, R17 ;  /* 0x0000001427117224 */ /* 0x040fe400078e0211 */
[----:B------:R-:W-:Y:S02]  /*24f0*/  IMAD.MOV.U32 R28, RZ, RZ, R31 ;  /* 0x000000ffff1c7224 */ /* 0x000fe400078e001f */
[----:B------:R-:W-:Y:S01]  /*2500*/  @!P3 IMAD.MOV R9, RZ, RZ, -R9 ;  /* 0x000000ffff09b224 */ /* 0x000fe200078e0a09 */
[C---:B------:R-:W-:Y:S01]  /*2510*/  ISETP.GT.U32.AND P3, PT, R39.reuse, R12, PT ;  /* 0x0000000c2700720c */ /* 0x040fe20003f64070 */
[----:B------:R-:W-:Y:S01]  /*2520*/  @!P5 IMAD.IADD R14, R14, 0x1, -R39 ;  /* 0x000000010e0ed824 */ /* 0x000fe200078e0a27 */
[----:B------:R-:W-:Y:S01]  /*2530*/  ISETP.GT.U32.AND P5, PT, R39, R17, PT ;  /* 0x000000112700720c */ /* 0x000fe20003fa4070 */
[----:B------:R-:W-:Y:S01]  /*2540*/  IMAD.MOV.U32 R31, RZ, RZ, R22 ;  /* 0x000000ffff1f7224 */ /* 0x000fe200078e0016 */
[----:B------:R-:W-:Y:S01]  /*2550*/  IABS R20, R28 ;  /* 0x0000001c00147213 */ /* 0x000fe20000000000 */
[C---:B------:R-:W-:Y:S01]  /*2560*/  IMAD.HI.U32 R22, R41.reuse, R19, RZ ;  /* 0x0000001329167227 */ /* 0x040fe200078e00ff */
[----:B------:R-:W-:Y:S03]  /*2570*/  STL [R1+0xc24], R9 ;  /* 0x000c240901007387 */ /* 0x000fe60000100800 */
[----:B------:R-:W-:Y:S01]  /*2580*/  IMAD.MOV.U32 R34, RZ, RZ, R18 ;  /* 0x000000ffff227224 */ /* 0x000fe200078e0012 */
[----:B------:R-:W-:Y:S01]  /*2590*/  STL [R1+0xc28], R10 ;  /* 0x000c280a01007387 */ /* 0x000fe20000100800 */
[----:B------:R-:W-:-:S04]  /*25a0*/  IMAD.HI.U32 R18, R41, R15, RZ ;  /* 0x0000000f29127227 */ /* 0x000fc800078e00ff */
[----:B------:R-:W-:Y:S02]  /*25b0*/  @!P6 IMAD.IADD R13, R13, 0x1, -R39 ;  /* 0x000000010d0de824 */ /* 0x000fe400078e0a27 */
[----:B------:R-:W-:Y:S02]  /*25c0*/  IMAD.MOV R22, RZ, RZ, -R22 ;  /* 0x000000ffff167224 */ /* 0x000fe400078e0a16 */
[----:B------:R-:W-:Y:S01]  /*25d0*/  IMAD.MOV R18, RZ, RZ, -R18 ;  /* 0x000000ffff127224 */ /* 0x000fe200078e0a12 */
[C---:B------:R-:W-:Y:S01]  /*25e0*/  ISETP.GT.U32.AND P6, PT, R39.reuse, R13, PT ;  /* 0x0000000d2700720c */ /* 0x040fe20003fc4070 */
[C---:B------:R-:W-:Y:S02]  /*25f0*/  IMAD R19, R39.reuse, R22, R19 ;  /* 0x0000001627137224 */ /* 0x040fe400078e0213 */
[C---:B------:R-:W-:Y:S01]  /*2600*/  IMAD R15, R39.reuse, R18, R15 ;  /* 0x00000012270f7224 */ /* 0x040fe200078e020f */
[----:B------:R-:W-:Y:S01]  /*2610*/  IABS R18, R34 ;  /* 0x0000002200127213 */ /* 0x000fe20000000000 */
[--C-:B------:R-:W-:Y:S01]  /*2620*/  @!P3 IMAD.IADD R12, R12, 0x1, -R39.reuse ;  /* 0x000000010c0cb824 */ /* 0x100fe200078e0a27 */
[----:B------:R-:W-:Y:S01]  /*2630*/  ISETP.GT.U32.AND P3, PT, R39, R16, PT ;  /* 0x000000102700720c */ /* 0x000fe20003f64070 */
[----:B------:R-:W-:Y:S01]  /*2640*/  @!P5 IMAD.IADD R17, R17, 0x1, -R39 ;  /* 0x000000011111d824 */ /* 0x000fe200078e0a27 */
[C---:B------:R-:W-:Y:S01]  /*2650*/  ISETP.GT.U32.AND P5, PT, R39.reuse, R19, PT ;  /* 0x000000132700720c */ /* 0x040fe20003fa4070 */
[----:B------:R-:W-:Y:S01]  /*2660*/  @!P1 IMAD.MOV R11, RZ, RZ, -R11 ;  /* 0x000000ffff0b9224 */ /* 0x000fe200078e0a0b */
[----:B------:R-:W-:Y:S01]  /*2670*/  ISETP.GT.U32.AND P1, PT, R39, R15, PT ;  /* 0x0000000f2700720c */ /* 0x000fe20003f24070 */
[----:B------:R-:W-:Y:S01]  /*2680*/  @!P2 IMAD.MOV R12, RZ, RZ, -R12 ;  /* 0x000000ffff0ca224 */ /* 0x000fe200078e0a0c */
[----:B------:R-:W-:Y:S01]  /*2690*/  ISETP.GE.AND P2, PT, R24, RZ, PT ;  /* 0x000000ff1800720c */ /* 0x000fe20003f46270 */
[----:B------:R-:W-:Y:S01]  /*26a0*/  @!P6 IMAD.IADD R13, R13, 0x1, -R39 ;  /* 0x000000010d0de824 */ /* 0x000fe200078e0a27 */
[----:B------:R-:W-:Y:S01]  /*26b0*/  ISETP.GE.AND P6, PT, R26, RZ, PT ;  /* 0x000000ff1a00720c */ /* 0x000fe20003fc6270 */
[----:B------:R-:W-:Y:S01]  /*26c0*/  IMAD.MOV.U32 R26, RZ, RZ, R21 ;  /* 0x000000ffff1a7224 */ /* 0x000fe200078e0015 */
[----:B------:R-:W-:Y:S01]  /*26d0*/  STL [R1+0xc2c], R11 ;  /* 0x000c2c0b01007387 */ /* 0x000fe20000100800 */
[----:B------:R-:W-:-:S03]  /*26e0*/  IMAD.HI.U32 R24, R41, R20, RZ ;  /* 0x0000001429187227 */ /* 0x000fc600078e00ff */
[----:B------:R-:W-:Y:S01]  /*26f0*/  IABS R22, R26 ;  /* 0x0000001a00167213 */ /* 0x000fe20000000000 */
[--C-:B------:R-:W-:Y:S01]  /*2700*/  @!P3 IMAD.IADD R16, R16, 0x1, -R39.reuse ;  /* 0x000000011010b824 */ /* 0x100fe200078e0a27 */
[----:B------:R-:W-:Y:S01]  /*2710*/  STL [R1+0xc30], R12 ;  /* 0x000c300c01007387 */ /* 0x000fe20000100800 */
[--C-:B------:R-:W-:Y:S01]  /*2720*/  @!P5 IMAD.IADD R19, R19, 0x1, -R39.reuse ;  /* 0x000000011313d824 */ /* 0x100fe200078e0a27 */
[C---:B------:R-:W-:Y:S01]  /*2730*/  ISETP.GT.U32.AND P5, PT, R39.reuse, R17, PT ;  /* 0x000000112700720c */ /* 0x040fe20003fa4070 */
[----:B------:R-:W-:Y:S01]  /*2740*/  IMAD.MOV R24, RZ, RZ, -R24 ;  /* 0x000000ffff187224 */ /* 0x000fe200078e0a18 */
[----:B------:R-:W-:Y:S01]  /*2750*/  ISETP.GT.U32.AND P3, PT, R39, R16, PT ;  /* 0x000000102700720c */ /* 0x000fe20003f64070 */
[----:B------:R-:W-:Y:S02]  /*2760*/  @!P1 IMAD.IADD R15, R15, 0x1, -R39 ;  /* 0x000000010f0f9824 */ /* 0x000fe400078e0a27 */
[----:B------:R-:W-:Y:S01]  /*2770*/  @!P4 IMAD.MOV R13, RZ, RZ, -R13 ;  /* 0x000000ffff0dc224 */ /* 0x000fe200078e0a0d */
[C---:B------:R-:W-:Y:S01]  /*2780*/  ISETP.GT.U32.AND P4, PT, R39.reuse, R19, PT ;  /* 0x000000132700720c */ /* 0x040fe20003f84070 */
[C---:B------:R-:W-:Y:S01]  /*2790*/  IMAD R20, R39.reuse, R24, R20 ;  /* 0x0000001827147224 */ /* 0x040fe200078e0214 */
[----:B------:R-:W-:Y:S01]  /*27a0*/  ISETP.GT.U32.AND P1, PT, R39, R15, PT ;  /* 0x0000000f2700720c */ /* 0x000fe20003f24070 */
[C---:B------:R-:W-:Y:S01]  /*27b0*/  IMAD.HI.U32 R21, R41.reuse, R18, RZ ;  /* 0x0000001229157227 */ /* 0x040fe200078e00ff */
[----:B------:R-:W-:Y:S03]  /*27c0*/  STL [R1+0xc34], R13 ;  /* 0x000c340d01007387 */ /* 0x000fe60000100800 */
[----:B------:R-:W-:-:S04]  /*27d0*/  IMAD.HI.U32 R24, R41, R22, RZ ;  /* 0x0000001629187227 */ /* 0x000fc800078e00ff */
[----:B------:R-:W-:Y:S02]  /*27e0*/  IMAD.MOV R21, RZ, RZ, -R21 ;  /* 0x000000ffff157224 */ /* 0x000fe400078e0a15 */
[----:B------:R-:W-:Y:S02]  /*27f0*/  IMAD.MOV R24, RZ, RZ, -R24 ;  /* 0x000000ffff187224 */ /* 0x000fe400078e0a18 */
[C---:B------:R-:W-:Y:S01]  /*2800*/  IMAD R18, R39.reuse, R21, R18 ;  /* 0x0000001527127224 */ /* 0x040fe200078e0212 */
[----:B------:R-:W-:Y:S01]  /*2810*/  IABS R21, R29 ;  /* 0x0000001d00157213 */ /* 0x000fe20000000000 */
[----:B------:R-:W-:Y:S01]  /*2820*/  IMAD R22, R39, R24, R22 ;  /* 0x0000001827167224 */ /* 0x000fe200078e0216 */
[----:B------:R-:W-:Y:S01]  /*2830*/  IABS R24, R27 ;  /* 0x0000001b00187213 */ /* 0x000fe20000000000 */
[--C-:B------:R-:W-:Y:S01]  /*2840*/  @!P3 IMAD.IADD R16, R16, 0x1, -R39.reuse ;  /* 0x000000011010b824 */ /* 0x100fe200078e0a27 */
[----:B------:R-:W-:Y:S01]  /*2850*/  ISETP.GE.AND P3, PT, R23, RZ, PT ;  /* 0x000000ff1700720c */ /* 0x000fe20003f66270 */
[--C-:B------:R-:W-:Y:S01]  /*2860*/  @!P4 IMAD.IADD R19, R19, 0x1, -R39.reuse ;  /* 0x000000011313c824 */ /* 0x100fe200078e0a27 */
[----:B------:R-:W-:Y:S01]  /*2870*/  ISETP.GT.U32.AND P4, PT, R39, R22, PT ;  /* 0x000000162700720c */ /* 0x000fe20003f84070 */
[----:B------:R-:W-:Y:S01]  /*2880*/  @!P1 IMAD.IADD R15, R15, 0x1, -R39 ;  /* 0x000000010f0f9824 */ /* 0x000fe200078e0a27 */
[----:B------:R-:W-:Y:S01]  /*2890*/  ISETP.GT.U32.AND P1, PT, R39, R18, PT ;  /* 0x000000122700720c */ /* 0x000fe20003f24070 */
[----:B------:R-:W-:-:S04]  /*28a0*/  IMAD.HI.U32 R23, R41, R21, RZ ;  /* 0x0000001529177227 */ /* 0x000fc800078e00ff */
[----:B------:R-:W-:Y:S02]  /*28b0*/  IMAD.MOV R23, RZ, RZ, -R23 ;  /* 0x000000ffff177224 */ /* 0x000fe400078e0a17 */
[----:B------:R-:W-:Y:S01]  /*28c0*/  @!P2 IMAD.MOV R16, RZ, RZ, -R16 ;  /* 0x000000ffff10a224 */ /* 0x000fe200078e0a10 */
[----:B------:R-:W-:Y:S01]  /*28d0*/  ISETP.GE.AND P2, PT, R35, RZ, PT ;  /* 0x000000ff2300720c */ /* 0x000fe20003f46270 */
[----:B------:R-:W-:Y:S01]  /*28e0*/  IMAD R21, R39, R23, R21 ;  /* 0x0000001727157224 */ /* 0x000fe200078e0215 */
[----:B------:R-:W-:Y:S01]  /*28f0*/  IABS R23, R30 ;  /* 0x0000001e00177213 */ /* 0x000fe20000000000 */
[--C-:B------:R-:W-:Y:S02]  /*2900*/  @!P5 IMAD.IADD R17, R17, 0x1, -R39.reuse ;  /* 0x000000011111d824 */ /* 0x100fe400078e0a27 */
[----:B------:R-:W-:Y:S01]  /*2910*/  @!P4 IMAD.IADD R22, R22, 0x1, -R39 ;  /* 0x000000011616c824 */ /* 0x000fe200078e0a27 */
[----:B------:R-:W-:Y:S01]  /*2920*/  ISETP.GT.U32.AND P5, PT, R39, R21, PT ;  /* 0x000000152700720c */ /* 0x000fe20003fa4070 */
[----:B------:R-:W-:-:S02]  /*2930*/  IMAD.MOV.U32 R35, RZ, RZ, R25 ;  /* 0x000000ffff237224 */ /* 0x000fc400078e0019 */
[----:B------:R-:W-:Y:S01]  /*2940*/  @!P1 IMAD.IADD R18, R18, 0x1, -R39 ;  /* 0x0000000112129824 */ /* 0x000fe200078e0a27 */
[----:B------:R-:W-:Y:S01]  /*2950*/  ISETP.GT.U32.AND P4, PT, R39, R22, PT ;  /* 0x000000162700720c */ /* 0x000fe20003f84070 */
[----:B------:R-:W-:Y:S01]  /*2960*/  IMAD.HI.U32 R25, R41, R23, RZ ;  /* 0x0000001729197227 */ /* 0x000fe200078e00ff */
[----:B------:R-:W-:-:S03]  /*2970*/  ISETP.GE.AND P1, PT, R34, RZ, PT ;  /* 0x000000ff2200720c */ /* 0x000fc60003f26270 */
[----:B------:R-:W-:Y:S01]  /*2980*/  @!P3 IMAD.MOV R17, RZ, RZ, -R17 ;  /* 0x000000ffff11b224 */ /* 0x000fe200078e0a11 */
[----:B------:R-:W-:Y:S01]  /*2990*/  ISETP.GE.AND P3, PT, R26, RZ, PT ;  /* 0x000000ff1a00720c */ /* 0x000fe20003f66270 */
[----:B------:R-:W-:Y:S01]  /*29a0*/  @!P0 IMAD.MOV R14, RZ, RZ, -R14 ;  /* 0x000000ffff0e8224 */ /* 0x000fe200078e0a0e */
[----:B------:R-:W-:Y:S01]  /*29b0*/  ISETP.GT.U32.AND P0, PT, R39, R18, PT ;  /* 0x000000122700720c */ /* 0x000fe20003f04070 */
[----:B------:R-:W-:Y:S02]  /*29c0*/  IMAD.MOV R25, RZ, RZ, -R25 ;  /* 0x000000ffff197224 */ /* 0x000fe400078e0a19 */
[----:B------:R-:W-:Y:S01]  /*29d0*/  IMAD.HI.U32 R26, R41, R24, RZ ;  /* 0x00000018291a7227 */ /* 0x000fe200078e00ff */
[----:B------:R-:W-:Y:S03]  /*29e0*/  STL [R1+0xc38], R14 ;  /* 0x000c380e01007387 */ /* 0x000fe60000100800 */
[----:B------:R-:W-:Y:S01]  /*29f0*/  IMAD R23, R39, R25, R23 ;  /* 0x0000001927177224 */ /* 0x000fe200078e0217 */
[----:B------:R-:W-:Y:S01]  /*2a00*/  IABS R25, R31 ;  /* 0x0000001f00197213 */ /* 0x000fe20000000000 */
[----:B------:R-:W-:-:S02]  /*2a10*/  IMAD.MOV R26, RZ, RZ, -R26 ;  /* 0x000000ffff1a7224 */ /* 0x000fc400078e0a1a */
[----:B------:R-:W-:Y:S01]  /*2a20*/  @!P6 IMAD.MOV R15, RZ, RZ, -R15 ;  /* 0x000000ffff0fe224 */ /* 0x000fe200078e0a0f */
[C---:B------:R-:W-:Y:S01]  /*2a30*/  ISETP.GT.U32.AND P6, PT, R39.reuse, R20, PT ;  /* 0x000000142700720c */ /* 0x040fe20003fc4070 */
[----:B------:R-:W-:Y:S01]  /*2a40*/  @!P2 IMAD.MOV R19, RZ, RZ, -R19 ;  /* 0x000000ffff13a224 */ /* 0x000fe200078e0a13 */
[C---:B------:R-:W-:Y:S01]  /*2a50*/  ISETP.GT.U32.AND P2, PT, R39.reuse, R23, PT ;  /* 0x000000172700720c */ /* 0x040fe20003f44070 */
[C---:B------:R-:W-:Y:S01]  /*2a60*/  IMAD R24, R39.reuse, R26, R24 ;  /* 0x0000001a27187224 */ /* 0x040fe200078e0218 */
[----:B------:R-:W-:Y:S01]  /*2a70*/  STL [R1+0xc3c], R15 ;  /* 0x000c3c0f01007387 */ /* 0x000fe20000100800 */
[--C-:B------:R-:W-:Y:S01]  /*2a80*/  @!P4 IMAD.IADD R22, R22, 0x1, -R39.reuse ;  /* 0x000000011616c824 */ /* 0x100fe200078e0a27 */
[----:B------:R-:W-:Y:S01]  /*2a90*/  IABS R26, R35 ;  /* 0x00000023001a7213 */ /* 0x000fe20000000000 */
[--C-:B------:R-:W-:Y:S01]  /*2aa0*/  @!P0 IMAD.IADD R18, R18, 0x1, -R39.reuse ;  /* 0x0000000112128824 */ /* 0x100fe200078e0a27 */
[----:B------:R-:W-:Y:S01]  /*2ab0*/  ISETP.GT.U32.AND P4, PT, R39, R24, PT ;  /* 0x000000182700720c */ /* 0x000fe20003f84070 */
[--C-:B------:R-:W-:Y:S01]  /*2ac0*/  @!P5 IMAD.IADD R21, R21, 0x1, -R39.reuse ;  /* 0x000000011515d824 */ /* 0x100fe200078e0a27 */
[----:B------:R-:W-:Y:S01]  /*2ad0*/  STL [R1+0xc40], R16 ;  /* 0x000c401001007387 */ /* 0x000fe20000100800 */
[----:B------:R-:W-:Y:S01]  /*2ae0*/  @!P1 IMAD.MOV R18, RZ, RZ, -R18 ;  /* 0x000000ffff129224 */ /* 0x000fe200078e0a12 */
[----:B------:R-:W-:Y:S01]  /*2af0*/  ISETP.GE.AND P0, PT, R28, RZ, PT ;  /* 0x000000ff1c00720c */ /* 0x000fe20003f06270 */
[--C-:B------:R-:W-:Y:S01]  /*2b00*/  @!P6 IMAD.IADD R20, R20, 0x1, -R39.reuse ;  /* 0x000000011414e824 */ /* 0x100fe200078e0a27 */
[----:B------:R-:W-:Y:S01]  /*2b10*/  STL [R1+0xc44], R17 ;  /* 0x000c441101007387 */ /* 0x000fe20000100800 */
[----:B------:R-:W-:Y:S01]  /*2b20*/  ISETP.GT.U32.AND P1, PT, R39, R21, PT ;  /* 0x000000152700720c */ /* 0x000fe20003f24070 */
[----:B------:R-:W-:Y:S01]  /*2b30*/  @!P2 IMAD.IADD R23, R23, 0x1, -R39 ;  /* 0x000000011717a824 */ /* 0x000fe200078e0a27 */
[----:B------:R-:W-:Y:S01]  /*2b40*/  ISETP.GE.AND P6, PT, R29, RZ, PT ;  /* 0x000000ff1d00720c */ /* 0x000fe20003fc6270 */
[----:B------:R-:W2:Y:S01]  /*2b50*/  LDL.LU R38, [R1+0x94] ;  /* 0x0000940001267983 */ /* 0x000ea20000300800 */
[----:B------:R-:W-:Y:S01]  /*2b60*/  IMAD.HI.U32 R28, R41, R25, RZ ;  /* 0x00000019291c7227 */ /* 0x000fe200078e00ff */
[----:B------:R-:W-:-:S02]  /*2b70*/  ISETP.GT.U32.AND P5, PT, R39, R20, PT ;  /* 0x000000142700720c */ /* 0x000fc40003fa4070 */
[----:B------:R-:W3:Y:S01]  /*2b80*/  LDL.LU R47, [R1+0xa4] ;  /* 0x0000a400012f7983 */ /* 0x000ee20000300800 */
[----:B------:R-:W-:Y:S01]  /*2b90*/  @!P4 IMAD.IADD R24, R24, 0x1, -R39 ;  /* 0x000000011818c824 */ /* 0x000fe200078e0a27 */
[----:B------:R-:W-:Y:S01]  /*2ba0*/  ISETP.GT.U32.AND P4, PT, R39, R23, PT ;  /* 0x000000172700720c */ /* 0x000fe20003f84070 */
[----:B------:R-:W-:Y:S01]  /*2bb0*/  IMAD.MOV R28, RZ, RZ, -R28 ;  /* 0x000000ffff1c7224 */ /* 0x000fe200078e0a1c */
[----:B------:R-:W-:Y:S01]  /*2bc0*/  ISETP.GE.AND P2, PT, R31, RZ, PT ;  /* 0x000000ff1f00720c */ /* 0x000fe20003f46270 */
[----:B------:R-:W-:-:S04]  /*2bd0*/  IMAD.HI.U32 R29, R41, R26, RZ ;  /* 0x0000001a291d7227 */ /* 0x000fc800078e00ff */
[----:B------:R-:W-:Y:S01]  /*2be0*/  @!P1 IMAD.IADD R21, R21, 0x1, -R39 ;  /* 0x0000000115159824 */ /* 0x000fe200078e0a27 */
[----:B------:R-:W-:Y:S01]  /*2bf0*/  ISETP.GE.AND P1, PT, R27, RZ, PT ;  /* 0x000000ff1b00720c */ /* 0x000fe20003f26270 */
[C---:B------:R-:W-:Y:S01]  /*2c00*/  IMAD R25, R39.reuse, R28, R25 ;  /* 0x0000001c27197224 */ /* 0x040fe200078e0219 */
[----:B------:R-:W-:Y:S01]  /*2c10*/  IABS R27, R42 ;  /* 0x0000002a001b7213 */ /* 0x000fe20000000000 */
[----:B------:R-:W-:Y:S02]  /*2c20*/  IMAD.MOV R29, RZ, RZ, -R29 ;  /* 0x000000ffff1d7224 */ /* 0x000fe400078e0a1d */
[----:B------:R-:W-:Y:S01]  /*2c30*/  @!P6 IMAD.MOV R21, RZ, RZ, -R21 ;  /* 0x000000ffff15e224 */ /* 0x000fe200078e0a15 */
[C---:B------:R-:W-:Y:S01]  /*2c40*/  ISETP.GT.U32.AND P6, PT, R39.reuse, R25, PT ;  /* 0x000000192700720c */ /* 0x040fe20003fc4070 */
[----:B------:R-:W-:Y:S02]  /*2c50*/  IMAD R26, R39, R29, R26 ;  /* 0x0000001d271a7224 */ /* 0x000fe400078e021a */
[----:B------:R-:W-:-:S02]  /*2c60*/  @!P4 IMAD.IADD R23, R23, 0x1, -R39 ;  /* 0x000000011717c824 */ /* 0x000fc400078e0a27 */
[----:B------:R-:W-:Y:S01]  /*2c70*/  @!P5 IMAD.IADD R20, R20, 0x1, -R39 ;  /* 0x000000011414d824 */ /* 0x000fe200078e0a27 */
[C---:B------:R-:W-:Y:S02]  /*2c80*/  ISETP.GT.U32.AND P4, PT, R39.reuse, R26, PT ;  /* 0x0000001a2700720c */ /* 0x040fe40003f84070 */
[----:B------:R-:W-:Y:S01]  /*2c90*/  ISETP.GE.AND P5, PT, R30, RZ, PT ;  /* 0x000000ff1e00720c */ /* 0x000fe20003fa6270 */
[----:B------:R-:W-:Y:S01]  /*2ca0*/  @!P0 IMAD.MOV R20, RZ, RZ, -R20 ;  /* 0x000000ffff148224 */ /* 0x000fe200078e0a14 */
[----:B------:R-:W-:-:S03]  /*2cb0*/  ISETP.GT.U32.AND P0, PT, R39, R24, PT ;  /* 0x000000182700720c */ /* 0x000fc60003f04070 */
[----:B------:R-:W-:Y:S01]  /*2cc0*/  @!P6 IMAD.IADD R25, R25, 0x1, -R39 ;  /* 0x000000011919e824 */ /* 0x000fe200078e0a27 */
[----:B------:R-:W-:-:S05]  /*2cd0*/  IABS R30, R56 ;  /* 0x00000038001e7213 */ /* 0x000fca0000000000 */
[----:B------:R-:W-:Y:S01]  /*2ce0*/  @!P4 IMAD.IADD R26, R26, 0x1, -R39 ;  /* 0x000000011a1ac824 */ /* 0x000fe200078e0a27 */
[----:B------:R-:W-:Y:S01]  /*2cf0*/  ISETP.GT.U32.AND P4, PT, R39, R25, PT ;  /* 0x000000192700720c */ /* 0x000fe20003f84070 */
[----:B------:R-:W-:Y:S02]  /*2d00*/  IMAD.MOV.U32 R28, RZ, RZ, R30 ;  /* 0x000000ffff1c7224 */ /* 0x000fe400078e001e */
[----:B------:R-:W-:-:S04]  /*2d10*/  IMAD.HI.U32 R30, R41, R27, RZ ;  /* 0x0000001b291e7227 */ /* 0x000fc800078e00ff */
[----:B------:R-:W-:Y:S02]  /*2d20*/  IMAD.MOV R30, RZ, RZ, -R30 ;  /* 0x000000ffff1e7224 */ /* 0x000fe400078e0a1e */
[----:B------:R-:W-:Y:S01]  /*2d30*/  @!P0 IMAD.IADD R24, R24, 0x1, -R39 ;  /* 0x0000000118188824 */ /* 0x000fe200078e0a27 */
[----:B------:R-:W-:Y:S01]  /*2d40*/  ISETP.GE.AND P0, PT, R42, RZ, PT ;  /* 0x000000ff2a00720c */ /* 0x000fe20003f06270 */
[----:B------:R-:W-:Y:S02]  /*2d50*/  IMAD R27, R39, R30, R27 ;  /* 0x0000001e271b7224 */ /* 0x000fe400078e021b */
[----:B------:R-:W-:Y:S02]  /*2d60*/  IMAD.MOV.U32 R42, RZ, RZ, R43 ;  /* 0x000000ffff2a7224 */ /* 0x000fe400078e002b */
[----:B------:R-:W-:Y:S01]  /*2d70*/  @!P4 IMAD.IADD R25, R25, 0x1, -R39 ;  /* 0x000000011919c824 */ /* 0x000fe200078e0a27 */
[----:B------:R-:W-:Y:S01]  /*2d80*/  ISETP.GE.AND P4, PT, R56, RZ, PT ;  /* 0x000000ff3800720c */ /* 0x000fe20003f86270 */
[----:B------:R-:W4:Y:S01]  /*2d90*/  LDL.LU R43, [R1+0xa8] ;  /* 0x0000a800012b7983 */ /* 0x000f220000300800 */
[----:B------:R-:W-:-:S03]  /*2da0*/  ISETP.GT.U32.AND P6, PT, R39, R27, PT ;  /* 0x0000001b2700720c */ /* 0x000fc60003fc4070 */
[----:B------:R-:W4:Y:S01]  /*2db0*/  LDL.LU R56, [R1+0xac] ;  /* 0x0000ac0001387983 */ /* 0x000f220000300800 */
[----:B------:R-:W-:Y:S01]  /*2dc0*/  IMAD.HI.U32 R31, R41, R28, RZ ;  /* 0x0000001c291f7227 */ /* 0x000fe200078e00ff */
[----:B------:R-:W-:-:S03]  /*2dd0*/  IABS R29, R57 ;  /* 0x00000039001d7213 */ /* 0x000fc60000000000 */
[----:B------:R-:W-:-:S04]  /*2de0*/  IMAD.MOV R31, RZ, RZ, -R31 ;  /* 0x000000ffff1f7224 */ /* 0x000fc800078e0a1f */
[----:B------:R-:W-:Y:S02]  /*2df0*/  IMAD R28, R39, R31, R28 ;  /* 0x0000001f271c7224 */ /* 0x000fe400078e021c */
[----:B------:R-:W-:Y:S01]  /*2e00*/  IMAD.HI.U32 R31, R41, R29, RZ ;  /* 0x0000001d291f7227 */ /* 0x000fe200078e00ff */
[----:B------:R-:W-:-:S03]  /*2e10*/  IABS R34, R40 ;  /* 0x0000002800227213 */ /* 0x000fc60000000000 */
[----:B------:R-:W-:Y:S01]  /*2e20*/  @!P6 IMAD.IADD R27, R27, 0x1, -R39 ;  /* 0x000000011b1be824 */ /* 0x000fe200078e0a27 */
[----:B------:R-:W-:Y:S01]  /*2e30*/  ISETP.GT.U32.AND P6, PT, R39, R26, PT ;  /* 0x0000001a2700720c */ /* 0x000fe20003fc4070 */
[----:B------:R-:W-:Y:S02]  /*2e40*/  IMAD.MOV R31, RZ, RZ, -R31 ;  /* 0x000000ffff1f7224 */ /* 0x000fe400078e0a1f */
[----:B------:R-:W-:Y:S01]  /*2e50*/  @!P3 IMAD.MOV R22, RZ, RZ, -R22 ;  /* 0x000000ffff16b224 */ /* 0x000fe200078e0a16 */
[----:B------:R-:W-:Y:S01]  /*2e60*/  ISETP.GE.AND P3, PT, R35, RZ, PT ;  /* 0x000000ff2300720c */ /* 0x000fe20003f66270 */
[----:B------:R-:W-:Y:S02]  /*2e70*/  IMAD R29, R39, R31, R29 ;  /* 0x0000001f271d7224 */ /* 0x000fe400078e021d */
[----:B------:R-:W-:-:S04]  /*2e80*/  IMAD.HI.U32 R31, R41, R34, RZ ;  /* 0x00000022291f7227 */ /* 0x000fc800078e00ff */
[----:B------:R-:W-:Y:S02]  /*2e90*/  IMAD.MOV R31, RZ, RZ, -R31 ;  /* 0x000000ffff1f7224 */ /* 0x000fe400078e0a1f */
[----:B------:R-:W-:Y:S01]  /*2ea0*/  @!P1 IMAD.MOV R24, RZ, RZ, -R24 ;  /* 0x000000ffff189224 */ /* 0x000fe200078e0a18 */
[C---:B------:R-:W-:Y:S01]  /*2eb0*/  ISETP.GT.U32.AND P1, PT, R39.reuse, R28, PT ;  /* 0x0000001c2700720c */ /* 0x040fe20003f24070 */
[----:B------:R-:W-:Y:S02]  /*2ec0*/  @!P6 IMAD.IADD R26, R26, 0x1, -R39 ;  /* 0x000000011a1ae824 */ /* 0x000fe400078e0a27 */
[----:B------:R-:W-:Y:S02]  /*2ed0*/  IMAD R34, R39, R31, R34 ;  /* 0x0000001f27227224 */ /* 0x000fe400078e0222 */
[----:B------:R-:W-:-:S03]  /*2ee0*/  @!P3 IMAD.MOV R26, RZ, RZ, -R26 ;  /* 0x000000ffff1ab224 */ /* 0x000fc600078e0a1a */
[----:B------:R-:W-:-:S05]  /*2ef0*/  ISETP.GT.U32.AND P3, PT, R39, R34, PT ;  /* 0x000000222700720c */ /* 0x000fca0003f64070 */
[----:B------:R-:W-:Y:S01]  /*2f00*/  @!P1 IMAD.IADD R28, R28, 0x1, -R39 ;  /* 0x000000011c1c9824 */ /* 0x000fe200078e0a27 */
[----:B------:R-:W-:Y:S02]  /*2f10*/  ISETP.GE.AND P1, PT, R57, RZ, PT ;  /* 0x000000ff3900720c */ /* 0x000fe40003f26270 */
[----:B------:R-:W4:Y:S01]  /*2f20*/  LDL.LU R57, [R1+0xe0] ;  /* 0x0000e00001397983 */ /* 0x000f220000300800 */
[----:B------:R-:W-:-:S04]  /*2f30*/  IABS R35, R58 ;  /* 0x0000003a00237213 */ /* 0x000fc80000000000 */
[----:B------:R-:W-:Y:S01]  /*2f40*/  @!P3 IMAD.IADD R34, R34, 0x1, -R39 ;  /* 0x000000012222b824 */ /* 0x000fe200078e0a27 */
[----:B------:R-:W-:Y:S02]  /*2f50*/  ISETP.GE.AND P3, PT, R58, RZ, PT ;  /* 0x000000ff3a00720c */ /* 0x000fe40003f66270 */
[----:B------:R-:W4:Y:S01]  /*2f60*/  LDL.LU R58, [R1+0xe4] ;  /* 0x0000e400013a7983 */ /* 0x000f220000300800 */
[----:B------:R-:W-:Y:S01]  /*2f70*/  @!P5 IMAD.MOV R23, RZ, RZ, -R23 ;  /* 0x000000ffff17d224 */ /* 0x000fe200078e0a17 */
[C---:B------:R-:W-:Y:S02]  /*2f80*/  ISETP.GT.U32.AND P5, PT, R39.reuse, R27, PT ;  /* 0x0000001b2700720c */ /* 0x040fe40003fa4070 */
[----:B------:R-:W-:Y:S01]  /*2f90*/  ISETP.GT.U32.AND P6, PT, R39, R29, PT ;  /* 0x0000001d2700720c */ /* 0x000fe20003fc4070 */
[----:B------:R-:W-:Y:S01]  /*2fa0*/  IMAD.HI.U32 R33, R41, R35, RZ ;  /* 0x0000002329217227 */ /* 0x000fe200078e00ff */
[----:B------:R-:W-:Y:S01]  /*2fb0*/  IABS R36, R42 ;  /* 0x0000002a00247213 */ /* 0x000fe20000000000 */
[----:B------:R-:W4:Y:S02]  /*2fc0*/  LDL.LU R49, [R1+0xe8] ;  /* 0x0000e80001317983 */ /* 0x000f240000300800 */
[----:B------:R-:W-:-:S02]  /*2fd0*/  @!P2 IMAD.MOV R25, RZ, RZ, -R25 ;  /* 0x000000ffff19a224 */ /* 0x000fc400078e0a19 */
[----:B------:R-:W4:Y:S04]  /*2fe0*/  LDL.LU R48, [R1+0xec] ;  /* 0x0000ec0001307983 */ /* 0x000f280000300800 */
[--C-:B------:R-:W-:Y:S02]  /*2ff0*/  @!P5 IMAD.IADD R27, R27, 0x1, -R39.reuse ;  /* 0x000000011b1bd824 */ /* 0x100fe400078e0a27 */
[----:B------:R-:W-:Y:S01]  /*3000*/  @!P6 IMAD.IADD R29, R29, 0x1, -R39 ;  /* 0x000000011d1de824 */ /* 0x000fe200078e0a27 */
[----:B------:R-:W-:Y:S01]  /*3010*/  ISETP.GT.U32.AND P6, PT, R39, R28, PT ;  /* 0x0000001c2700720c */ /* 0x000fe20003fc4070 */
[----:B------:R-:W-:-:S12]  /*3020*/  @!P0 IMAD.MOV R27, RZ, RZ, -R27 ;  /* 0x000000ffff1b8224 */ /* 0x000fd800078e0a1b */
[----:B------:R-:W-:Y:S01]  /*3030*/  @!P6 IMAD.IADD R28, R28, 0x1, -R39 ;  /* 0x000000011c1ce824 */ /* 0x000fe200078e0a27 */
[----:B------:R1:W-:Y:S03]  /*3040*/  STL [R1+0xc00], R2 ;  /* 0x000c000201007387 */ /* 0x0003e60000100800 */
[----:B------:R-:W-:Y:S01]  /*3050*/  @!P4 IMAD.MOV R28, RZ, RZ, -R28 ;  /* 0x000000ffff1cc224 */ /* 0x000fe200078e0a1c */
[----:B0-----:R-:W4:Y:S01]  /*3060*/  LDL.LU R3, [R1+0xf0] ;  /* 0x0000f00001037983 */ /* 0x001f220000300800 */
[----:B--2---:R-:W-:-:S05]  /*3070*/  IABS R32, R38 ;  /* 0x0000002600207213 */ /* 0x004fca0000000000 */
[----:B------:R-:W-:-:S04]  /*3080*/  IMAD.HI.U32 R30, R41, R32, RZ ;  /* 0x00000020291e7227 */ /* 0x000fc800078e00ff */
[----:B------:R-:W-:-:S04]  /*3090*/  IMAD.MOV R30, RZ, RZ, -R30 ;  /* 0x000000ffff1e7224 */ /* 0x000fc800078e0a1e */
[----:B------:R-:W-:-:S05]  /*30a0*/  IMAD R32, R39, R30, R32 ;  /* 0x0000001e27207224 */ /* 0x000fca00078e0220 */
[----:B------:R-:W-:Y:S01]  /*30b0*/  ISETP.GT.U32.AND P5, PT, R39, R32, PT ;  /* 0x000000202700720c */ /* 0x000fe20003fa4070 */
[----:B------:R-:W-:-:S04]  /*30c0*/  IMAD.MOV R30, RZ, RZ, -R33 ;  /* 0x000000ffff1e7224 */ /* 0x000fc800078e0a21 */
[----:B------:R-:W-:Y:S02]  /*30d0*/  IMAD R35, R39, R30, R35 ;  /* 0x0000001e27237224 */ /* 0x000fe400078e0223 */
[----:B------:R-:W-:Y:S01]  /*30e0*/  IMAD.HI.U32 R30, R41, R36, RZ ;  /* 0x00000024291e7227 */ /* 0x000fe200078e00ff */
[----:B---3--:R-:W-:-:S05]  /*30f0*/  IABS R37, R47 ;  /* 0x0000002f00257213 */ /* 0x008fca0000000000 */
[----:B------:R-:W-:Y:S02]  /*3100*/  @!P5 IMAD.IADD R32, R32, 0x1, -R39 ;  /* 0x000000012020d824 */ /* 0x000fe400078e0a27 */
[----:B------:R-:W-:-:S03]  /*3110*/  IMAD.MOV R30, RZ, RZ, -R30 ;  /* 0x000000ffff1e7224 */ /* 0x000fc600078e0a1e */
[C---:B------:R-:W-:Y:S01]  /*3120*/  ISETP.GT.U32.AND P2, PT, R39.reuse, R32, PT ;  /* 0x000000202700720c */ /* 0x040fe20003f44070 */
[C---:B------:R-:W-:Y:S01]  /*3130*/  IMAD R36, R39.reuse, R30, R36 ;  /* 0x0000001e27247224 */ /* 0x040fe200078e0224 */
[----:B------:R-:W-:Y:S01]  /*3140*/  ISETP.GT.U32.AND P0, PT, R39, R35, PT ;  /* 0x000000232700720c */ /* 0x000fe20003f04070 */
[----:B------:R-:W-:Y:S01]  /*3150*/  IMAD.HI.U32 R30, R41, R37, RZ ;  /* 0x00000025291e7227 */ /* 0x000fe200078e00ff */
[----:B------:R-:W-:-:S03]  /*3160*/  ISETP.GE.AND P6, PT, R38, RZ, PT ;  /* 0x000000ff2600720c */ /* 0x000fc60003fc6270 */
[----:B------:R-:W-:-:S04]  /*3170*/  IMAD.MOV R30, RZ, RZ, -R30 ;  /* 0x000000ffff1e7224 */ /* 0x000fc800078e0a1e */
[----:B------:R-:W-:Y:S02]  /*3180*/  IMAD R37, R39, R30, R37 ;  /* 0x0000001e27257224 */ /* 0x000fe400078e0225 */
[--C-:B------:R-:W-:Y:S02]  /*3190*/  @!P2 IMAD.IADD R32, R32, 0x1, -R39.reuse ;  /* 0x000000012020a824 */ /* 0x100fe400078e0a27 */
[----:B------:R-:W-:Y:S01]  /*31a0*/  @!P0 IMAD.IADD R35, R35, 0x1, -R39 ;  /* 0x0000000123238824 */ /* 0x000fe200078e0a27 */
[----:B------:R-:W-:Y:S01]  /*31b0*/  ISETP.GE.AND P0, PT, R42, RZ, PT ;  /* 0x000000ff2a00720c */ /* 0x000fe20003f06270 */
[----:B------:R-:W-:Y:S01]  /*31c0*/  @!P6 IMAD.MOV R32, RZ, RZ, -R32 ;  /* 0x000000ffff20e224 */ /* 0x000fe200078e0a20 */
[C---:B------:R-:W-:Y:S02]  /*31d0*/  ISETP.GT.U32.AND P6, PT, R39.reuse, R37, PT ;  /* 0x000000252700720c */ /* 0x040fe40003fc4070 */
[----:B----4-:R-:W-:Y:S02]  /*31e0*/  IABS R31, R56 ;  /* 0x00000038001f7213 */ /* 0x010fe40000000000 */
[----:B------:R-:W-:-:S03]  /*31f0*/  ISETP.GT.U32.AND P2, PT, R39, R36, PT ;  /* 0x000000242700720c */ /* 0x000fc60003f44070 */
[----:B------:R-:W-:-:S04]  /*3200*/  IMAD.HI.U32 R42, R41, R31, RZ ;  /* 0x0000001f292a7227 */ /* 0x000fc800078e00ff */
[----:B------:R-:W-:-:S04]  /*3210*/  IMAD.MOV R42, RZ, RZ, -R42 ;  /* 0x000000ffff2a7224 */ /* 0x000fc800078e0a2a */
[----:B------:R-:W-:Y:S01]  /*3220*/  IMAD R31, R39, R42, R31 ;  /* 0x0000002a271f7224 */ /* 0x000fe200078e021f */
[----:B------:R-:W-:Y:S01]  /*3230*/  IABS R38, R43 ;  /* 0x0000002b00267213 */ /* 0x000fe20000000000 */
[----:B------:R-:W-:-:S03]  /*3240*/  @!P6 IMAD.IADD R37, R37, 0x1, -R39 ;  /* 0x000000012525e824 */ /* 0x000fc600078e0a27 */
[C---:B------:R-:W-:Y:S01]  /*3250*/  ISETP.GT.U32.AND P6, PT, R39.reuse, R31, PT ;  /* 0x0000001f2700720c */ /* 0x040fe20003fc4070 */
[----:B------:R-:W-:Y:S01]  /*3260*/  @!P2 IMAD.IADD R36, R36, 0x1, -R39 ;  /* 0x000000012424a824 */ /* 0x000fe200078e0a27 */
[----:B------:R-:W-:Y:S01]  /*3270*/  ISETP.GT.U32.AND P2, PT, R39, R34, PT ;  /* 0x000000222700720c */ /* 0x000fe20003f44070 */
[----:B------:R-:W-:-:S04]  /*3280*/  IMAD.HI.U32 R33, R41, R38, RZ ;  /* 0x0000002629217227 */ /* 0x000fc800078e00ff */
[----:B------:R-:W-:-:S04]  /*3290*/  IMAD.MOV R33, RZ, RZ, -R33 ;  /* 0x000000ffff217224 */ /* 0x000fc800078e0a21 */
[----:B------:R-:W-:Y:S02]  /*32a0*/  IMAD R38, R39, R33, R38 ;  /* 0x0000002127267224 */ /* 0x000fe400078e0226 */
[--C-:B------:R-:W-:Y:S01]  /*32b0*/  @!P6 IMAD.IADD R31, R31, 0x1, -R39.reuse ;  /* 0x000000011f1fe824 */ /* 0x100fe200078e0a27 */
[C---:B------:R-:W-:Y:S01]  /*32c0*/  ISETP.GT.U32.AND P5, PT, R39.reuse, R29, PT ;  /* 0x0000001d2700720c */ /* 0x040fe20003fa4070 */
[----:B------:R-:W-:Y:S01]  /*32d0*/  @!P2 IMAD.IADD R34, R34, 0x1, -R39 ;  /* 0x000000012222a824 */ /* 0x000fe200078e0a27 */
[C---:B------:R-:W-:Y:S02]  /*32e0*/  ISETP.GT.U32.AND P4, PT, R39.reuse, R35, PT ;  /* 0x000000232700720c */ /* 0x040fe40003f84070 */
[C---:B------:R-:W-:Y:S02]  /*32f0*/  ISETP.GT.U32.AND P2, PT, R39.reuse, R38, PT ;  /* 0x000000262700720c */ /* 0x040fe40003f44070 */
[----:B------:R-:W-:Y:S02]  /*3300*/  ISETP.GT.U32.AND P6, PT, R39, R31, PT ;  /* 0x0000001f2700720c */ /* 0x000fe40003fc4070 */
[----:B------:R-:W-:-:S05]  /*3310*/  IABS R30, R57 ;  /* 0x00000039001e7213 */ /* 0x000fca0000000000 */
[--C-:B------:R-:W-:Y:S01]  /*3320*/  @!P5 IMAD.IADD R29, R29, 0x1, -R39.reuse ;  /* 0x000000011d1dd824 */ /* 0x100fe200078e0a27 */
[----:B------:R-:W-:Y:S01]  /*3330*/  ISETP.GE.AND P5, PT, R40, RZ, PT ;  /* 0x000000ff2800720c */ /* 0x000fe20003fa6270 */
[--C-:B------:R-:W-:Y:S01]  /*3340*/  @!P4 IMAD.IADD R35, R35, 0x1, -R39.reuse ;  /* 0x000000012323c824 */ /* 0x100fe200078e0a27 */
[----:B------:R-:W-:Y:S01]  /*3350*/  ISETP.GE.AND P4, PT, R47, RZ, PT ;  /* 0x000000ff2f00720c */ /* 0x000fe20003f86270 */
[--C-:B------:R-:W-:Y:S01]  /*3360*/  @!P2 IMAD.IADD R38, R38, 0x1, -R39.reuse ;  /* 0x000000012626a824 */ /* 0x100fe200078e0a27 */
[----:B------:R-:W-:Y:S01]  /*3370*/  ISETP.GE.AND P2, PT, R56, RZ, PT ;  /* 0x000000ff3800720c */ /* 0x000fe20003f46270 */
[----:B------:R-:W-:Y:S01]  /*3380*/  IMAD.MOV.U32 R40, RZ, RZ, R30 ;  /* 0x000000ffff287224 */ /* 0x000fe200078e001e */
[----:B------:R-:W2:Y:S01]  /*3390*/  LDL.LU R47, [R1+0xf4] ;  /* 0x0000f400012f7983 */ /* 0x000ea20000300800 */
[----:B------:R-:W-:Y:S01]  /*33a0*/  @!P6 IMAD.IADD R31, R31, 0x1, -R39 ;  /* 0x000000011f1fe824 */ /* 0x000fe200078e0a27 */
[----:B------:R-:W-:Y:S02]  /*33b0*/  IABS R30, R58 ;  /* 0x0000003a001e7213 */ /* 0x000fe40000000000 */
[----:B------:R-:W-:Y:S01]  /*33c0*/  ISETP.GE.AND P6, PT, R58, RZ, PT ;  /* 0x000000ff3a00720c */ /* 0x000fe20003fc6270 */
[----:B------:R-:W3:Y:S04]  /*33d0*/  LDL.LU R56, [R1+0xf8] ;  /* 0x0000f80001387983 */ /* 0x000ee80000300800 */
[----:B------:R-:W4:Y:S01]  /*33e0*/  LDL.LU R58, [R1+0xfc] ;  /* 0x0000fc00013a7983 */ /* 0x000f220000300800 */
[----:B------:R-:W-:Y:S01]  /*33f0*/  @!P1 IMAD.MOV R29, RZ, RZ, -R29 ;  /* 0x000000ffff1d9224 */ /* 0x000fe200078e0a1d */
[C---:B------:R-:W-:Y:S01]  /*3400*/  ISETP.GT.U32.AND P1, PT, R39.reuse, R36, PT ;  /* 0x000000242700720c */ /* 0x040fe20003f24070 */
[----:B------:R-:W-:Y:S01]  /*3410*/  @!P5 IMAD.MOV R34, RZ, RZ, -R34 ;  /* 0x000000ffff22d224 */ /* 0x000fe200078e0a22 */
[----:B------:R-:W-:Y:S01]  /*3420*/  ISETP.GT.U32.AND P5, PT, R39, R37, PT ;  /* 0x000000252700720c */ /* 0x000fe20003fa4070 */
[----:B------:R-:W-:Y:S01]  /*3430*/  IMAD.HI.U32 R33, R41, R40, RZ ;  /* 0x0000002829217227 */ /* 0x000fe200078e00ff */
[----:B------:R-:W-:-:S03]  /*3440*/  IABS R42, R2 ;  /* 0x00000002002a7213 */ /* 0x000fc60000000000 */
[----:B------:R-:W-:-:S06]  /*3450*/  IMAD.MOV R33, RZ, RZ, -R33 ;  /* 0x000000ffff217224 */ /* 0x000fcc00078e0a21 */
[----:B------:R-:W-:Y:S01]  /*3460*/  @!P1 IMAD.IADD R36, R36, 0x1, -R39 ;  /* 0x0000000124249824 */ /* 0x000fe200078e0a27 */
[----:B------:R-:W-:Y:S01]  /*3470*/  ISETP.GE.AND P1, PT, R43, RZ, PT ;  /* 0x000000ff2b00720c */ /* 0x000fe20003f26270 */
[----:B------:R-:W-:-:S04]  /*3480*/  IMAD.HI.U32 R43, R41, R30, RZ ;  /* 0x0000001e292b7227 */ /* 0x000fc800078e00ff */
[----:B------:R-:W-:Y:S02]  /*3490*/  IMAD.MOV R43, RZ, RZ, -R43 ;  /* 0x000000ffff2b7224 */ /* 0x000fe400078e0a2b */
[C---:B------:R-:W-:Y:S02]  /*34a0*/  IMAD R40, R39.reuse, R33, R40 ;  /* 0x0000002127287224 */ /* 0x040fe400078e0228 */
[C---:B------:R-:W-:Y:S02]  /*34b0*/  IMAD R30, R39.reuse, R43, R30 ;  /* 0x0000002b271e7224 */ /* 0x040fe400078e021e */
[----:B------:R-:W-:Y:S02]  /*34c0*/  IMAD.MOV.U32 R33, RZ, RZ, R42 ;  /* 0x000000ffff217224 */ /* 0x000fe400078e002a */
[----:B------:R-:W-:Y:S01]  /*34d0*/  @!P0 IMAD.MOV R36, RZ, RZ, -R36 ;  /* 0x000000ffff248224 */ /* 0x000fe200078e0a24 */
[----:B------:R-:W-:Y:S01]  /*34e0*/  ISETP.GT.U32.AND P0, PT, R39, R40, PT ;  /* 0x000000282700720c */ /* 0x000fe20003f04070 */
[----:B------:R-:W-:Y:S01]  /*34f0*/  @!P5 IMAD.IADD R37, R37, 0x1, -R39 ;  /* 0x000000012525d824 */ /* 0x000fe200078e0a27 */
[----:B------:R-:W-:Y:S01]  /*3500*/  IABS R44, R49 ;  /* 0x00000031002c7213 */ /* 0x000fe20000000000 */
[----:B------:R-:W0:Y:S01]  /*3510*/  I2F.RP R45, R33 ;  /* 0x00000021002d7306 */ /* 0x000e220000209400 */
[----:B------:R-:W-:-:S03]  /*3520*/  ISETP.GT.U32.AND P5, PT, R39, R30, PT ;  /* 0x0000001e2700720c */ /* 0x000fc60003fa4070 */
[----:B------:R-:W-:-:S04]  /*3530*/  IMAD.HI.U32 R43, R41, R44, RZ ;  /* 0x0000002c292b7227 */ /* 0x000fc800078e00ff */
[----:B------:R-:W-:Y:S02]  /*3540*/  IMAD.MOV R43, RZ, RZ, -R43 ;  /* 0x000000ffff2b7224 */ /* 0x000fe400078e0a2b */
[----:B------:R-:W-:Y:S01]  /*3550*/  @!P3 IMAD.MOV R35, RZ, RZ, -R35 ;  /* 0x000000ffff23b224 */ /* 0x000fe200078e0a23 */
[C---:B------:R-:W-:Y:S01]  /*3560*/  ISETP.GT.U32.AND P3, PT, R39.reuse, R38, PT ;  /* 0x000000262700720c */ /* 0x040fe20003f64070 */
[--C-:B------:R-:W-:Y:S02]  /*3570*/  @!P0 IMAD.IADD R40, R40, 0x1, -R39.reuse ;  /* 0x0000000128288824 */ /* 0x100fe400078e0a27 */
[C---:B------:R-:W-:Y:S02]  /*3580*/  IMAD R44, R39.reuse, R43, R44 ;  /* 0x0000002b272c7224 */ /* 0x040fe400078e022c */
[----:B------:R-:W-:Y:S01]  /*3590*/  @!P5 IMAD.IADD R30, R30, 0x1, -R39 ;  /* 0x000000011e1ed824 */ /* 0x000fe200078e0a27 */
[----:B0-----:R-:W0:Y:S01]  /*35a0*/  MUFU.RCP R45, R45 ;  /* 0x0000002d002d7308 */ /* 0x001e220000001000 */
[----:B------:R-:W-:Y:S01]  /*35b0*/  @!P4 IMAD.MOV R37, RZ, RZ, -R37 ;  /* 0x000000ffff25c224 */ /* 0x000fe200078e0a25 */
[----:B------:R-:W-:-:S02]  /*35c0*/  ISETP.GT.U32.AND P5, PT, R39, R40, PT ;  /* 0x000000282700720c */ /* 0x000fc40003fa4070 */
[C---:B------:R-:W-:Y:S02]  /*35d0*/  ISETP.GT.U32.AND P0, PT, R39.reuse, R44, PT ;  /* 0x0000002c2700720c */ /* 0x040fe40003f04070 */
[----:B------:R-:W-:Y:S02]  /*35e0*/  ISETP.GT.U32.AND P4, PT, R39, R30, PT ;  /* 0x0000001e2700720c */ /* 0x000fe40003f84070 */
[----:B------:R-:W-:Y:S01]  /*35f0*/  IABS R42, R48 ;  /* 0x00000030002a7213 */ /* 0x000fe20000000000 */
[----:B------:R-:W-:Y:S01]  /*3600*/  @!P3 IMAD.IADD R38, R38, 0x1, -R39 ;  /* 0x000000012626b824 */ /* 0x000fe200078e0a27 */
[----:B------:R-:W-:Y:S01]  /*3610*/  ISETP.GE.AND P3, PT, R57, RZ, PT ;  /* 0x000000ff3900720c */ /* 0x000fe20003f66270 */
[----:B-1----:R-:W-:Y:S01]  /*3620*/  IMAD.MOV.U32 R0, RZ, RZ, R31 ;  /* 0x000000ffff007224 */ /* 0x002fe200078e001f */
[----:B------:R-:W-:Y:S01]  /*3630*/  IABS R43, R3 ;  /* 0x00000003002b7213 */ /* 0x000fe20000000000 */
[----:B------:R-:W-:Y:S01]  /*3640*/  IMAD.HI.U32 R46, R41, R42, RZ ;  /* 0x0000002a292e7227 */ /* 0x000fe200078e00ff */
[----:B------:R-:W3:Y:S03]  /*3650*/  LDL.LU R57, [R1+0x120] ;  /* 0x0001200001397983 */ /* 0x000ee60000300800 */
[----:B------:R-:W-:-:S02]  /*3660*/  IMAD.MOV R46, RZ, RZ, -R46 ;  /* 0x000000ffff2e7224 */ /* 0x000fc400078e0a2e */
[----:B------:R-:W-:Y:S02]  /*3670*/  @!P2 IMAD.MOV R0, RZ, RZ, -R0 ;  /* 0x000000ffff00a224 */ /* 0x000fe400078e0a00 */
[--C-:B------:R-:W-:Y:S02]  /*3680*/  @!P5 IMAD.IADD R40, R40, 0x1, -R39.reuse ;  /* 0x000000012828d824 */ /* 0x100fe400078e0a27 */
[--C-:B------:R-:W-:Y:S02]  /*3690*/  @!P0 IMAD.IADD R44, R44, 0x1, -R39.reuse ;  /* 0x000000012c2c8824 */ /* 0x100fe400078e0a27 */
[----:B------:R-:W-:Y:S01]  /*36a0*/  @!P4 IMAD.IADD R30, R30, 0x1, -R39 ;  /* 0x000000011e1ec824 */ /* 0x000fe200078e0a27 */
[----:B------:R1:W-:Y:S01]  /*36b0*/  STL [R1+0x24], R0 ;  /* 0x0000240001007387 */ /* 0x0003e20000100800 */
[----:B------:R-:W-:Y:S02]  /*36c0*/  IMAD R42, R39, R46, R42 ;  /* 0x0000002e272a7224 */ /* 0x000fe400078e022a */
[----:B0-----:R-:W-:-:S02]  /*36d0*/  VIADD R46, R45, 0xffffffe ;  /* 0x0ffffffe2d2e7836 */ /* 0x001fc40000000000 */
[----:B------:R-:W-:Y:S01]  /*36e0*/  IMAD.HI.U32 R45, R41, R43, RZ ;  /* 0x0000002b292d7227 */ /* 0x000fe200078e00ff */
[----:B------:R-:W-:-:S03]  /*36f0*/  ISETP.GT.U32.AND P0, PT, R39, R44, PT ;  /* 0x0000002c2700720c */ /* 0x000fc60003f04070 */
[----:B------:R-:W-:Y:S02]  /*3700*/  IMAD.MOV.U32 R2, RZ, RZ, R30 ;  /* 0x000000ffff027224 */ /* 0x000fe400078e001e */
[----:B-1----:R-:W-:Y:S02]  /*3710*/  IMAD.MOV.U32 R0, RZ, RZ, R40 ;  /* 0x000000ffff007224 */ /* 0x002fe400078e0028 */
[----:B------:R-:W-:Y:S01]  /*3720*/  @!P1 IMAD.MOV R38, RZ, RZ, -R38 ;  /* 0x000000ffff269224 */ /* 0x000fe200078e0a26 */
[----:B------:R-:W-:Y:S01]  /*3730*/  ISETP.GT.U32.AND P1, PT, R39, R42, PT ;  /* 0x0000002a2700720c */ /* 0x000fe20003f24070 */
[----:B------:R-:W-:Y:S02]  /*3740*/  IMAD.MOV R45, RZ, RZ, -R45 ;  /* 0x000000ffff2d7224 */ /* 0x000fe400078e0a2d */
[----:B------:R-:W-:Y:S02]  /*3750*/  @!P3 IMAD.MOV R0, RZ, RZ, -R0 ;  /* 0x000000ffff00b224 */ /* 0x000fe400078e0a00 */
[----:B------:R-:W-:-:S02]  /*3760*/  @!P6 IMAD.MOV R2, RZ, RZ, -R2 ;  /* 0x000000ffff02e224 */ /* 0x000fc400078e0a02 */
[----:B------:R-:W-:Y:S01]  /*3770*/  IMAD R40, R39, R45, R43 ;  /* 0x0000002d27287224 */ /* 0x000fe200078e022b */
[----:B------:R0:W-:Y:S01]  /*3780*/  STL [R1+0x28], R0 ;  /* 0x0000280001007387 */ /* 0x0001e20000100800 */
[----:B------:R-:W-:-:S03]  /*3790*/  ISETP.GE.AND P2, PT, R49, RZ, PT ;  /* 0x000000ff3100720c */ /* 0x000fc60003f46270 */
[----:B------:R-:W-:Y:S01]  /*37a0*/  STL [R1+0x2c], R2 ;  /* 0x00002c0201007387 */ /* 0x000fe20000100800 */
[--C-:B------:R-:W-:Y:S02]  /*37b0*/  @!P0 IMAD.IADD R44, R44, 0x1, -R39.reuse ;  /* 0x000000012c2c8824 */ /* 0x100fe400078e0a27 */
[----:B------:R-:W-:Y:S02]  /*37c0*/  @!P1 IMAD.IADD R42, R42, 0x1, -R39 ;  /* 0x000000012a2a9824 */ /* 0x000fe400078e0a27 */
[----:B0-----:R-:W-:-:S03]  /*37d0*/  IMAD.MOV.U32 R0, RZ, RZ, R44 ;  /* 0x000000ffff007224 */ /* 0x001fc600078e002c */
[----:B------:R-:W-:Y:S02]  /*37e0*/  ISETP.GT.U32.AND P1, PT, R39, R42, PT ;  /* 0x0000002a2700720c */ /* 0x000fe40003f24070 */
[----:B------:R-:W-:Y:S01]  /*37f0*/  @!P2 IMAD.MOV R0, RZ, RZ, -R0 ;  /* 0x000000ffff00a224 */ /* 0x000fe200078e0a00 */
[----:B------:R-:W-:-:S10]  /*3800*/  ISETP.GE.AND P5, PT, R48, RZ, PT ;  /* 0x000000ff3000720c */ /* 0x000fd40003fa6270 */
[----:B------:R-:W-:Y:S01]  /*3810*/  @!P1 IMAD.IADD R42, R42, 0x1, -R39 ;  /* 0x000000012a2a9824 */ /* 0x000fe200078e0a27 */
[----:B------:R-:W-:Y:S02]  /*3820*/  ISETP.GE.AND P4, PT, R3, RZ, PT ;  /* 0x000000ff0300720c */ /* 0x000fe40003f86270 */
[----:B--2---:R-:W-:Y:S02]  /*3830*/  ISETP.GE.AND P3, PT, R47, RZ, PT ;  /* 0x000000ff2f00720c */ /* 0x004fe40003f66270 */
[----:B------:R-:W-:Y:S02]  /*3840*/  IABS R43, R47 ;  /* 0x0000002f002b7213 */ /* 0x000fe40000000000 */
[----:B----4-:R-:W-:Y:S02]  /*3850*/  ISETP.GE.AND P6, PT, R58, RZ, PT ;  /* 0x000000ff3a00720c */ /* 0x010fe40003fc6270 */
[----:B------:R-:W-:Y:S02]  /*3860*/  IABS R47, R58 ;  /* 0x0000003a002f7213 */ /* 0x000fe40000000000 */
[----:B------:R-:W2:Y:S04]  /*3870*/  LDL.LU R58, [R1+0x124] ;  /* 0x00012400013a7983 */ /* 0x000ea80000300800 */
[----:B------:R0:W-:Y:S04]  /*3880*/  STL [R1+0x30], R0 ;  /* 0x0000300001007387 */ /* 0x0001e80000100800 */
[----:B------:R-:W4:Y:S04]  /*3890*/  LDL.LU R14, [R1+0x128] ;  /* 0x00012800010e7983 */ /* 0x000f280000300800 */
[----:B------:R-:W4:Y:S01]  /*38a0*/  LDL.LU R17, [R1+0x12c] ;  /* 0x00012c0001117983 */ /* 0x000f220000300800 */
[----:B0-----:R-:W-:-:S03]  /*38b0*/  IMAD.MOV.U32 R0, RZ, RZ, R42 ;  /* 0x000000ffff007224 */ /* 0x001fc600078e002a */
[----:B------:R-:W4:Y:S01]  /*38c0*/  LDL.LU R16, [R1+0x130] ;  /* 0x0001300001107983 */ /* 0x000f220000300800 */
[----:B------:R-:W-:-:S03]  /*38d0*/  @!P5 IMAD.MOV R0, RZ, RZ, -R0 ;  /* 0x000000ffff00d224 */ /* 0x000fc600078e0a00 */
[----:B------:R-:W4:Y:S04]  /*38e0*/  LDL.LU R15, [R1+0x134] ;  /* 0x00013400010f7983 */ /* 0x000f280000300800 */
[----:B------:R0:W-:Y:S04]  /*38f0*/  STL [R1+0x20], R0 ;  /* 0x0000200001007387 */ /* 0x0001e80000100800 */
[----:B------:R-:W4:Y:S04]  /*3900*/  LDL.LU R13, [R1+0x138] ;  /* 0x00013800010d7983 */ /* 0x000f280000300800 */
[----:B------:R-:W4:Y:S04]  /*3910*/  LDL.LU R12, [R1+0x13c] ;  /* 0x00013c00010c7983 */ /* 0x000f280000300800 */
[----:B------:R-:W4:Y:S04]  /*3920*/  LDL.LU R11, [R1+0x140] ;  /* 0x00014000010b7983 */ /* 0x000f280000300800 */
[----:B------:R-:W4:Y:S04]  /*3930*/  LDL.LU R9, [R1+0x144] ;  /* 0x0001440001097983 */ /* 0x000f280000300800 */
[----:B------:R-:W4:Y:S04]  /*3940*/  LDL.LU R59, [R1+0x148] ;  /* 0x00014800013b7983 */ /* 0x000f280000300800 */
[----:B------:R-:W4:Y:S04]  /*3950*/  LDL.LU R4, [R1+0x14c] ;  /* 0x00014c0001047983 */ /* 0x000f280000300800 */
[----:B0-----:R-:W4:Y:S04]  /*3960*/  LDL.LU R0, [R1+0x150] ;  /* 0x0001500001007983 */ /* 0x001f280000300800 */
[----:B------:R-:W4:Y:S04]  /*3970*/  LDL.LU R10, [R1+0x154] ;  /* 0x00015400010a7983 */ /* 0x000f280000300800 */
[----:B------:R-:W4:Y:S04]  /*3980*/  LDL R3, [R1+0x418] ;  /* 0x0004180001037983 */ /* 0x000f280000100800 */
[----:B------:R-:W4:Y:S04]  /*3990*/  LDL R8, [R1+0x8a0] ;  /* 0x0008a00001087983 */ /* 0x000f280000100800 */
[----:B------:R-:W4:Y:S04]  /*39a0*/  LDL R7, [R1+0x8b0] ;  /* 0x0008b00001077983 */ /* 0x000f280000100800 */
[----:B------:R-:W4:Y:S04]  /*39b0*/  LDL R6, [R1+0x928] ;  /* 0x0009280001067983 */ /* 0x000f280000100800 */
[----:B------:R-:W4:Y:S01]  /*39c0*/  LDL R5, [R1+0x5c8] ;  /* 0x0005c80001057983 */ /* 0x000f220000100800 */
[----:B------:R-:W-:Y:S01]  /*39d0*/  ISETP.GT.U32.AND P2, PT, R39, R40, PT ;  /* 0x000000282700720c */ /* 0x000fe20003f44070 */
[----:B------:R-:W-:Y:S01]  /*39e0*/  IMAD.HI.U32 R48, R41, R43, RZ ;  /* 0x0000002b29307227 */ /* 0x000fe200078e00ff */
[----:B---3--:R-:W-:-:S11]  /*39f0*/  IABS R45, R56 ;  /* 0x00000038002d7213 */ /* 0x008fd60000000000 */
[----:B------:R-:W-:-:S05]  /*3a00*/  @!P2 IMAD.IADD R40, R40, 0x1, -R39 ;  /* 0x000000012828a824 */ /* 0x000fca00078e0a27 */
[----:B------:R-:W-:Y:S01]  /*3a10*/  ISETP.GT.U32.AND P2, PT, R39, R40, PT ;  /* 0x000000282700720c */ /* 0x000fe20003f44070 */
[----:B------:R-:W-:Y:S01]  /*3a20*/  IMAD.HI.U32 R44, R41, R45, RZ ;  /* 0x0000002d292c7227 */ /* 0x000fe200078e00ff */
[----:B------:R-:W0:Y:S03]  /*3a30*/  F2I.FTZ.U32.TRUNC.NTZ R31, R46 ;  /* 0x0000002e001f7305 */ /* 0x000e26000021f000 */
[----:B------:R-:W-:Y:S02]  /*3a40*/  IMAD.MOV R48, RZ, RZ, -R48 ;  /* 0x000000ffff307224 */ /* 0x000fe400078e0a30 */
[----:B------:R-:W-:Y:S02]  /*3a50*/  IMAD.MOV R44, RZ, RZ, -R44 ;  /* 0x000000ffff2c7224 */ /* 0x000fe400078e0a2c */
[----:B------:R-:W-:-:S04]  /*3a60*/  IMAD R43, R39, R48, R43 ;  /* 0x00000030272b7224 */ /* 0x000fc800078e022b */
[----:B------:R-:W-:Y:S01]  /*3a70*/  @!P2 IMAD.IADD R40, R40, 0x1, -R39 ;  /* 0x000000012828a824 */ /* 0x000fe200078e0a27 */
[C---:B------:R-:W-:Y:S01]  /*3a80*/  ISETP.GT.U32.AND P2, PT, R39.reuse, R43, PT ;  /* 0x0000002b2700720c */ /* 0x040fe20003f44070 */
[----:B------:R-:W-:Y:S02]  /*3a90*/  IMAD R45, R39, R44, R45 ;  /* 0x0000002c272d7224 */ /* 0x000fe400078e022d */
[----:B------:R-:W-:-:S04]  /*3aa0*/  IMAD.MOV.U32 R2, RZ, RZ, R40 ;  /* 0x000000ffff027224 */ /* 0x000fc800078e0028 */
[----:B------:R-:W-:Y:S01]  /*3ab0*/  @!P4 IMAD.MOV R2, RZ, RZ, -R2 ;  /* 0x000000ffff02c224 */ /* 0x000fe200078e0a02 */
[----:B------:R-:W-:Y:S01]  /*3ac0*/  ISETP.GT.U32.AND P4, PT, R39, R45, PT ;  /* 0x0000002d2700720c */ /* 0x000fe20003f84070 */
[----:B0-----:R-:W-:-:S04]  /*3ad0*/  IMAD.MOV R30, RZ, RZ, -R31 ;  /* 0x000000ffff1e7224 */ /* 0x001fc800078e0a1f */
[----:B------:R-:W-:Y:S02]  /*3ae0*/  IMAD R46, R30, R33, RZ ;  /* 0x000000211e2e7224 */ /* 0x000fe400078e02ff */
[--C-:B------:R-:W-:Y:S02]  /*3af0*/  @!P2 IMAD.IADD R43, R43, 0x1, -R39.reuse ;  /* 0x000000012b2ba824 */ /* 0x100fe400078e0a27 */
[----:B------:R-:W-:Y:S01]  /*3b00*/  IMAD.MOV.U32 R30, RZ, RZ, RZ ;  /* 0x000000ffff1e7224 */ /* 0x000fe200078e00ff */
[----:B------:R-:W-:Y:S02]  /*3b10*/  IABS R49, R57 ;  /* 0x0000003900317213 */ /* 0x000fe40000000000 */
[----:B------:R-:W-:Y:S01]  /*3b20*/  ISETP.GT.U32.AND P2, PT, R39, R43, PT ;  /* 0x0000002b2700720c */ /* 0x000fe20003f44070 */
[----:B------:R-:W-:Y:S02]  /*3b30*/  @!P4 IMAD.IADD R45, R45, 0x1, -R39 ;  /* 0x000000012d2dc824 */ /* 0x000fe400078e0a27 */
[----:B------:R-:W-:-:S04]  /*3b40*/  IMAD.HI.U32 R46, R31, R46, R30 ;  /* 0x0000002e1f2e7227 */ /* 0x000fc800078e001e */
[----:B------:R-:W-:Y:S01]  /*3b50*/  IMAD.HI.U32 R31, R41, R47, RZ ;  /* 0x0000002f291f7227 */ /* 0x000fe200078e00ff */
[----:B------:R-:W-:-:S03]  /*3b60*/  ISETP.GT.U32.AND P4, PT, R39, R45, PT ;  /* 0x0000002d2700720c */ /* 0x000fc60003f84070 */
[----:B------:R-:W-:-:S04]  /*3b70*/  IMAD.HI.U32 R30, R41, R49, RZ ;  /* 0x00000031291e7227 */ /* 0x000fc800078e00ff */
[----:B------:R-:W-:Y:S02]  /*3b80*/  IMAD.MOV R31, RZ, RZ, -R31 ;  /* 0x000000ffff1f7224 */ /* 0x000fe400078e0a1f */
[----:B------:R-:W-:Y:S02]  /*3b90*/  IMAD.MOV R30, RZ, RZ, -R30 ;  /* 0x000000ffff1e7224 */ /* 0x000fe400078e0a1e */
[C---:B------:R-:W-:Y:S02]  /*3ba0*/  IMAD R47, R39.reuse, R31, R47 ;  /* 0x0000001f272f7224 */ /* 0x040fe400078e022f */
[----:B------:R-:W-:Y:S02]  /*3bb0*/  IMAD R49, R39, R30, R49 ;  /* 0x0000001e27317224 */ /* 0x000fe400078e0231 */
[--C-:B------:R-:W-:Y:S01]  /*3bc0*/  @!P2 IMAD.IADD R43, R43, 0x1, -R39.reuse ;  /* 0x000000012b2ba824 */ /* 0x100fe200078e0a27 */
[----:B------:R-:W-:Y:S01]  /*3bd0*/  ISETP.GT.U32.AND P2, PT, R39, R47, PT ;  /* 0x0000002f2700720c */ /* 0x000fe20003f44070 */
[----:B------:R-:W-:Y:S01]  /*3be0*/  @!P4 IMAD.IADD R45, R45, 0x1, -R39 ;  /* 0x000000012d2dc824 */ /* 0x000fe200078e0a27 */
[----:B------:R-:W-:Y:S01]  /*3bf0*/  ISETP.GT.U32.AND P4, PT, R39, R49, PT ;  /* 0x000000312700720c */ /* 0x000fe20003f84070 */
[----:B------:R-:W-:-:S10]  /*3c00*/  @!P3 IMAD.MOV R43, RZ, RZ, -R43 ;  /* 0x000000ffff2bb224 */ /* 0x000fd400078e0a2b */
[--C-:B------:R-:W-:Y:S02]  /*3c10*/  @!P2 IMAD.IADD R47, R47, 0x1, -R39.reuse ;  /* 0x000000012f2fa824 */ /* 0x100fe400078e0a27 */
[----:B------:R-:W-:-:S03]  /*3c20*/  @!P4 IMAD.IADD R49, R49, 0x1, -R39 ;  /* 0x000000013131c824 */ /* 0x000fc600078e0a27 */
[C---:B------:R-:W-:Y:S02]  /*3c30*/  ISETP.GT.U32.AND P4, PT, R39.reuse, R47, PT ;  /* 0x0000002f2700720c */ /* 0x040fe40003f84070 */
[----:B------:R-:W-:-:S11]  /*3c40*/  ISETP.GT.U32.AND P3, PT, R39, R49, PT ;  /* 0x000000312700720c */ /* 0x000fd60003f64070 */
[--C-:B------:R-:W-:Y:S02]  /*3c50*/  @!P4 IMAD.IADD R47, R47, 0x1, -R39.reuse ;  /* 0x000000012f2fc824 */ /* 0x100fe400078e0a27 */
[----:B------:R-:W-:Y:S01]  /*3c60*/  @!P3 IMAD.IADD R49, R49, 0x1, -R39 ;  /* 0x000000013131b824 */ /* 0x000fe200078e0a27 */
[----:B------:R-:W-:Y:S02]  /*3c70*/  ISETP.GE.AND P1, PT, R57, RZ, PT ;  /* 0x000000ff3900720c */ /* 0x000fe40003f26270 */
[----:B------:R-:W-:Y:S02]  /*3c80*/  ISETP.GE.AND P0, PT, R56, RZ, PT ;  /* 0x000000ff3800720c */ /* 0x000fe40003f06270 */
[----:B--2---:R-:W-:-:S05]  /*3c90*/  IABS R50, R58 ;  /* 0x0000003a00327213 */ /* 0x004fca0000000000 */
[----:B------:R-:W-:-:S04]  /*3ca0*/  IMAD.HI.U32 R42, R41, R50, RZ ;  /* 0x00000032292a7227 */ /* 0x000fc800078e00ff */
[----:B------:R-:W-:-:S04]  /*3cb0*/  IMAD.MOV R42, RZ, RZ, -R42 ;  /* 0x000000ffff2a7224 */ /* 0x000fc800078e0a2a */
[----:B------:R-:W-:Y:S01]  /*3cc0*/  IMAD R50, R39, R42, R50 ;  /* 0x0000002a27327224 */ /* 0x000fe200078e0232 */
[----:B----4-:R-:W-:-:S04]  /*3cd0*/  IABS R51, R14 ;  /* 0x0000000e00337213 */ /* 0x010fc80000000000 */
[----:B------:R-:W-:Y:S01]  /*3ce0*/  ISETP.GT.U32.AND P2, PT, R39, R50, PT ;  /* 0x000000322700720c */ /* 0x000fe20003f44070 */
[----:B------:R-:W-:Y:S01]  /*3cf0*/  IMAD.HI.U32 R40, R41, R51, RZ ;  /* 0x0000003329287227 */ /* 0x000fe200078e00ff */
[----:B------:R-:W-:-:S03]  /*3d00*/  IABS R53, R17 ;  /* 0x0000001100357213 */ /* 0x000fc60000000000 */
[----:B------:R-:W-:Y:S02]  /*3d10*/  IMAD.MOV R40, RZ, RZ, -R40 ;  /* 0x000000ffff287224 */ /* 0x000fe400078e0a28 */
[----:B------:R-:W-:Y:S01]  /*3d20*/  IMAD.HI.U32 R31, R41, R53, RZ ;  /* 0x00000035291f7227 */ /* 0x000fe200078e00ff */
[----:B------:R-:W-:-:S03]  /*3d30*/  IABS R54, R16 ;  /* 0x0000001000367213 */ /* 0x000fc60000000000 */
[----:B------:R-:W-:Y:S02]  /*3d40*/  IMAD.MOV R31, RZ, RZ, -R31 ;  /* 0x000000ffff1f7224 */ /* 0x000fe400078e0a1f */
[C---:B------:R-:W-:Y:S02]  /*3d50*/  IMAD R51, R39.reuse, R40, R51 ;  /* 0x0000002827337224 */ /* 0x040fe400078e0233 */
[----:B------:R-:W-:Y:S01]  /*3d60*/  @!P2 IMAD.IADD R50, R50, 0x1, -R39 ;  /* 0x000000013232a824 */ /* 0x000fe200078e0a27 */
[----:B------:R-:W-:Y:S01]  /*3d70*/  IABS R42, R15 ;  /* 0x0000000f002a7213 */ /* 0x000fe20000000000 */
[C---:B------:R-:W-:Y:S01]  /*3d80*/  IMAD R53, R39.reuse, R31, R53 ;  /* 0x0000001f27357224 */ /* 0x040fe200078e0235 */
[----:B------:R-:W-:Y:S01]  /*3d90*/  ISETP.GT.U32.AND P4, PT, R39, R51, PT ;  /* 0x000000332700720c */ /* 0x000fe20003f84070 */
[----:B------:R-:W-:Y:S01]  /*3da0*/  IMAD.HI.U32 R30, R41, R54, RZ ;  /* 0x00000036291e7227 */ /* 0x000fe200078e00ff */
[C---:B------:R-:W-:Y:S02]  /*3db0*/  ISETP.GT.U32.AND P2, PT, R39.reuse, R50, PT ;  /* 0x000000322700720c */ /* 0x040fe40003f44070 */
[----:B------:R-:W-:Y:S01]  /*3dc0*/  IABS R60, R12 ;  /* 0x0000000c003c7213 */ /* 0x000fe20000000000 */
[----:B------:R-:W-:Y:S01]  /*3dd0*/  IMAD.MOV R30, RZ, RZ, -R30 ;  /* 0x000000ffff1e7224 */ /* 0x000fe200078e0a1e */
[----:B------:R-:W-:Y:S01]  /*3de0*/  ISETP.GT.U32.AND P3, PT, R39, R53, PT ;  /* 0x000000352700720c */ /* 0x000fe20003f64070 */
[----:B------:R-:W-:-:S04]  /*3df0*/  IMAD.HI.U32 R55, R41, R42, RZ ;  /* 0x0000002a29377227 */ /* 0x000fc800078e00ff */
[----:B------:R-:W-:Y:S02]  /*3e00*/  IMAD R54, R39, R30, R54 ;  /* 0x0000001e27367224 */ /* 0x000fe400078e0236 */
[----:B------:R-:W-:-:S04]  /*3e10*/  IMAD.HI.U32 R31, R41, R60, RZ ;  /* 0x0000003c291f7227 */ /* 0x000fc800078e00ff */
[----:B------:R-:W-:Y:S01]  /*3e20*/  IMAD.MOV R55, RZ, RZ, -R55 ;  /* 0x000000ffff377224 */ /* 0x000fe200078e0a37 */
[----:B------:R-:W-:Y:S01]  /*3e30*/  IABS R57, R9 ;  /* 0x0000000900397213 */ /* 0x000fe20000000000 */
[----:B------:R-:W-:Y:S01]  /*3e40*/  IMAD.MOV R31, RZ, RZ, -R31 ;  /* 0x000000ffff1f7224 */ /* 0x000fe200078e0a1f */
[----:B------:R-:W-:Y:S01]  /*3e50*/  IABS R30, R13 ;  /* 0x0000000d001e7213 */ /* 0x000fe20000000000 */
[C---:B------:R-:W-:Y:S02]  /*3e60*/  IMAD R55, R39.reuse, R55, R42 ;  /* 0x0000003727377224 */ /* 0x040fe400078e022a */
[--C-:B------:R-:W-:Y:S01]  /*3e70*/  @!P2 IMAD.IADD R50, R50, 0x1, -R39.reuse ;  /* 0x000000013232a824 */ /* 0x100fe200078e0a27 */
[----:B------:R-:W-:Y:S01]  /*3e80*/  ISETP.GT.U32.AND P2, PT, R39, R54, PT ;  /* 0x000000362700720c */ /* 0x000fe20003f44070 */
[--C-:B------:R-:W-:Y:S01]  /*3e90*/  @!P4 IMAD.IADD R51, R51, 0x1, -R39.reuse ;  /* 0x000000013333c824 */ /* 0x100fe200078e0a27 */
[----:B------:R-:W-:Y:S01]  /*3ea0*/  ISETP.GE.AND P5, PT, R58, RZ, PT ;  /* 0x000000ff3a00720c */ /* 0x000fe20003fa6270 */
[----:B------:R-:W-:Y:S01]  /*3eb0*/  IMAD R60, R39, R31, R60 ;  /* 0x0000001f273c7224 */ /* 0x000fe200078e023c */
[----:B------:R-:W-:Y:S01]  /*3ec0*/  IABS R58, R11 ;  /* 0x0000000b003a7213 */ /* 0x000fe20000000000 */
[----:B------:R-:W-:Y:S01]  /*3ed0*/  @!P3 IMAD.IADD R53, R53, 0x1, -R39 ;  /* 0x000000013535b824 */ /* 0x000fe200078e0a27 */
[----:B------:R-:W-:Y:S01]  /*3ee0*/  ISETP.GT.U32.AND P4, PT, R39, R55, PT ;  /* 0x000000372700720c */ /* 0x000fe20003f84070 */
[----:B------:R-:W-:Y:S01]  /*3ef0*/  IMAD.HI.U32 R31, R41, R57, RZ ;  /* 0x00000039291f7227 */ /* 0x000fe200078e00ff */
[----:B------:R-:W-:-:S03]  /*3f00*/  ISETP.GT.U32.AND P3, PT, R39, R51, PT ;  /* 0x000000332700720c */ /* 0x000fc60003f64070 */
[----:B------:R-:W-:Y:S01]  /*3f10*/  IMAD.HI.U32 R40, R41, R30, RZ ;  /* 0x0000001e29287227 */ /* 0x000fe200078e00ff */
[----:B------:R-:W-:-:S03]  /*3f20*/  IABS R56, R59 ;  /* 0x0000003b00387213 */ /* 0x000fc60000000000 */
[----:B------:R-:W-:Y:S02]  /*3f30*/  IMAD.MOV R31, RZ, RZ, -R31 ;  /* 0x000000ffff1f7224 */ /* 0x000fe400078e0a1f */
[----:B------:R-:W-:Y:S02]  /*3f40*/  IMAD.MOV R40, RZ, RZ, -R40 ;  /* 0x000000ffff287224 */ /* 0x000fe400078e0a28 */
[----:B------:R-:W-:Y:S01]  /*3f50*/  IMAD.HI.U32 R44, R41, R58, RZ ;  /* 0x0000003a292c7227 */ /* 0x000fe200078e00ff */
[----:B------:R-:W-:-:S03]  /*3f60*/  IABS R42, R0 ;  /* 0x00000000002a7213 */ /* 0x000fc60000000000 */
[C---:B------:R-:W-:Y:S02]  /*3f70*/  IMAD R57, R39.reuse, R31, R57 ;  /* 0x0000001f27397224 */ /* 0x040fe400078e0239 */
[----:B------:R-:W-:Y:S02]  /*3f80*/  IMAD R30, R39, R40, R30 ;  /* 0x00000028271e7224 */ /* 0x000fe400078e021e */
[----:B------:R-:W-:Y:S02]  /*3f90*/  IMAD.MOV R44, RZ, RZ, -R44 ;  /* 0x000000ffff2c7224 */ /* 0x000fe400078e0a2c */
[----:B------:R-:W-:-:S04]  /*3fa0*/  IMAD.HI.U32 R31, R41, R56, RZ ;  /* 0x00000038291f7227 */ /* 0x000fc800078e00ff */
[----:B------:R-:W-:Y:S01]  /*3fb0*/  @!P2 IMAD.IADD R54, R54, 0x1, -R39 ;  /* 0x000000013636a824 */ /* 0x000fe200078e0a27 */
[C---:B------:R-:W-:Y:S01]  /*3fc0*/  ISETP.GT.U32.AND P2, PT, R39.reuse, R53, PT ;  /* 0x000000352700720c */ /* 0x040fe20003f44070 */
[----:B------:R-:W-:Y:S01]  /*3fd0*/  IMAD R58, R39, R44, R58 ;  /* 0x0000002c273a7224 */ /* 0x000fe200078e023a */
[----:B------:R-:W-:Y:S01]  /*3fe0*/  IABS R40, R4 ;  /* 0x0000000400287213 */ /* 0x000fe20000000000 */
[----:B------:R-:W-:Y:S01]  /*3ff0*/  IMAD.MOV R31, RZ, RZ, -R31 ;  /* 0x000000ffff1f7224 */ /* 0x000fe200078e0a1f */
[----:B------:R-:W-:Y:S01]  /*4000*/  IABS R52, R10 ;  /* 0x0000000a00347213 */ /* 0x000fe20000000000 */
[--C-:B------:R-:W-:Y:S01]  /*4010*/  @!P4 IMAD.IADD R55, R55, 0x1, -R39.reuse ;  /* 0x000000013737c824 */ /* 0x100fe200078e0a27 */
[----:B------:R-:W-:Y:S01]  /*4020*/  ISETP.GT.U32.AND P4, PT, R39, R54, PT ;  /* 0x000000362700720c */ /* 0x000fe20003f84070 */
[----:B------:R-:W-:Y:S01]  /*4030*/  @!P3 IMAD.IADD R51, R51, 0x1, -R39 ;  /* 0x000000013333b824 */ /* 0x000fe200078e0a27 */
[----:B------:R-:W-:Y:S01]  /*4040*/  ISETP.GT.U32.AND P3, PT, R39, R30, PT ;  /* 0x0000001e2700720c */ /* 0x000fe20003f64070 */
[----:B------:R-:W-:-:S04]  /*4050*/  IMAD.HI.U32 R44, R41, R42, RZ ;  /* 0x0000002a292c7227 */ /* 0x000fc800078e00ff */
[----:B------:R-:W-:Y:S02]  /*4060*/  IMAD R56, R39, R31, R56 ;  /* 0x0000001f27387224 */ /* 0x000fe400078e0238 */
[----:B------:R-:W-:Y:S02]  /*4070*/  IMAD.MOV R31, RZ, RZ, -R44 ;  /* 0x000000ffff1f7224 */ /* 0x000fe400078e0a2c */
[----:B------:R-:W-:-:S04]  /*4080*/  IMAD.HI.U32 R48, R41, R40, RZ ;  /* 0x0000002829307227 */ /* 0x000fc800078e00ff */
[----:B------:R-:W-:Y:S02]  /*4090*/  IMAD.MOV.U32 R44, RZ, RZ, R52 ;  /* 0x000000ffff2c7224 */ /* 0x000fe400078e0034 */
[----:B------:R-:W-:Y:S02]  /*40a0*/  IMAD R42, R39, R31, R42 ;  /* 0x0000001f272a7224 */ /* 0x000fe400078e022a */
[----:B------:R-:W-:Y:S02]  /*40b0*/  IMAD.MOV R48, RZ, RZ, -R48 ;  /* 0x000000ffff307224 */ /* 0x000fe400078e0a30 */
[----:B------:R-:W-:-:S04]  /*40c0*/  IMAD.HI.U32 R31, R41, R44, RZ ;  /* 0x0000002c291f7227 */ /* 0x000fc800078e00ff */
[----:B------:R-:W-:Y:S01]  /*40d0*/  @!P2 IMAD.IADD R53, R53, 0x1, -R39 ;  /* 0x000000013535a824 */ /* 0x000fe200078e0a27 */
[C---:B------:R-:W-:Y:S01]  /*40e0*/  ISETP.GT.U32.AND P2, PT, R39.reuse, R60, PT ;  /* 0x0000003c2700720c */ /* 0x040fe20003f44070 */
[C---:B------:R-:W-:Y:S01]  /*40f0*/  IMAD R40, R39.reuse, R48, R40 ;  /* 0x0000003027287224 */ /* 0x040fe200078e0228 */
[----:B------:R-:W-:Y:S01]  /*4100*/  IABS R48, R3 ;  /* 0x0000000300307213 */ /* 0x000fe20000000000 */
[----:B------:R-:W-:Y:S02]  /*4110*/  IMAD.MOV R31, RZ, RZ, -R31 ;  /* 0x000000ffff1f7224 */ /* 0x000fe400078e0a1f */
[--C-:B------:R-:W-:Y:S01]  /*4120*/  @!P4 IMAD.IADD R54, R54, 0x1, -R39.reuse ;  /* 0x000000013636c824 */ /* 0x100fe200078e0a27 */
[C---:B------:R-:W-:Y:S01]  /*4130*/  ISETP.GT.U32.AND P4, PT, R39.reuse, R58, PT ;  /* 0x0000003a2700720c */ /* 0x040fe20003f84070 */
[----:B------:R-:W-:Y:S01]  /*4140*/  @!P3 IMAD.IADD R30, R30, 0x1, -R39 ;  /* 0x000000011e1eb824 */ /* 0x000fe200078e0a27 */
[C---:B------:R-:W-:Y:S01]  /*4150*/  ISETP.GT.U32.AND P3, PT, R39.reuse, R56, PT ;  /* 0x000000382700720c */ /* 0x040fe20003f64070 */
[----:B------:R-:W-:Y:S01]  /*4160*/  IMAD R44, R39, R31, R44 ;  /* 0x0000001f272c7224 */ /* 0x000fe200078e022c */
[----:B------:R-:W-:Y:S01]  /*4170*/  IABS R31, R8 ;  /* 0x00000008001f7213 */ /* 0x000fe20000000000 */
[----:B------:R-:W-:Y:S01]  /*4180*/  IMAD.HI.U32 R52, R41, R48, RZ ;  /* 0x0000003029347227 */ /* 0x000fe200078e00ff */
[----:B------:R-:W-:-:S03]  /*4190*/  IABS R61, R7 ;  /* 0x00000007003d7213 */ /* 0x000fc60000000000 */
[----:B------:R-:W-:Y:S02]  /*41a0*/  IMAD.MOV.U32 R41, RZ, RZ, R31 ;  /* 0x000000ffff297224 */ /* 0x000fe400078e001f */
[----:B------:R-:W-:Y:S02]  /*41b0*/  IMAD.MOV R52, RZ, RZ, -R52 ;  /* 0x000000ffff347224 */ /* 0x000fe400078e0a34 */
[----:B------:R-:W-:Y:S02]  /*41c0*/  @!P2 IMAD.IADD R60, R60, 0x1, -R39 ;  /* 0x000000013c3ca824 */ /* 0x000fe400078e0a27 */
[----:B------:R-:W-:Y:S02]  /*41d0*/  IMAD.MOV.U32 R31, RZ, RZ, R61 ;  /* 0x000000ffff1f7224 */ /* 0x000fe400078e003d */
[C---:B------:R-:W-:Y:S02]  /*41e0*/  IMAD R48, R39.reuse, R52, R48 ;  /* 0x0000003427307224 */ /* 0x040fe400078e0230 */
[--C-:B------:R-:W-:Y:S01]  /*41f0*/  @!P4 IMAD.IADD R58, R58, 0x1, -R39.reuse ;  /* 0x000000013a3ac824 */ /* 0x100fe200078e0a27 */
[----:B------:R-:W-:Y:S01]  /*4200*/  ISETP.GT.U32.AND P4, PT, R39, R60, PT ;  /* 0x0000003c2700720c */ /* 0x000fe20003f84070 */
[----:B------:R-:W-:-:S02]  /*4210*/  @!P3 IMAD.IADD R56, R56, 0x1, -R39 ;  /* 0x000000013838b824 */ /* 0x000fc400078e0a27 */
[----:B------:R-:W-:-:S03]  /*4220*/  IMAD.HI.U32 R52, R46, R31, RZ ;  /* 0x0000001f2e347227 */ /* 0x000fc600078e00ff */
[----:B------:R-:W-:Y:S01]  /*4230*/  ISETP.GT.U32.AND P3, PT, R39, R56, PT ;  /* 0x000000382700720c */ /* 0x000fe20003f64070 */
[----:B------:R-:W-:Y:S02]  /*4240*/  IMAD.MOV R61, RZ, RZ, -R52 ;  /* 0x000000ffff3d7224 */ /* 0x000fe400078e0a34 */
[----:B------:R-:W-:-:S04]  /*4250*/  IMAD.HI.U32 R52, R46, R41, RZ ;  /* 0x000000292e347227 */ /* 0x000fc800078e00ff */
[----:B------:R-:W-:Y:S01]  /*4260*/  @!P0 IMAD.MOV R45, RZ, RZ, -R45 ;  /* 0x000000ffff2d8224 */ /* 0x000fe200078e0a2d */
[C---:B------:R-:W-:Y:S01]  /*4270*/  ISETP.GT.U32.AND P0, PT, R39.reuse, R55, PT ;  /* 0x000000372700720c */ /* 0x040fe20003f04070 */
[----:B------:R-:W-:Y:S02]  /*4280*/  IMAD.MOV R52, RZ, RZ, -R52 ;  /* 0x000000ffff347224 */ /* 0x000fe400078e0a34 */
[----:B------:R-:W-:Y:S01]  /*4290*/  @!P4 IMAD.IADD R60, R60, 0x1, -R39 ;  /* 0x000000013c3cc824 */ /* 0x000fe200078e0a27 */
[----:B------:R-:W-:Y:S01]  /*42a0*/  ISETP.GT.U32.AND P4, PT, R39, R42, PT ;  /* 0x0000002a2700720c */ /* 0x000fe20003f84070 */
[----:B------:R-:W-:Y:S02]  /*42b0*/  IMAD R41, R33, R52, R41 ;  /* 0x0000003421297224 */ /* 0x000fe400078e0229 */
[----:B------:R-:W-:-:S03]  /*42c0*/  @!P3 IMAD.IADD R56, R56, 0x1, -R39 ;  /* 0x000000013838b824 */ /* 0x000fc600078e0a27 */
[C---:B------:R-:W-:Y:S01]  /*42d0*/  ISETP.GT.U32.AND P3, PT, R33.reuse, R41, PT ;  /* 0x000000292100720c */ /* 0x040fe20003f64070 */
[----:B------:R-:W-:Y:S02]  /*42e0*/  IMAD R31, R33, R61, R31 ;  /* 0x0000003d211f7224 */ /* 0x000fe400078e021f */
[----:B------:R-:W-:Y:S01]  /*42f0*/  @!P0 IMAD.IADD R55, R55, 0x1, -R39 ;  /* 0x0000000137378824 */ /* 0x000fe200078e0a27 */
[----:B------:R-:W-:-:S03]  /*4300*/  ISETP.GT.U32.AND P0, PT, R39, R57, PT ;  /* 0x000000392700720c */ /* 0x000fc60003f04070 */
[----:B------:R-:W-:Y:S01]  /*4310*/  @!P4 IMAD.IADD R42, R42, 0x1, -R39 ;  /* 0x000000012a2ac824 */ /* 0x000fe200078e0a27 */
[----:B------:R-:W-:-:S05]  /*4320*/  ISETP.GT.U32.AND P4, PT, R33, R31, PT ;  /* 0x0000001f2100720c */ /* 0x000fca0003f84070 */
[----:B------:R-:W-:Y:S01]  /*4330*/  @!P3 IMAD.IADD R41, R41, 0x1, -R33 ;  /* 0x000000012929b824 */ /* 0x000fe200078e0a21 */
[----:B------:R-:W-:Y:S02]  /*4340*/  ISETP.GE.AND P3, PT, R15, RZ, PT ;  /* 0x000000ff0f00720c */ /* 0x000fe40003f66270 */
[----:B------:R-:W-:Y:S01]  /*4350*/  ISETP.GT.U32.AND P2, PT, R39, R30, PT ;  /* 0x0000001e2700720c */ /* 0x000fe20003f44070 */
[----:B------:R-:W-:Y:S01]  /*4360*/  @!P0 IMAD.IADD R57, R57, 0x1, -R39 ;  /* 0x0000000139398824 */ /* 0x000fe200078e0a27 */
[----:B------:R-:W-:-:S03]  /*4370*/  ISETP.GT.U32.AND P0, PT, R39, R58, PT ;  /* 0x0000003a2700720c */ /* 0x000fc60003f04070 */
[----:B------:R-:W-:Y:S02]  /*4380*/  @!P4 IMAD.IADD R31, R31, 0x1, -R33 ;  /* 0x000000011f1fc824 */ /* 0x000fe400078e0a21 */
[----:B------:R-:W-:Y:S01]  /*4390*/  @!P6 IMAD.MOV R47, RZ, RZ, -R47 ;  /* 0x000000ffff2fe224 */ /* 0x000fe200078e0a2f */
[----:B------:R-:W-:-:S03]  /*43a0*/  ISETP.GT.U32.AND P6, PT, R39, R57, PT ;  /* 0x000000392700720c */ /* 0x000fc60003fc4070 */
[----:B------:R-:W-:Y:S01]  /*43b0*/  @!P3 IMAD.MOV R55, RZ, RZ, -R55 ;  /* 0x000000ffff37b224 */ /* 0x000fe200078e0a37 */
[----:B------:R-:W-:Y:S01]  /*43c0*/  ISETP.GT.U32.AND P3, PT, R33, R31, PT ;  /* 0x0000001f2100720c */ /* 0x000fe20003f64070 */
[--C-:B------:R-:W-:Y:S01]  /*43d0*/  @!P2 IMAD.IADD R30, R30, 0x1, -R39.reuse ;  /* 0x000000011e1ea824 */ /* 0x100fe200078e0a27 */
[C---:B------:R-:W-:Y:S01]  /*43e0*/  ISETP.GT.U32.AND P2, PT, R39.reuse, R40, PT ;  /* 0x000000282700720c */ /* 0x040fe20003f44070 */
[----:B------:R-:W-:Y:S01]  /*43f0*/  @!P0 IMAD.IADD R58, R58, 0x1, -R39 ;  /* 0x000000013a3a8824 */ /* 0x000fe200078e0a27 */
[----:B------:R-:W-:-:S05]  /*4400*/  ISETP.GT.U32.AND P0, PT, R39, R44, PT ;  /* 0x0000002c2700720c */ /* 0x000fca0003f04070 */
[----:B------:R-:W-:Y:S01]  /*4410*/  @!P6 IMAD.IADD R57, R57, 0x1, -R39 ;  /* 0x000000013939e824 */ /* 0x000fe200078e0a27 */
[----:B------:R-:W-:-:S03]  /*4420*/  ISETP.GT.U32.AND P6, PT, R39, R48, PT ;  /* 0x000000302700720c */ /* 0x000fc60003fc4070 */
[----:B------:R-:W-:Y:S01]  /*4430*/  @!P3 IMAD.IADD R31, R31, 0x1, -R33 ;  /* 0x000000011f1fb824 */ /* 0x000fe200078e0a21 */
[----:B------:R-:W-:Y:S02]  /*4440*/  ISETP.GE.AND P3, PT, R59, RZ, PT ;  /* 0x000000ff3b00720c */ /* 0x000fe40003f66270 */
[----:B------:R-:W0:Y:S01]  /*4450*/  S2R R59, SR_TID.X ;  /* 0x00000000003b7919 */ /* 0x000e220000002100 */
[--C-:B------:R-:W-:Y:S01]  /*4460*/  @!P2 IMAD.IADD R40, R40, 0x1, -R39.reuse ;  /* 0x000000012828a824 */ /* 0x100fe200078e0a27 */
[----:B------:R-:W-:Y:S01]  /*4470*/  ISETP.GE.AND P2, PT, R14, RZ, PT ;  /* 0x000000ff0e00720c */ /* 0x000fe20003f46270 */
[----:B------:R-:W-:Y:S01]  /*4480*/  @!P0 IMAD.IADD R44, R44, 0x1, -R39 ;  /* 0x000000012c2c8824 */ /* 0x000fe200078e0a27 */
[----:B------:R-:W-:Y:S01]  /*4490*/  ISETP.GE.AND P0, PT, R17, RZ, PT ;  /* 0x000000ff1100720c */ /* 0x000fe20003f06270 */
[----:B------:R-:W-:Y:S01]  /*44a0*/  @!P5 IMAD.MOV R50, RZ, RZ, -R50 ;  /* 0x000000ffff32d224 */ /* 0x000fe200078e0a32 */
[----:B------:R-:W-:Y:S01]  /*44b0*/  IABS R52, R6 ;  /* 0x0000000600347213 */ /* 0x000fe20000000000 */
[----:B------:R-:W-:Y:S01]  /*44c0*/  @!P1 IMAD.MOV R49, RZ, RZ, -R49 ;  /* 0x000000ffff319224 */ /* 0x000fe200078e0a31 */
[----:B------:R-:W-:Y:S01]  /*44d0*/  ISETP.GT.U32.AND P5, PT, R33, R41, PT ;  /* 0x000000292100720c */ /* 0x000fe20003fa4070 */
[----:B------:R-:W-:Y:S01]  /*44e0*/  @!P6 IMAD.IADD R48, R48, 0x1, -R39 ;  /* 0x000000013030e824 */ /* 0x000fe200078e0a27 */
[C---:B------:R-:W-:Y:S01]  /*44f0*/  ISETP.GT.U32.AND P1, PT, R39.reuse, R40, PT ;  /* 0x000000282700720c */ /* 0x040fe20003f24070 */
[----:B------:R-:W-:Y:S01]  /*4500*/  IMAD.HI.U32 R14, R46, R52, RZ ;  /* 0x000000342e0e7227 */ /* 0x000fe200078e00ff */
[----:B------:R-:W-:Y:S01]  /*4510*/  IABS R61, R5 ;  /* 0x00000005003d7213 */ /* 0x000fe20000000000 */
[----:B------:R-:W2:Y:S01]  /*4520*/  LDL.LU R17, [R1+0xc44] ;  /* 0x000c440001117983 */ /* 0x000ea20000300800 */
[----:B------:R-:W-:Y:S01]  /*4530*/  ISETP.GE.AND P6, PT, R16, RZ, PT ;  /* 0x000000ff1000720c */ /* 0x000fe20003fc6270 */
[----:B------:R-:W-:Y:S01]  /*4540*/  IMAD.MOV R14, RZ, RZ, -R14 ;  /* 0x000000ffff0e7224 */ /* 0x000fe200078e0a0e */
[C---:B------:R-:W-:Y:S01]  /*4550*/  ISETP.GT.U32.AND P4, PT, R39.reuse, R42, PT ;  /* 0x0000002a2700720c */ /* 0x040fe20003f84070 */
[----:B------:R-:W-:Y:S01]  /*4560*/  @!P2 IMAD.MOV R51, RZ, RZ, -R51 ;  /* 0x000000ffff33a224 */ /* 0x000fe200078e0a33 */
[C---:B------:R-:W-:Y:S01]  /*4570*/  ISETP.GT.U32.AND P2, PT, R39.reuse, R44, PT ;  /* 0x0000002c2700720c */ /* 0x040fe20003f44070 */
[----:B------:R-:W-:Y:S01]  /*4580*/  @!P0 IMAD.MOV R53, RZ, RZ, -R53 ;  /* 0x000000ffff358224 */ /* 0x000fe200078e0a35 */
[----:B------:R-:W-:Y:S01]  /*4590*/  ISETP.GT.U32.AND P0, PT, R39, R48, PT ;  /* 0x000000302700720c */ /* 0x000fe20003f04070 */
[----:B------:R-:W-:Y:S01]  /*45a0*/  IMAD.HI.U32 R46, R46, R61, RZ ;  /* 0x0000003d2e2e7227 */ /* 0x000fe200078e00ff */
[----:B------:R-:W3:Y:S03]  /*45b0*/  LDL.LU R16, [R1+0xc40] ;  /* 0x000c400001107983 */ /* 0x000ee60000300800 */
[----:B------:R-:W-:Y:S01]  /*45c0*/  IMAD R52, R33, R14, R52 ;  /* 0x0000000e21347224 */ /* 0x000fe200078e0234 */
[----:B------:R-:W4:Y:S01]  /*45d0*/  LDL.LU R15, [R1+0xc3c] ;  /* 0x000c3c00010f7983 */ /* 0x000f220000300800 */
[----:B------:R-:W-:Y:S01]  /*45e0*/  @!P5 IMAD.IADD R41, R41, 0x1, -R33 ;  /* 0x000000012929d824 */ /* 0x000fe200078e0a21 */
[----:B------:R-:W-:-:S02]  /*45f0*/  ISETP.GE.AND P5, PT, R9, RZ, PT ;  /* 0x000000ff0900720c */ /* 0x000fc40003fa6270 */
[----:B------:R-:W1:Y:S01]  /*4600*/  LDC R9, c[0x0][0x230] ;  /* 0x00008c00ff097b82 */ /* 0x000e620000000800 */
[----:B------:R-:W-:Y:S01]  /*4610*/  IMAD.MOV R46, RZ, RZ, -R46 ;  /* 0x000000ffff2e7224 */ /* 0x000fe200078e0a2e */
[----:B------:R-:W2:Y:S01]  /*4620*/  LDL.LU R14, [R1+0xc38] ;  /* 0x000c3800010e7983 */ /* 0x000ea20000300800 */
[----:B------:R-:W-:Y:S01]  /*4630*/  @!P1 IMAD.IADD R40, R40, 0x1, -R39 ;  /* 0x0000000128289824 */ /* 0x000fe200078e0a27 */
[----:B------:R-:W-:Y:S01]  /*4640*/  ISETP.GT.U32.AND P1, PT, R33, R52, PT ;  /* 0x000000342100720c */ /* 0x000fe20003f24070 */
[----:B------:R-:W-:Y:S01]  /*4650*/  @!P6 IMAD.MOV R54, RZ, RZ, -R54 ;  /* 0x000000ffff36e224 */ /* 0x000fe200078e0a36 */
[----:B------:R-:W-:Y:S01]  /*4660*/  ISETP.GE.AND P6, PT, R13, RZ, PT ;  /* 0x000000ff0d00720c */ /* 0x000fe20003fc6270 */
[----:B------:R-:W-:Y:S02]  /*4670*/  IMAD R46, R33, R46, R61 ;  /* 0x0000002e212e7224 */ /* 0x000fe400078e023d */
[--C-:B------:R-:W-:Y:S02]  /*4680*/  @!P4 IMAD.IADD R42, R42, 0x1, -R39.reuse ;  /* 0x000000012a2ac824 */ /* 0x100fe400078e0a27 */
[----:B------:R-:W-:-:S02]  /*4690*/  @!P2 IMAD.IADD R44, R44, 0x1, -R39 ;  /* 0x000000012c2ca824 */ /* 0x000fc400078e0a27 */
[----:B------:R-:W-:Y:S01]  /*46a0*/  @!P0 IMAD.IADD R48, R48, 0x1, -R39 ;  /* 0x0000000130308824 */ /* 0x000fe200078e0a27 */
[----:B------:R-:W-:Y:S01]  /*46b0*/  ISETP.GT.U32.AND P0, PT, R33, R46, PT ;  /* 0x0000002e2100720c */ /* 0x000fe20003f04070 */
[----:B------:R-:W-:Y:S01]  /*46c0*/  IMAD.MOV.U32 R39, RZ, RZ, R60 ;  /* 0x000000ffff277224 */ /* 0x000fe200078e003c */
[----:B------:R-:W3:Y:S01]  /*46d0*/  LDL.LU R13, [R1+0xc34] ;  /* 0x000c3400010d7983 */ /* 0x000ee20000300800 */
[C---:B0-----:R-:W-:Y:S01]  /*46e0*/  IMAD.SHL.U32 R60, R59.reuse, 0x8, RZ ;  /* 0x000000083b3c7824 */ /* 0x041fe200078e00ff */
[----:B------:R-:W-:Y:S01]  /*46f0*/  ISETP.GE.AND P4, PT, R12, RZ, PT ;  /* 0x000000ff0c00720c */ /* 0x000fe20003f86270 */
[----:B------:R-:W-:Y:S01]  /*4700*/  @!P1 IMAD.IADD R52, R52, 0x1, -R33 ;  /* 0x0000000134349824 */ /* 0x000fe200078e0a21 */
[----:B------:R-:W-:Y:S01]  /*4710*/  LOP3.LUT R61, R59, 0x7, RZ, 0xc0, !PT ;  /* 0x000000073b3d7812 */ /* 0x000fe200078ec0ff */
[----:B------:R-:W-:Y:S01]  /*4720*/  @!P6 IMAD.MOV R30, RZ, RZ, -R30 ;  /* 0x000000ffff1ee224 */ /* 0x000fe200078e0a1e */
[----:B------:R-:W-:Y:S01]  /*4730*/  LOP3.LUT R60, R60, 0x30, RZ, 0xc0, !PT ;  /* 0x000000303c3c7812 */ /* 0x000fe200078ec0ff */
[----:B------:R-:W4:Y:S01]  /*4740*/  LDL.LU R12, [R1+0xc30] ;  /* 0x000c3000010c7983 */ /* 0x000f220000300800 */
[----:B------:R-:W-:-:S03]  /*4750*/  ISETP.GT.U32.AND P6, PT, R33, R52, PT ;  /* 0x000000342100720c */ /* 0x000fc60003fc4070 */
[----:B------:R-:W-:Y:S01]  /*4760*/  IMAD R61, R61, 0x40, R60 ;  /* 0x000000403d3d7824 */ /* 0x000fe200078e023c */
[----:B------:R-:W-:Y:S01]  /*4770*/  LOP3.LUT R60, R59, 0x7, RZ, 0xc0, !PT ;  /* 0x000000073b3c7812 */ /* 0x000fe200078ec0ff */
[----:B------:R-:W-:Y:S02]  /*4780*/  @!P0 IMAD.IADD R46, R46, 0x1, -R33 ;  /* 0x000000012e2e8824 */ /* 0x000fe400078e0a21 */
[----:B-1----:R-:W-:Y:S01]  /*4790*/  VIADD R9, R9, 0x1f ;  /* 0x0000001f09097836 */ /* 0x002fe20000000000 */
[----:B------:R-:W-:Y:S01]  /*47a0*/  ISETP.GE.AND P0, PT, R0, RZ, PT ;  /* 0x000000ff0000720c */ /* 0x000fe20003f06270 */
[----:B------:R-:W-:Y:S01]  /*47b0*/  IMAD.SHL.U32 R0, R59, 0x2, RZ ;  /* 0x000000023b007824 */ /* 0x000fe200078e00ff */
[----:B------:R-:W-:Y:S01]  /*47c0*/  ISETP.GE.AND P1, PT, R4, RZ, PT ;  /* 0x000000ff0400720c */ /* 0x000fe20003f26270 */
[----:B------:R-:W-:Y:S01]  /*47d0*/  IMAD R60, R60, 0x110, RZ ;  /* 0x000001103c3c7824 */ /* 0x000fe200078e02ff */
[----:B------:R-:W-:Y:S01]  /*47e0*/  ISETP.GE.AND P2, PT, R11, RZ, PT ;  /* 0x000000ff0b00720c */ /* 0x000fe20003f46270 */
[----:B------:R-:W-:Y:S01]  /*47f0*/  @!P4 IMAD.MOV R39, RZ, RZ, -R39 ;  /* 0x000000ffff27c224 */ /* 0x000fe200078e0a27 */
[----:B------:R-:W-:Y:S01]  /*4800*/  ISETP.GT.U32.AND P4, PT, R33, R46, PT ;  /* 0x0000002e2100720c */ /* 0x000fe20003f84070 */
[----:B------:R-:W-:Y:S01]  /*4810*/  IMAD.SHL.U32 R4, R59, 0x80, RZ ;  /* 0x000000803b047824 */ /* 0x000fe200078e00ff */
[----:B------:R-:W-:Y:S01]  /*4820*/  SHF.R.S32.HI R59, RZ, 0x1f, R9 ;  /* 0x0000001fff3b7819 */ /* 0x000fe20000011409 */
[----:B------:R-:W-:Y:S01]  /*4830*/  @!P6 IMAD.IADD R52, R52, 0x1, -R33 ;  /* 0x000000013434e824 */ /* 0x000fe200078e0a21 */
[----:B------:R-:W-:Y:S01]  /*4840*/  LOP3.LUT R60, R60, 0x10, R0, 0x78, !PT ;  /* 0x000000103c3c7812 */ /* 0x000fe200078e7800 */
[----:B------:R-:W2:Y:S01]  /*4850*/  LDL.LU R11, [R1+0xc2c] ;  /* 0x000c2c00010b7983 */ /* 0x000ea20000300800 */
[----:B------:R-:W-:-:S02]  /*4860*/  LEA.HI R59, R59, R9, RZ, 0x5 ;  /* 0x000000093b3b7211 */ /* 0x000fc400078f28ff */
[----:B------:R-:W-:Y:S02]  /*4870*/  LOP3.LUT R59, R61, 0x30, R0, 0x78, !PT ;  /* 0x000000303d3b7812 */ /* 0x000fe400078e7800 */
[----:B------:R-:W-:Y:S02]  /*4880*/  ISETP.GE.AND P6, PT, R10, RZ, PT ;  /* 0x000000ff0a00720c */ /* 0x000fe40003fc6270 */
[----:B------:R-:W3:Y:S01]  /*4890*/  LDL.LU R10, [R1+0xc28] ;  /* 0x000c2800010a7983 */ /* 0x000ee20000300800 */
[----:B------:R-:W-:-:S03]  /*48a0*/  LOP3.LUT R60, R60, 0x800, R4, 0xf8, !PT ;  /* 0x000008003c3c7812 */ /* 0x000fc600078ef804 */
[----:B------:R-:W4:Y:S04]  /*48b0*/  LDL.LU R9, [R1+0xc24] ;  /* 0x000c240001097983 */ /* 0x000f280000300800 */
[----:B------:R-:W2:Y:S01]  /*48c0*/  LDL.LU R4, [R1+0x18] ;  /* 0x0000180001047983 */ /* 0x000ea20000300800 */
[----:B------:R-:W-:-:S03]  /*48d0*/  @!P4 IMAD.IADD R46, R46, 0x1, -R33 ;  /* 0x000000012e2ec824 */ /* 0x000fc600078e0a21 */
[----:B------:R-:W3:Y:S01]  /*48e0*/  LDL.LU R0, [R1+0x14] ;  /* 0x0000140001007983 */ /* 0x000ee20000300800 */
[----:B------:R-:W-:-:S03]  /*48f0*/  @!P2 IMAD.MOV R58, RZ, RZ, -R58 ;  /* 0x000000ffff3aa224 */ /* 0x000fc600078e0a3a */
[----:B------:R-:W4:Y:S01]  /*4900*/  LDL.LU R59, [R1+0x10] ;  /* 0x00001000013b7983 */ /* 0x000f220000300800 */
[----:B------:R-:W-:-:S03]  /*4910*/  ISETP.GE.AND P2, PT, R3, RZ, PT ;  /* 0x000000ff0300720c */ /* 0x000fc60003f46270 */
[----:B------:R-:W4:Y:S04]  /*4920*/  LDL.LU R61, [R1+0x8] ;  /* 0x00000800013d7983 */ /* 0x000f280000300800 */
[----:B------:R-:W4:Y:S04]  /*4930*/  LDL.LU R60, [R1+0x4] ;  /* 0x00000400013c7983 */ /* 0x000f280000300800 */
[----:B------:R-:W4:Y:S04]  /*4940*/  LDL.LU R33, [R1+0xc] ;  /* 0x00000c0001217983 */ /* 0x000f280000300800 */
[----:B------:R-:W2:Y:S01]  /*4950*/  LDL.LU R3, [R1+0xc20] ;  /* 0x000c200001037983 */ /* 0x000ea20000300800 */
[----:B------:R-:W-:Y:S01]  /*4960*/  @!P3 IMAD.MOV R56, RZ, RZ, -R56 ;  /* 0x000000ffff38b224 */ /* 0x000fe200078e0a38 */
[----:B------:R-:W-:Y:S01]  /*4970*/  ISETP.GE.AND P3, PT, R8, RZ, PT ;  /* 0x000000ff0800720c */ /* 0x000fe20003f66270 */
[----:B------:R-:W-:Y:S01]  /*4980*/  @!P1 IMAD.MOV R40, RZ, RZ, -R40 ;  /* 0x000000ffff289224 */ /* 0x000fe200078e0a28 */
[----:B------:R-:W4:Y:S01]  /*4990*/  LDL.LU R8, [R1+0xc1c] ;  /* 0x000c1c0001087983 */ /* 0x000f220000300800 */
[----:B------:R-:W-:Y:S01]  /*49a0*/  ISETP.GE.AND P1, PT, R7, RZ, PT ;  /* 0x000000ff0700720c */ /* 0x000fe20003f26270 */
[----:B------:R-:W-:Y:S01]  /*49b0*/  @!P0 IMAD.MOV R42, RZ, RZ, -R42 ;  /* 0x000000ffff2a8224 */ /* 0x000fe200078e0a2a */
[----:B------:R-:W-:Y:S01]  /*49c0*/  ISETP.GE.AND P0, PT, R6, RZ, PT ;  /* 0x000000ff0600720c */ /* 0x000fe20003f06270 */
[----:B------:R-:W-:Y:S01]  /*49d0*/  @!P5 IMAD.MOV R57, RZ, RZ, -R57 ;  /* 0x000000ffff39d224 */ /* 0x000fe200078e0a39 */
[----:B------:R-:W4:Y:S01]  /*49e0*/  LDL.LU R7, [R1+0xc18] ;  /* 0x000c180001077983 */ /* 0x000f220000300800 */
[----:B------:R-:W-:-:S03]  /*49f0*/  ISETP.GE.AND P5, PT, R5, RZ, PT ;  /* 0x000000ff0500720c */ /* 0x000fc60003fa6270 */
[----:B------:R-:W4:Y:S04]  /*4a00*/  LDL.LU R6, [R1+0xc14] ;  /* 0x000c140001067983 */ /* 0x000f280000300800 */
[----:B------:R-:W4:Y:S01]  /*4a10*/  LDL.LU R5, [R1+0xc10] ;  /* 0x000c100001057983 */ /* 0x000f220000300800 */
[----:B--2---:R-:W-:Y:S02]  /*4a20*/  ISETP.NE.AND P4, PT, R3, RZ, PT ;  /* 0x000000ff0300720c */ /* 0x004fe40003f85270 */
[----:B------:R-:W-:-:S04]  /*4a30*/  LOP3.LUT R3, RZ, R3, RZ, 0x33, !PT ;  /* 0x00000003ff037212 */ /* 0x000fc800078e33ff */
[C---:B------:R-:W-:Y:S02]  /*4a40*/  SEL R4, R3.reuse, R4, !P4 ;  /* 0x0000000403047207 */ /* 0x040fe40006000000 */
[C---:B---3--:R-:W-:Y:S02]  /*4a50*/  SEL R0, R3.reuse, R0, !P4 ;  /* 0x0000000003007207 */ /* 0x048fe40006000000 */
[C---:B----4-:R-:W-:Y:S01]  /*4a60*/  SEL R59, R3.reuse, R59, !P4 ;  /* 0x0000003b033b7207 */ /* 0x050fe20006000000 */
[----:B------:R0:W-:Y:S04]  /*4a70*/  STL [R1+0x74], R4 ;  /* 0x0000740401007387 */ /* 0x0001e80000100800 */
[----:B0-----:R-:W2:Y:S04]  /*4a80*/  LDL.LU R4, [R1+0xc0c] ;  /* 0x000c0c0001047983 */ /* 0x001ea80000300800 */
[----:B------:R0:W-:Y:S04]  /*4a90*/  STL [R1+0x70], R0 ;  /* 0x0000700001007387 */ /* 0x0001e80000100800 */
[----:B0-----:R-:W3:Y:S04]  /*4aa0*/  LDL.LU R0, [R1+0xc08] ;  /* 0x000c080001007983 */ /* 0x001ee80000300800 */
[----:B------:R0:W-:Y:S04]  /*4ab0*/  STL [R1+0x6c], R59 ;  /* 0x00006c3b01007387 */ /* 0x0001e80000100800 */
[----:B0-----:R-:W4:Y:S01]  /*4ac0*/  LDL.LU R59, [R1+0xc04] ;  /* 0x000c0400013b7983 */ /* 0x001f220000300800 */
[----:B------:R-:W-:-:S05]  /*4ad0*/  SEL R33, R3, R33, !P4 ;  /* 0x0000002103217207 */ /* 0x000fca0006000000 */
[----:B------:R0:W-:Y:S01]  /*4ae0*/  STL [R1+0x68], R33 ;  /* 0x0000682101007387 */ /* 0x0001e20000100800 */
[C---:B------:R-:W-:Y:S02]  /*4af0*/  SEL R60, R3.reuse, R60, !P4 ;  /* 0x0000003c033c7207 */ /* 0x040fe40006000000 */
[----:B0-----:R-:W-:-:S05]  /*4b00*/  SEL R33, R3, R61, !P4 ;  /* 0x0000003d03217207 */ /* 0x001fca0006000000 */
[----:B------:R3:W-:Y:S01]  /*4b10*/  STL [R1+0x64], R33 ;  /* 0x0000642101007387 */ /* 0x0007e20000100800 */
[----:B------:R-:W-:-:S03]  /*4b20*/  SEL R7, R3, R7, !P4 ;  /* 0x0000000703077207 */ /* 0x000fc60006000000 */
[----:B------:R-:W-:Y:S01]  /*4b30*/  STL [R1+0x60], R60 ;  /* 0x0000603c01007387 */ /* 0x000fe20000100800 */
[C---:B---3--:R-:W-:Y:S02]  /*4b40*/  SEL R33, R3.reuse, R0, !P4 ;  /* 0x0000000003217207 */ /* 0x048fe40006000000 */
[C---:B--2---:R-:W-:Y:S02]  /*4b50*/  SEL R0, R3.reuse, R4, !P4 ;  /* 0x0000000403007207 */ /* 0x044fe40006000000 */
[C---:B------:R-:W-:Y:S02]  /*4b60*/  SEL R4, R3.reuse, R6, !P4 ;  /* 0x0000000603047207 */ /* 0x040fe40006000000 */
[----:B----4-:R-:W-:-:S05]  /*4b70*/  SEL R59, R3, R59, !P4 ;  /* 0x0000003b033b7207 */ /* 0x010fca0006000000 */
[----:B------:R-:W-:Y:S04]  /*4b80*/  STL [R1+0x5c], R59 ;  /* 0x00005c3b01007387 */ /* 0x000fe80000100800 */
[----:B------:R-:W-:Y:S01]  /*4b90*/  STL [R1+0x58], R33 ;  /* 0x0000582101007387 */ /* 0x000fe20000100800 */
[----:B------:R-:W-:-:S03]  /*4ba0*/  SEL R6, R3, R9, !P4 ;  /* 0x0000000903067207 */ /* 0x000fc60006000000 */
[----:B------:R0:W-:Y:S04]  /*4bb0*/  STL [R1+0x54], R0 ;  /* 0x0000540001007387 */ /* 0x0001e80000100800 */
[----:B------:R1:W-:Y:S01]  /*4bc0*/  STL [R1+0x50], R7 ;  /* 0x0000500701007387 */ /* 0x0003e20000100800 */
[C---:B0-----:R-:W-:Y:S02]  /*4bd0*/  SEL R0, R3.reuse, R8, !P4 ;  /* 0x0000000803007207 */ /* 0x041fe40006000000 */
[----:B-1----:R-:W-:-:S03]  /*4be0*/  SEL R7, R3, R10, !P4 ;  /* 0x0000000a03077207 */ /* 0x002fc60006000000 */
[----:B------:R0:W-:Y:S04]  /*4bf0*/  STL [R1+0x4c], R0 ;  /* 0x00004c0001007387 */ /* 0x0001e80000100800 */
[----:B------:R1:W-:Y:S01]  /*4c00*/  STL [R1+0x48], R6 ;  /* 0x0000480601007387 */ /* 0x0003e20000100800 */
[----:B0-----:R-:W-:-:S03]  /*4c10*/  SEL R0, R3, R11, !P4 ;  /* 0x0000000b03007207 */ /* 0x001fc60006000000 */
[----:B------:R0:W-:Y:S01]  /*4c20*/  STL [R1+0x44], R7 ;  /* 0x0000440701007387 */ /* 0x0001e20000100800 */
[----:B-1----:R-:W-:-:S03]  /*4c30*/  SEL R6, R3, R12, !P4 ;  /* 0x0000000c03067207 */ /* 0x002fc60006000000 */
        /* <DEDUP_REMOVED lines=10> */
[----:B-1----:R-:W2:Y:S04]  /*4ce0*/  LDL.LU R6, [R1+0x24] ;  /* 0x0000240001067983 */ /* 0x002ea80000300800 */
[----:B------:R0:W-:Y:S04]  /*4cf0*/  STL [R1+0x34], R7 ;  /* 0x0000340701007387 */ /* 0x0001e80000100800 */
[----:B0-----:R-:W3:Y:S04]  /*4d00*/  LDL.LU R7, [R1+0x28] ;  /* 0x0000280001077983 */ /* 0x001ee80000300800 */
[----:B------:R0:W-:Y:S04]  /*4d10*/  STL [R1+0x18], R0 ;  /* 0x0000180001007387 */ /* 0x0001e80000100800 */
[----:B------:R-:W4:Y:S04]  /*4d20*/  LDL.LU R8, [R1+0x2c] ;  /* 0x00002c0001087983 */ /* 0x000f280000300800 */
[----:B------:R-:W4:Y:S04]  /*4d30*/  LDL.LU R9, [R1+0x30] ;  /* 0x0000300001097983 */ /* 0x000f280000300800 */
[----:B0-----:R-:W4:Y:S01]  /*4d40*/  LDL.LU R0, [R1+0x20] ;  /* 0x0000200001007983 */ /* 0x001f220000300800 */
[----:B------:R-:W-:-:S02]  /*4d50*/  SEL R10, R3, R18, !P4 ;  /* 0x00000012030a7207 */ /* 0x000fc40006000000 */
[C---:B------:R-:W-:Y:S02]  /*4d60*/  SEL R12, R3.reuse, R19, !P4 ;  /* 0x00000013030c7207 */ /* 0x040fe40006000000 */
[C---:B------:R-:W-:Y:S01]  /*4d70*/  SEL R11, R3.reuse, R20, !P4 ;  /* 0x00000014030b7207 */ /* 0x040fe20006000000 */
[----:B------:R0:W-:Y:S01]  /*4d80*/  STL [R1+0x10], R10 ;  /* 0x0000100a01007387 */ /* 0x0001e20000100800 */
[C---:B------:R-:W-:Y:S02]  /*4d90*/  SEL R61, R3.reuse, R22, !P4 ;  /* 0x00000016033d7207 */ /* 0x040fe40006000000 */
[C---:B------:R-:W-:Y:S01]  /*4da0*/  SEL R60, R3.reuse, R23, !P4 ;  /* 0x00000017033c7207 */ /* 0x040fe20006000000 */
[----:B------:R-:W-:Y:S01]  /*4db0*/  STL [R1+0xc], R12 ;  /* 0x00000c0c01007387 */ /* 0x000fe20000100800 */
[C---:B------:R-:W-:Y:S02]  /*4dc0*/  SEL R59, R3.reuse, R24, !P4 ;  /* 0x00000018033b7207 */ /* 0x040fe40006000000 */
[----:B------:R-:W-:-:S02]  /*4dd0*/  SEL R33, R3, R25, !P4 ;  /* 0x0000001903217207 */ /* 0x000fc40006000000 */
[C---:B0-----:R-:W-:Y:S01]  /*4de0*/  SEL R10, R3.reuse, R21, !P4 ;  /* 0x00000015030a7207 */ /* 0x041fe20006000000 */
[----:B------:R0:W-:Y:S01]  /*4df0*/  STL [R1+0x8], R11 ;  /* 0x0000080b01007387 */ /* 0x0001e20000100800 */
[C---:B------:R-:W-:Y:S02]  /*4e00*/  SEL R26, R3.reuse, R26, !P4 ;  /* 0x0000001a031a7207 */ /* 0x040fe40006000000 */
[C---:B------:R-:W-:Y:S01]  /*4e10*/  SEL R27, R3.reuse, R27, !P4 ;  /* 0x0000001b031b7207 */ /* 0x040fe20006000000 */
[----:B------:R-:W-:Y:S01]  /*4e20*/  STL [R1+0xbe0], R61 ;  /* 0x000be03d01007387 */ /* 0x000fe20000100800 */
[----:B------:R-:W-:-:S03]  /*4e30*/  SEL R28, R3, R28, !P4 ;  /* 0x0000001c031c7207 */ /* 0x000fc60006000000 */
[----:B------:R1:W-:Y:S01]  /*4e40*/  STL [R1], R10 ;  /* 0x0000000a01007387 */ /* 0x0003e20000100800 */
[----:B------:R-:W-:-:S03]  /*4e50*/  SEL R29, R3, R29, !P4 ;  /* 0x0000001d031d7207 */ /* 0x000fc60006000000 */
[----:B------:R-:W-:Y:S04]  /*4e60*/  STL [R1+0xbe4], R60 ;  /* 0x000be43c01007387 */ /* 0x000fe80000100800 */
[----:B------:R-:W-:Y:S04]  /*4e70*/  STL [R1+0xbe8], R59 ;  /* 0x000be83b01007387 */ /* 0x000fe80000100800 */
[----:B------:R-:W-:Y:S01]  /*4e80*/  STL [R1+0xbec], R33 ;  /* 0x000bec2101007387 */ /* 0x000fe20000100800 */
[----:B0-----:R-:W-:-:S03]  /*4e90*/  SEL R11, R3, R2, !P4 ;  /* 0x00000002030b7207 */ /* 0x001fc60006000000 */
[----:B------:R-:W-:Y:S04]  /*4ea0*/  STL [R1+0xbf0], R26 ;  /* 0x000bf01a01007387 */ /* 0x000fe80000100800 */
[----:B------:R-:W-:Y:S04]  /*4eb0*/  STL [R1+0xbf4], R27 ;  /* 0x000bf41b01007387 */ /* 0x000fe80000100800 */
[----:B------:R-:W-:Y:S04]  /*4ec0*/  STL [R1+0xbf8], R28 ;  /* 0x000bf81c01007387 */ /* 0x000fe80000100800 */
[----:B------:R0:W-:Y:S04]  /*4ed0*/  STL [R1+0xbfc], R29 ;  /* 0x000bfc1d01007387 */ /* 0x0001e80000100800 */
[----:B------:R-:W4:Y:S04]  /*4ee0*/  LDL.LU R2, [R1+0xc00] ;  /* 0x000c000001027983 */ /* 0x000f280000300800 */
[----:B------:R-:W4:Y:S04]  /*4ef0*/  LDL.LU R20, [R1+0x74] ;  /* 0x0000740001147983 */ /* 0x000f280000300800 */
[----:B------:R-:W4:Y:S01]  /*4f00*/  LDL.LU R19, [R1+0x70] ;  /* 0x0000700001137983 */ /* 0x000f220000300800 */
[----:B------:R-:W-:-:S03]  /*4f10*/  @!P6 IMAD.MOV R44, RZ, RZ, -R44 ;  /* 0x000000ffff2ce224 */ /* 0x000fc600078e0a2c */
[----:B------:R-:W4:Y:S01]  /*4f20*/  LDL.LU R18, [R1+0x6c] ;  /* 0x00006c0001127983 */ /* 0x000f220000300800 */
[----:B------:R-:W-:-:S03]  /*4f30*/  @!P2 IMAD.MOV R48, RZ, RZ, -R48 ;  /* 0x000000ffff30a224 */ /* 0x000fc600078e0a30 */
[----:B------:R-:W4:Y:S04]  /*4f40*/  LDL.LU R17, [R1+0x68] ;  /* 0x0000680001117983 */ /* 0x000f280000300800 */
[----:B------:R-:W4:Y:S04]  /*4f50*/  LDL.LU R16, [R1+0x64] ;  /* 0x0000640001107983 */ /* 0x000f280000300800 */
[----:B------:R-:W4:Y:S04]  /*4f60*/  LDL.LU R15, [R1+0x60] ;  /* 0x00006000010f7983 */ /* 0x000f280000300800 */
[----:B------:R-:W4:Y:S01]  /*4f70*/  LDL.LU R14, [R1+0x5c] ;  /* 0x00005c00010e7983 */ /* 0x000f220000300800 */
[----:B------:R-:W-:-:S03]  /*4f80*/  SEL R5, R3, R5, !P4 ;  /* 0x0000000503057207 */ /* 0x000fc60006000000 */
[----:B------:R-:W4:Y:S01]  /*4f90*/  LDL.LU R13, [R1+0x58] ;  /* 0x00005800010d7983 */ /* 0x000f220000300800 */
[----:B------:R-:W-:-:S03]  /*4fa0*/  SEL R32, R3, R32, !P4 ;  /* 0x0000002003207207 */ /* 0x000fc60006000000 */
[----:B------:R-:W4:Y:S01]  /*4fb0*/  LDL.LU R12, [R1+0x54] ;  /* 0x00005400010c7983 */ /* 0x000f220000300800 */
[C---:B------:R-:W-:Y:S01]  /*4fc0*/  SEL R34, R3.reuse, R34, !P4 ;  /* 0x0000002203227207 */ /* 0x040fe20006000000 */
[----:B------:R-:W-:Y:S01]  /*4fd0*/  IMAD.MOV.U32 R23, RZ, RZ, R41 ;  /* 0x000000ffff177224 */ /* 0x000fe200078e0029 */
[C---:B------:R-:W-:Y:S01]  /*4fe0*/  SEL R35, R3.reuse, R35, !P4 ;  /* 0x0000002303237207 */ /* 0x040fe20006000000 */
[----:B------:R-:W4:Y:S01]  /*4ff0*/  LDL.LU R21, [R1+0x4c] ;  /* 0x00004c0001157983 */ /* 0x000f220000300800 */
[C---:B------:R-:W-:Y:S02]  /*5000*/  SEL R36, R3.reuse, R36, !P4 ;  /* 0x0000002403247207 */ /* 0x040fe40006000000 */
[C---:B------:R-:W-:Y:S01]  /*5010*/  SEL R37, R3.reuse, R37, !P4 ;  /* 0x0000002503257207 */ /* 0x040fe20006000000 */
[----:B------:R-:W4:Y:S01]  /*5020*/  LDL.LU R22, [R1+0x48] ;  /* 0x0000480001167983 */ /* 0x000f220000300800 */
[C---:B------:R-:W-:Y:S02]  /*5030*/  SEL R38, R3.reuse, R38, !P4 ;  /* 0x0000002603267207 */ /* 0x040fe40006000000 */
[----:B------:R-:W-:-:S02]  /*5040*/  SEL R43, R3, R43, !P4 ;  /* 0x0000002b032b7207 */ /* 0x000fc40006000000 */
[C---:B------:R-:W-:Y:S02]  /*5050*/  SEL R45, R3.reuse, R45, !P4 ;  /* 0x0000002d032d7207 */ /* 0x040fe40006000000 */
[C---:B------:R-:W-:Y:S02]  /*5060*/  SEL R47, R3.reuse, R47, !P4 ;  /* 0x0000002f032f7207 */ /* 0x040fe40006000000 */
[C---:B------:R-:W-:Y:S02]  /*5070*/  SEL R49, R3.reuse, R49, !P4 ;  /* 0x0000003103317207 */ /* 0x040fe40006000000 */
[C---:B------:R-:W-:Y:S02]  /*5080*/  SEL R50, R3.reuse, R50, !P4 ;  /* 0x0000003203327207 */ /* 0x040fe40006000000 */
        /* <DEDUP_REMOVED lines=12> */
[C---:B------:R-:W-:Y:S01]  /*5150*/  SEL R48, R3.reuse, R48, !P4 ;  /* 0x0000003003307207 */ /* 0x040fe20006000000 */
[----:B------:R-:W-:Y:S01]  /*5160*/  IMAD.MOV.U32 R25, RZ, RZ, R52 ;  /* 0x000000ffff197224 */ /* 0x000fe200078e0034 */
[----:B--2---:R-:W-:-:S02]  /*5170*/  SEL R6, R3, R6, !P4 ;  /* 0x0000000603067207 */ /* 0x004fc40006000000 */
[C---:B---3--:R-:W-:Y:S02]  /*5180*/  SEL R7, R3.reuse, R7, !P4 ;  /* 0x0000000703077207 */ /* 0x048fe40006000000 */
[C---:B----4-:R-:W-:Y:S02]  /*5190*/  SEL R8, R3.reuse, R8, !P4 ;  /* 0x0000000803087207 */ /* 0x050fe40006000000 */
[C---:B------:R-:W-:Y:S02]  /*51a0*/  SEL R9, R3.reuse, R9, !P4 ;  /* 0x0000000903097207 */ /* 0x040fe40006000000 */
[----:B-1----:R-:W-:Y:S02]  /*51b0*/  SEL R10, R3, R0, !P4 ;  /* 0x00000000030a7207 */ /* 0x002fe40006000000 */
[----:B------:R-:W2:Y:S04]  /*51c0*/  LDL.LU R3, [R1+0x50] ;  /* 0x0000500001037983 */ /* 0x000ea80000300800 */
[----:B------:R-:W3:Y:S04]  /*51d0*/  LDL.LU R41, [R1+0x44] ;  /* 0x0000440001297983 */ /* 0x000ee80000300800 */
[----:B------:R-:W4:Y:S01]  /*51e0*/  LDL.LU R52, [R1+0x3c] ;  /* 0x00003c0001347983 */ /* 0x000f220000300800 */
[----:B------:R-:W1:Y:S01]  /*51f0*/  S2R R0, SR_TID.X ;  /* 0x0000000000007919 */ /* 0x000e620000002100 */
[----:B------:R-:W-:-:S02]  /*5200*/  IMAD.MOV.U32 R24, RZ, RZ, R31 ;  /* 0x000000ffff187224 */ /* 0x000fc400078e001f */
[----:B------:R-:W-:Y:S02]  /*5210*/  IMAD.MOV.U32 R31, RZ, RZ, R46 ;  /* 0x000000ffff1f7224 */ /* 0x000fe400078e002e */
[----:B------:R-:W3:Y:S04]  /*5220*/  LDL.LU R46, [R1+0x40] ;  /* 0x00004000012e7983 */ /* 0x000ee80000300800 */
[----:B0-----:R-:W2:Y:S04]  /*5230*/  LDL.LU R29, [R1+0x4] ;  /* 0x00000400011d7983 */ /* 0x001ea80000300800 */
[----:B------:R-:W3:Y:S01]  /*5240*/  LDL.LU R28, [R1+0x14] ;  /* 0x00001400011c7983 */ /* 0x000ee20000300800 */
[----:B------:R-:W-:-:S03]  /*5250*/  @!P3 IMAD.MOV R23, RZ, RZ, -R23 ;  /* 0x000000ffff17b224 */ /* 0x000fc600078e0a17 */
[----:B------:R-:W3:Y:S01]  /*5260*/  LDL.LU R27, [R1+0x38] ;  /* 0x00003800011b7983 */ /* 0x000ee20000300800 */
[----:B------:R-:W-:Y:S02]  /*5270*/  @!P1 IMAD.MOV R24, RZ, RZ, -R24 ;  /* 0x000000ffff189224 */ /* 0x000fe400078e0a18 */
[----:B------:R-:W-:Y:S01]  /*5280*/  @!P0 IMAD.MOV R25, RZ, RZ, -R25 ;  /* 0x000000ffff198224 */ /* 0x000fe200078e0a19 */
[----:B------:R-:W3:Y:S01]  /*5290*/  LDL.LU R26, [R1+0x34] ;  /* 0x00003400011a7983 */ /* 0x000ee20000300800 */
[----:B------:R-:W-:-:S03]  /*52a0*/  @!P5 IMAD.MOV R31, RZ, RZ, -R31 ;  /* 0x000000ffff1fd224 */ /* 0x000fc600078e0a1f */
[----:B------:R-:W3:Y:S04]  /*52b0*/  LDL.LU R33, [R1+0x18] ;  /* 0x0000180001217983 */ /* 0x000ee80000300800 */
[----:B------:R-:W3:Y:S01]  /*52c0*/  LDL.LU R59, [R1+0x10] ;  /* 0x00001000013b7983 */ /* 0x000ee20000300800 */
[----:B-1----:R-:W-:-:S03]  /*52d0*/  LOP3.LUT R0, R0, 0x1f, RZ, 0xc0, !PT ;  /* 0x0000001f00007812 */ /* 0x002fc600078ec0ff */
[----:B------:R-:W3:Y:S02]  /*52e0*/  LDL.LU R60, [R1+0xc] ;  /* 0x00000c00013c7983 */ /* 0x000ee40000300800 */
[----:B------:R-:W-:Y:S01]  /*52f0*/  IMAD R61, R0, UR5, RZ ;  /* 0x00000005003d7c24 */ /* 0x000fe2000f8e02ff */
[----:B------:R-:W-:Y:S02]  /*5300*/  ISETP.NE.AND P2, PT, R2, RZ, PT ;  /* 0x000000ff0200720c */ /* 0x000fe40003f45270 */
[----:B------:R-:W-:Y:S02]  /*5310*/  LOP3.LUT R0, RZ, R2, RZ, 0x33, !PT ;  /* 0x00000002ff007212 */ /* 0x000fe400078e33ff */
[----:B------:R-:W-:Y:S01]  /*5320*/  LEA R2, P4, R61, UR6, 0x1 ;  /* 0x000000063d027c11 */ /* 0x000fe2000f8808ff */
[----:B------:R-:W-:Y:S01]  /*5330*/  ULDC UR6, c[0x0][0x240] ;  /* 0x0000900000067ab9 */ /* 0x000fe20000000800 */
[C---:B------:R-:W-:Y:S02]  /*5340*/  SEL R23, R0.reuse, R23, !P2 ;  /* 0x0000001700177207 */ /* 0x040fe40005000000 */
[----:B------:R-:W-:-:S02]  /*5350*/  SEL R24, R0, R24, !P2 ;  /* 0x0000001800187207 */ /* 0x000fc40005000000 */
[C---:B------:R-:W-:Y:S02]  /*5360*/  SEL R25, R0.reuse, R25, !P2 ;  /* 0x0000001900197207 */ /* 0x040fe40005000000 */
[----:B------:R-:W-:Y:S02]  /*5370*/  SEL R31, R0, R31, !P2 ;  /* 0x0000001f001f7207 */ /* 0x000fe40005000000 */
[----:B------:R-:W-:Y:S01]  /*5380*/  LEA.HI.X.SX32 R0, R61, UR7, 0x1, P4 ;  /* 0x000000073d007c11 */ /* 0x000fe2000a0f0eff */
[----:B----4-:R-:W-:Y:S01]  /*5390*/  IMAD R52, R52, UR6, RZ ;  /* 0x0000000634347c24 */ /* 0x010fe2000f8e02ff */
[----:B------:R-:W4:Y:S01]  /*53a0*/  LDL.LU R61, [R1+0x8] ;  /* 0x00000800013d7983 */ /* 0x000f220000300800 */
[----:B--2---:R-:W-:-:S03]  /*53b0*/  IMAD R29, R29, UR6, RZ ;  /* 0x000000061d1d7c24 */ /* 0x004fc6000f8e02ff */
[----:B------:R0:W-:Y:S01]  /*53c0*/  STL [R1+0xbdc], R52 ;  /* 0x000bdc3401007387 */ /* 0x0001e20000100800 */
[----:B---3--:R-:W-:Y:S01]  /*53d0*/  IMAD R28, R28, UR6, RZ ;  /* 0x000000061c1c7c24 */ /* 0x008fe2000f8e02ff */
[----:B------:R-:W-:Y:S02]  /*53e0*/  ULDC UR7, c[0x0][0x234] ;  /* 0x00008d0000077ab9 */ /* 0x000fe40000000800 */
[----:B0-----:R-:W2:Y:S01]  /*53f0*/  LDL.LU R52, [R1] ;  /* 0x0000000001347983 */ /* 0x001ea20000300800 */
[----:B------:R-:W-:Y:S02]  /*5400*/  IMAD R27, R27, UR6, RZ ;  /* 0x000000061b1b7c24 */ /* 0x000fe4000f8e02ff */
[----:B------:R-:W-:Y:S01]  /*5410*/  IMAD R26, R26, UR6, RZ ;  /* 0x000000061a1a7c24 */ /* 0x000fe2000f8e02ff */
[----:B------:R0:W-:Y:S01]  /*5420*/  STL [R1+0x4], R29 ;  /* 0x0000041d01007387 */ /* 0x0001e20000100800 */
[----:B------:R-:W-:Y:S02]  /*5430*/  IMAD R33, R33, UR6, RZ ;  /* 0x0000000621217c24 */ /* 0x000fe4000f8e02ff */
[----:B------:R-:W-:Y:S01]  /*5440*/  IMAD R59, R59, UR6, RZ ;  /* 0x000000063b3b7c24 */ /* 0x000fe2000f8e02ff */
[----:B0-----:R-:W3:Y:S04]  /*5450*/  LDL.LU R29, [R1+0xbfc] ;  /* 0x000bfc00011d7983 */ /* 0x001ee80000300800 */
[----:B------:R0:W-:Y:S01]  /*5460*/  STL [R1+0x14], R28 ;  /* 0x0000141c01007387 */ /* 0x0001e20000100800 */
[----:B------:R-:W-:-:S03]  /*5470*/  IMAD R60, R60, UR6, RZ ;  /* 0x000000063c3c7c24 */ /* 0x000fc6000f8e02ff */
[----:B0-----:R-:W3:Y:S04]  /*5480*/  LDL.LU R28, [R1+0xbf8] ;  /* 0x000bf800011c7983 */ /* 0x001ee80000300800 */
[----:B------:R0:W-:Y:S01]  /*5490*/  STL [R1+0x1c], R27 ;  /* 0x00001c1b01007387 */ /* 0x0001e20000100800 */
[----:B------:R-:W-:-:S03]  /*54a0*/  IMAD R20, R20, UR6, RZ ;  /* 0x0000000614147c24 */ /* 0x000fc6000f8e02ff */
[----:B0-----:R-:W3:Y:S04]  /*54b0*/  LDL.LU R27, [R1+0xbf4] ;  /* 0x000bf400011b7983 */ /* 0x001ee80000300800 */
[----:B------:R0:W-:Y:S04]  /*54c0*/  STL [R1+0x20], R26 ;  /* 0x0000201a01007387 */ /* 0x0001e80000100800 */
[----:B0-----:R-:W3:Y:S04]  /*54d0*/  LDL.LU R26, [R1+0xbf0] ;  /* 0x000bf000011a7983 */ /* 0x001ee80000300800 */
[----:B------:R0:W-:Y:S01]  /*54e0*/  STL [R1+0x18], R33 ;  /* 0x0000182101007387 */ /* 0x0001e20000100800 */
[----:B------:R-:W-:-:S03]  /*54f0*/  IMAD R19, R19, UR6, RZ ;  /* 0x0000000613137c24 */ /* 0x000fc6000f8e02ff */
[----:B0-----:R-:W3:Y:S04]  /*5500*/  LDL.LU R33, [R1+0xbec] ;  /* 0x000bec0001217983 */ /* 0x001ee80000300800 */
[----:B------:R0:W-:Y:S04]  /*5510*/  STL [R1+0x10], R59 ;  /* 0x0000103b01007387 */ /* 0x0001e80000100800 */
[----:B0-----:R-:W3:Y:S04]  /*5520*/  LDL.LU R59, [R1+0xbe8] ;  /* 0x000be800013b7983 */ /* 0x001ee80000300800 */
[----:B------:R0:W-:Y:S04]  /*5530*/  STL [R1+0xc], R60 ;  /* 0x00000c3c01007387 */ /* 0x0001e80000100800 */
[----:B0-----:R-:W3:Y:S01]  /*5540*/  LDL.LU R60, [R1+0xbe4] ;  /* 0x000be400013c7983 */ /* 0x001ee20000300800 */
[----:B------:R-:W-:-:S02]  /*5550*/  IMAD R18, R18, UR6, RZ ;  /* 0x0000000612127c24 */ /* 0x000fc4000f8e02ff */
[----:B------:R-:W-:Y:S02]  /*5560*/  IMAD R17, R17, UR6, RZ ;  /* 0x0000000611117c24 */ /* 0x000fe4000f8e02ff */
[----:B------:R-:W-:Y:S02]  /*5570*/  IMAD R16, R16, UR6, RZ ;  /* 0x0000000610107c24 */ /* 0x000fe4000f8e02ff */
[----:B------:R-:W-:Y:S02]  /*5580*/  IMAD R15, R15, UR6, RZ ;  /* 0x000000060f0f7c24 */ /* 0x000fe4000f8e02ff */
[----:B------:R-:W-:Y:S02]  /*5590*/  IMAD R14, R14, UR6, RZ ;  /* 0x000000060e0e7c24 */ /* 0x000fe4000f8e02ff */
[----:B------:R-:W-:Y:S02]  /*55a0*/  IMAD R13, R13, UR6, RZ ;  /* 0x000000060d0d7c24 */ /* 0x000fe4000f8e02ff */
        /* <DEDUP_REMOVED lines=8> */
[----:B----4-:R-:W-:-:S05]  /*5630*/  IMAD R61, R61, UR6, RZ ;  /* 0x000000063d3d7c24 */ /* 0x010fca000f8e02ff */
[----:B------:R0:W-:Y:S04]  /*5640*/  STL [R1+0x8], R61 ;  /* 0x0000083d01007387 */ /* 0x0001e80000100800 */
[----:B0-----:R-:W4:Y:S01]  /*5650*/  LDL.LU R61, [R1+0xbe0] ;  /* 0x000be000013d7983 */ /* 0x001f220000300800 */
[----:B--2---:R-:W-:-:S05]  /*5660*/  IMAD R52, R52, UR6, RZ ;  /* 0x0000000634347c24 */ /* 0x004fca000f8e02ff */
[----:B------:R0:W-:Y:S02]  /*5670*/  STL [R1], R52 ;  /* 0x0000003401007387 */ /* 0x0001e40000100800 */
[----:B0-----:R-:W-:-:S05]  /*5680*/  LEA R52, P5, R20, R2, 0x1 ;  /* 0x0000000214347211 */ /* 0x001fca00078a08ff */
[----:B------:R0:W-:Y:S02]  /*5690*/  STL [R1+0x5d8], R52 ;  /* 0x0005d83401007387 */ /* 0x0001e40000100800 */
        /* <DEDUP_REMOVED lines=12> */
[----:B0-----:R-:W-:Y:S02]  /*5760*/  LEA.HI.X.SX32 R52, R20, R0, 0x1, P5 ;  /* 0x0000000014347211 */ /* 0x001fe400028f0eff */
[----:B------:R-:W-:-:S03]  /*5770*/  LEA R20, P5, R13, R2, 0x1 ;  /* 0x000000020d147211 */ /* 0x000fc600078a08ff */
[----:B------:R0:W-:Y:S04]  /*5780*/  STL [R1+0x5d4], R52 ;  /* 0x0005d43401007387 */ /* 0x0001e80000100800 */
[----:B------:R1:W-:Y:S01]  /*5790*/  STL [R1+0x610], R20 ;  /* 0x0006101401007387 */ /* 0x0003e20000100800 */
[----:B0-----:R-:W-:Y:S02]  /*57a0*/  LEA.HI.X.SX32 R52, R19, R0, 0x1, P6 ;  /* 0x0000000013347211 */ /* 0x001fe400030f0eff */
[----:B-1----:R-:W-:-:S03]  /*57b0*/  LEA R20, P6, R12, R2, 0x1 ;  /* 0x000000020c147211 */ /* 0x002fc600078c08ff */
[----:B------:R0:W-:Y:S01]  /*57c0*/  STL [R1+0x5dc], R52 ;  /* 0x0005dc3401007387 */ /* 0x0001e20000100800 */
[----:B------:R-:W-:-:S03]  /*57d0*/  LEA.HI.X.SX32 R19, R18, R0, 0x1, P0 ;  /* 0x0000000012137211 */ /* 0x000fc600000f0eff */
[----:B------:R-:W2:Y:S04]  /*57e0*/  LDL.LU R18, [R1+0xc] ;  /* 0x00000c0001127983 */ /* 0x000ea80000300800 */
[----:B------:R1:W-:Y:S01]  /*57f0*/  STL [R1+0x618], R20 ;  /* 0x0006181401007387 */ /* 0x0003e20000100800 */
[----:B0-----:R-:W-:-:S03]  /*5800*/  LEA.HI.X.SX32 R52, R17, R0, 0x1, P1 ;  /* 0x0000000011347211 */ /* 0x001fc600008f0eff */
[----:B------:R0:W-:Y:S01]  /*5810*/  STL [R1+0x5e4], R19 ;  /* 0x0005e41301007387 */ /* 0x0001e20000100800 */
[----:B-1----:R-:W-:-:S03]  /*5820*/  LEA R20, P0, R5, R2, 0x1 ;  /* 0x0000000205147211 */ /* 0x002fc600078008ff */
[----:B0-----:R-:W2:Y:S04]  /*5830*/  LDL.LU R19, [R1+0x8] ;  /* 0x0000080001137983 */ /* 0x001ea80000300800 */
[----:B------:R0:W-:Y:S04]  /*5840*/  STL [R1+0x620], R20 ;  /* 0x0006201401007387 */ /* 0x0001e80000100800 */
[----:B------:R-:W2:Y:S04]  /*5850*/  LDL.LU R17, [R1+0x10] ;  /* 0x0000100001117983 */ /* 0x000ea80000300800 */
[----:B0-----:R-:W2:Y:S04]  /*5860*/  LDL.LU R20, [R1] ;  /* 0x0000000001147983 */ /* 0x001ea80000300800 */
[----:B------:R0:W-:Y:S02]  /*5870*/  STL [R1+0x5ec], R52 ;  /* 0x0005ec3401007387 */ /* 0x0001e40000100800 */
[----:B0-----:R-:W-:-:S05]  /*5880*/  LEA R52, P1, R4, R2, 0x1 ;  /* 0x0000000204347211 */ /* 0x001fca00078208ff */
[----:B------:R0:W-:Y:S02]  /*5890*/  STL [R1+0x628], R52 ;  /* 0x0006283401007387 */ /* 0x0001e40000100800 */
[----:B0-----:R-:W-:Y:S02]  /*58a0*/  LEA.HI.X.SX32 R52, R16, R0, 0x1, P2 ;  /* 0x0000000010347211 */ /* 0x001fe400010f0eff */
[----:B------:R-:W2:Y:S04]  /*58b0*/  LDL.LU R16, [R1+0x18] ;  /* 0x0000180001107983 */ /* 0x000ea80000300800 */
        /* <DEDUP_REMOVED lines=22> */
[----:B------:R0:W-:Y:S04]  /*5a20*/  STL [R1+0x650], R52 ;  /* 0x0006503401007387 */ /* 0x0001e80000100800 */
[----:B0-----:R-:W2:Y:S01]  /*5a30*/  LDL.LU R52, [R1+0xbdc] ;  /* 0x000bdc0001347983 */ /* 0x001ea20000300800 */
[----:B------:R-:W-:-:S05]  /*5a40*/  LEA.HI.X.SX32 R5, R5, R0, 0x1, P0 ;  /* 0x0000000005057211 */ /* 0x000fca00000f0eff */
[----:B------:R2:W-:Y:S01]  /*5a50*/  STL [R1+0x61c], R5 ;  /* 0x00061c0501007387 */ /* 0x0005e20000100800 */
[----:B------:R-:W-:Y:S01]  /*5a60*/  LEA.HI.X.SX32 R3, R3, R0, 0x1, P2 ;  /* 0x0000000003037211 */ /* 0x000fe200010f0eff */
[----:B----4-:R-:W-:Y:S02]  /*5a70*/  IMAD R61, R61, UR6, RZ ;  /* 0x000000063d3d7c24 */ /* 0x010fe4000f8e02ff */
[----:B---3--:R-:W-:Y:S02]  /*5a80*/  IMAD R60, R60, UR6, RZ ;  /* 0x000000063c3c7c24 */ /* 0x008fe4000f8e02ff */
        /* <DEDUP_REMOVED lines=39> */
[----:B------:R-:W-:Y:S01]  /*5d00*/  IMAD R31, R31, UR7, RZ ;  /* 0x000000071f1f7c24 */ /* 0x000fe2000f8e02ff */
[----:B--2---:R-:W-:-:S05]  /*5d10*/  LEA R5, P0, R52, R2, 0x1 ;  /* 0x0000000234057211 */ /* 0x004fca00078008ff */
[----:B------:R0:W-:Y:S02]  /*5d20*/  STL [R1+0x658], R5 ;  /* 0x0006580501007387 */ /* 0x0001e40000100800 */
[----:B0-----:R-:W-:Y:S02]  /*5d30*/  LEA.HI.X.SX32 R5, R4, R0, 0x1, P1 ;  /* 0x0000000004057211 */ /* 0x001fe400008f0eff */
[----:B------:R-:W-:-:S03]  /*5d40*/  LEA R4, P1, R12, R2, 0x1 ;  /* 0x000000020c047211 */ /* 0x000fc600078208ff */
[----:B------:R0:W-:Y:S04]  /*5d50*/  STL [R1+0x624], R5 ;  /* 0x0006240501007387 */ /* 0x0001e80000100800 */
[----:B------:R1:W-:Y:S04]  /*5d60*/  STL [R1+0x660], R4 ;  /* 0x0006600401007387 */ /* 0x0003e80000100800 */
[----:B------:R2:W-:Y:S01]  /*5d70*/  STL [R1+0x62c], R3 ;  /* 0x00062c0301007387 */ /* 0x0005e20000100800 */
[----:B0-----:R-:W-:Y:S02]  /*5d80*/  LEA R5, P2, R13, R2, 0x1 ;  /* 0x000000020d057211 */ /* 0x001fe400078408ff */
[----:B-1----:R-:W-:-:S03]  /*5d90*/  LEA.HI.X.SX32 R4, R21, R0, 0x1, P3 ;  /* 0x0000000015047211 */ /* 0x002fc600018f0eff */
[----:B------:R0:W-:Y:S01]  /*5da0*/  STL [R1+0x668], R5 ;  /* 0x0006680501007387 */ /* 0x0001e20000100800 */
[----:B--2---:R-:W-:-:S03]  /*5db0*/  LEA R3, P3, R14, R2, 0x1 ;  /* 0x000000020e037211 */ /* 0x004fc600078608ff */
[----:B------:R1:W-:Y:S04]  /*5dc0*/  STL [R1+0x634], R4 ;  /* 0x0006340401007387 */ /* 0x0003e80000100800 */
[----:B------:R2:W-:Y:S01]  /*5dd0*/  STL [R1+0x670], R3 ;  /* 0x0006700301007387 */ /* 0x0005e20000100800 */
[----:B0-----:R-:W-:Y:S02]  /*5de0*/  LEA.HI.X.SX32 R5, R22, R0, 0x1, P4 ;  /* 0x0000000016057211 */ /* 0x001fe400020f0eff */
[----:B-1----:R-:W-:-:S03]  /*5df0*/  LEA R4, P4, R15, R2, 0x1 ;  /* 0x000000020f047211 */ /* 0x002fc600078808ff */
[----:B------:R0:W-:Y:S01]  /*5e00*/  STL [R1+0x63c], R5 ;  /* 0x00063c0501007387 */ /* 0x0001e20000100800 */
[----:B--2---:R-:W-:-:S03]  /*5e10*/  LEA.HI.X.SX32 R3, R41, R0, 0x1, P5 ;  /* 0x0000000029037211 */ /* 0x004fc600028f0eff */
        /* <DEDUP_REMOVED lines=45> */
[----:B------:R-:W0:Y:S01]  /*60f0*/  LDC R20, c[0x0][0x238] ;  /* 0x00008e00ff147b82 */ /* 0x000e220000000800 */
[----:B-1----:R-:W-:Y:S02]  /*6100*/  LEA R4, P2, R28, R2, 0x1 ;  /* 0x000000021c047211 */ /* 0x002fe400078408ff */
[----:B------:R1:W-:Y:S01]  /*6110*/  STL [R1+0xaa4], R5 ;  /* 0x000aa40501007387 */ /* 0x0003e20000100800 */
[----:B--2---:R-:W-:-:S03]  /*6120*/  LEA.HI.X.SX32 R3, R61, R0, 0x1, P3 ;  /* 0x000000003d037211 */ /* 0x004fc600018f0eff */
[----:B------:R2:W-:Y:S04]  /*6130*/  STL [R1+0xae0], R4 ;  /* 0x000ae00401007387 */ /* 0x0005e80000100800 */
[----:B------:R3:W-:Y:S01]  /*6140*/  STL [R1+0xaac], R3 ;  /* 0x000aac0301007387 */ /* 0x0007e20000100800 */
[----:B-1----:R-:W-:Y:S02]  /*6150*/  LEA R5, P3, R29, R2, 0x1 ;  /* 0x000000021d057211 */ /* 0x002fe400078608ff */
[----:B--2---:R-:W-:-:S03]  /*6160*/  LEA.HI.X.SX32 R4, R60, R0, 0x1, P4 ;  /* 0x000000003c047211 */ /* 0x004fc600020f0eff */
[----:B------:R1:W-:Y:S01]  /*6170*/  STL [R1+0xae8], R5 ;  /* 0x000ae80501007387 */ /* 0x0003e20000100800 */
[----:B---3--:R-:W-:-:S03]  /*6180*/  LEA R3, P4, R32, R2, 0x1 ;  /* 0x0000000220037211 */ /* 0x008fc600078808ff */
[----:B------:R2:W-:Y:S04]  /*6190*/  STL [R1+0xab4], R4 ;  /* 0x000ab40401007387 */ /* 0x0005e80000100800 */
[----:B------:R3:W-:Y:S01]  /*61a0*/  STL [R1+0xaf0], R3 ;  /* 0x000af00301007387 */ /* 0x0007e20000100800 */
[----:B-1----:R-:W-:Y:S02]  /*61b0*/  LEA.HI.X.SX32 R5, R59, R0, 0x1, P5 ;  /* 0x000000003b057211 */ /* 0x002fe400028f0eff */
[----:B--2---:R-:W-:-:S03]  /*61c0*/  LEA R4, P5, R34, R2, 0x1 ;  /* 0x0000000222047211 */ /* 0x004fc600078a08ff */
[----:B------:R1:W-:Y:S01]  /*61d0*/  STL [R1+0xabc], R5 ;  /* 0x000abc0501007387 */ /* 0x0003e20000100800 */
[----:B---3--:R-:W-:-:S03]  /*61e0*/  LEA.HI.X.SX32 R3, R33, R0, 0x1, P6 ;  /* 0x0000000021037211 */ /* 0x008fc600030f0eff */
        /* <DEDUP_REMOVED lines=106> */
[----:B------:R-:W-:Y:S01]  /*6890*/  STL [R1+0xb94], R5 ;  /* 0x000b940501007387 */ /* 0x000fe20000100800 */
[----:B---3--:R-:W-:-:S03]  /*68a0*/  LEA.HI.X.SX32 R3, R39, R0, 0x1, P5 ;  /* 0x0000000027037211 */ /* 0x008fc600028f0eff */
[----:B------:R1:W-:Y:S01]  /*68b0*/  STL [R1+0xbbc], R4 ;  /* 0x000bbc0401007387 */ /* 0x0003e20000100800 */
[----:B0-----:R-:W-:Y:S02]  /*68c0*/  IMAD R19, R20, 0x1f, RZ ;  /* 0x0000001f14137824 */ /* 0x001fe400078e02ff */
[----:B------:R-:W0:Y:S01]  /*68d0*/  LDC R20, c[0x0][0x238] ;  /* 0x00008e00ff147b82 */ /* 0x000e220000000800 */
[----:B------:R2:W-:Y:S01]  /*68e0*/  STL [R1+0xb9c], R3 ;  /* 0x000b9c0301007387 */ /* 0x0005e20000100800 */
[----:B-1----:R-:W-:Y:S02]  /*68f0*/  LEA.HI.X.SX32 R4, R58, R0, 0x1, P6 ;  /* 0x000000003a047211 */ /* 0x002fe400030f0eff */
[----:B--2---:R-:W-:Y:S02]  /*6900*/  LEA R3, P6, R48, R2, 0x1 ;  /* 0x0000000230037211 */ /* 0x004fe400078c08ff */
[----:B------:R-:W-:Y:S01]  /*6910*/  LEA.HI.X.SX32 R2, R57, R0, 0x1, P0 ;  /* 0x0000000039027211 */ /* 0x000fe200000f0eff */
[----:B------:R1:W-:Y:S01]  /*6920*/  STL [R1+0xba4], R4 ;  /* 0x000ba40401007387 */ /* 0x0003e20000100800 */
[----:B------:R-:W-:-:S03]  /*6930*/  LEA R60, P5, R23, UR10, 0x1 ;  /* 0x0000000a173c7c11 */ /* 0x000fc6000f8a08ff */
[----:B------:R2:W-:Y:S01]  /*6940*/  STL [R1+0xa90], R3 ;  /* 0x000a900301007387 */ /* 0x0005e20000100800 */
[----:B------:R-:W-:-:S03]  /*6950*/  LEA.HI.X.SX32 R5, R42, R0, 0x1, P3 ;  /* 0x000000002a057211 */ /* 0x000fc600018f0eff */
[----:B------:R3:W-:Y:S01]  /*6960*/  STL [R1+0x68c], R2 ;  /* 0x00068c0201007387 */ /* 0x0007e20000100800 */
[----:B------:R-:W-:Y:S02]  /*6970*/  LEA.HI.X.SX32 R61, R23, UR11, 0x1, P5 ;  /* 0x0000000b173d7c11 */ /* 0x000fe4000a8f0eff */
[-C--:B-1----:R-:W-:Y:S02]  /*6980*/  LEA.HI.X.SX32 R4, R44, R0.reuse, 0x1, P4 ;  /* 0x000000002c047211 */ /* 0x082fe400020f0eff */
[-C--:B--2---:R-:W-:Y:S02]  /*6990*/  LEA.HI.X.SX32 R3, R56, R0.reuse, 0x1, P1 ;  /* 0x0000000038037211 */ /* 0x084fe400008f0eff */
[----:B---3--:R-:W-:-:S03]  /*69a0*/  LEA.HI.X.SX32 R2, R40, R0, 0x1, P2 ;  /* 0x0000000028027211 */ /* 0x008fc600010f0eff */
[----:B------:R-:W-:Y:S01]  /*69b0*/  STL [R1+0x690], R3 ;  /* 0x0006900301007387 */ /* 0x000fe20000100800 */
[----:B------:R-:W-:-:S03]  /*69c0*/  LEA R14, P0, R24, UR10, 0x1 ;  /* 0x0000000a180e7c11 */ /* 0x000fc6000f8008ff */
[----:B------:R1:W-:Y:S01]  /*69d0*/  STL [R1+0x694], R2 ;  /* 0x0006940201007387 */ /* 0x0003e20000100800 */
[----:B------:R-:W-:-:S03]  /*69e0*/  LEA.HI.X.SX32 R0, R48, R0, 0x1, P6 ;  /* 0x0000000030007211 */ /* 0x000fc600030f0eff */
[----:B------:R-:W-:Y:S01]  /*69f0*/  STL [R1+0xa88], R5 ;  /* 0x000a880501007387 */ /* 0x000fe20000100800 */
[----:B------:R-:W-:-:S03]  /*6a00*/  LEA R12, P1, R25, UR10, 0x1 ;  /* 0x0000000a190c7c11 */ /* 0x000fc6000f8208ff */
[----:B------:R2:W-:Y:S01]  /*6a10*/  STL [R1+0xa8c], R4 ;  /* 0x000a8c0401007387 */ /* 0x0005e20000100800 */
[----:B-1----:R-:W-:Y:S01]  /*6a20*/  IMAD.WIDE R2, R19, 0x2, R60 ;  /* 0x0000000213027825 */ /* 0x002fe200078e023c */
[----:B------:R-:W-:Y:S02]  /*6a30*/  LEA.HI.X.SX32 R15, R24, UR11, 0x1, P0 ;  /* 0x0000000b180f7c11 */ /* 0x000fe400080f0eff */
[----:B------:R0:W-:Y:S01]  /*6a40*/  STL [R1+0x698], R0 ;  /* 0x0006980001007387 */ /* 0x0001e20000100800 */
[----:B------:R-:W-:Y:S02]  /*6a50*/  LEA.HI.X.SX32 R13, R25, UR11, 0x1, P1 ;  /* 0x0000000b190d7c11 */ /* 0x000fe400088f0eff */
[C---:B--2---:R-:W-:Y:S01]  /*6a60*/  LEA R4, P2, R31.reuse, UR10, 0x1 ;  /* 0x0000000a1f047c11 */ /* 0x044fe2000f8408ff */
[----:B------:R-:W-:Y:S03]  /*6a70*/  STL [R1+0x6a0], R2 ;  /* 0x0006a00201007387 */ /* 0x000fe60000100800 */
[----:B------:R-:W-:Y:S01]  /*6a80*/  LEA.HI.X.SX32 R5, R31, UR11, 0x1, P2 ;  /* 0x0000000b1f057c11 */ /* 0x000fe200090f0eff */
[----:B------:R-:W-:Y:S01]  /*6a90*/  STL [R1+0x5d0], R4 ;  /* 0x0005d00401007387 */ /* 0x000fe20000100800 */
[----:B------:R-:W-:-:S03]  /*6aa0*/  IMAD.MOV.U32 R6, RZ, RZ, R4 ;  /* 0x000000ffff067224 */ /* 0x000fc600078e0004 */
[----:B------:R1:W-:Y:S01]  /*6ab0*/  STL [R1+0x69c], R3 ;  /* 0x00069c0301007387 */ /* 0x0003e20000100800 */
[----:B------:R-:W-:-:S03]  /*6ac0*/  IMAD.MOV.U32 R7, RZ, RZ, R5 ;  /* 0x000000ffff077224 */ /* 0x000fc600078e0005 */
[----:B------:R-:W-:Y:S01]  /*6ad0*/  STL.64 [R1+0x408], R14 ;  /* 0x0004080e01007387 */ /* 0x000fe20000100a00 */
[----:B0-----:R-:W-:-:S03]  /*6ae0*/  IMAD R0, R20, 0x1e, RZ ;  /* 0x0000001e14007824 */ /* 0x001fc600078e02ff */
[----:B------:R-:W-:Y:S01]  /*6af0*/  STL.64 [R1+0x400], R12 ;  /* 0x0004000c01007387 */ /* 0x000fe20000100a00 */
[----:B-1----:R-:W-:-:S03]  /*6b00*/  IMAD.WIDE R2, R19, 0x2, R14 ;  /* 0x0000000213027825 */ /* 0x002fc600078e020e */
[----:B------:R0:W-:Y:S01]  /*6b10*/  STL [R1+0x5cc], R5 ;  /* 0x0005cc0501007387 */ /* 0x0001e20000100800 */
[----:B------:R-:W-:-:S03]  /*6b20*/  IMAD.WIDE R8, R19, 0x2, R6 ;  /* 0x0000000213087825 */ /* 0x000fc600078e0206 */
[----:B------:R-:W-:Y:S01]  /*6b30*/  STL [R1+0x6a8], R2 ;  /* 0x0006a80201007387 */ /* 0x000fe20000100800 */
[----:B0-----:R-:W-:-:S03]  /*6b40*/  IMAD.WIDE R4, R19, 0x2, R12 ;  /* 0x0000000213047825 */ /* 0x001fc600078e020c */
[----:B------:R0:W-:Y:S04]  /*6b50*/  STL [R1+0x6a4], R3 ;  /* 0x0006a40301007387 */ /* 0x0001e80000100800 */
[----:B------:R-:W-:Y:S04]  /*6b60*/  STL [R1+0x6b0], R4 ;  /* 0x0006b00401007387 */ /* 0x000fe80000100800 */
[----:B------:R1:W-:Y:S01]  /*6b70*/  STL [R1+0x6ac], R5 ;  /* 0x0006ac0501007387 */ /* 0x0003e20000100800 */
[----:B0-----:R-:W-:-:S03]  /*6b80*/  IMAD.WIDE R2, R0, 0x2, R60 ;  /* 0x0000000200027825 */ /* 0x001fc600078e023c */
[----:B------:R-:W-:Y:S04]  /*6b90*/  STL [R1+0x6b8], R8 ;  /* 0x0006b80801007387 */ /* 0x000fe80000100800 */
[----:B------:R0:W-:Y:S01]  /*6ba0*/  STL [R1+0x6b4], R9 ;  /* 0x0006b40901007387 */ /* 0x0001e20000100800 */
[----:B-1----:R-:W-:-:S03]  /*6bb0*/  IMAD.WIDE R4, R0, 0x2, R14 ;  /* 0x0000000200047825 */ /* 0x002fc600078e020e */
[----:B------:R-:W-:Y:S01]  /*6bc0*/  STL [R1+0x6c0], R2 ;  /* 0x0006c00201007387 */ /* 0x000fe20000100800 */
[----:B------:R-:W-:-:S03]  /*6bd0*/  IMAD R10, R20, 0x1d, RZ ;  /* 0x0000001d140a7824 */ /* 0x000fc600078e02ff */
[----:B------:R1:W-:Y:S01]  /*6be0*/  STL [R1+0x6bc], R3 ;  /* 0x0006bc0301007387 */ /* 0x0003e20000100800 */
[----:B0-----:R-:W-:-:S03]  /*6bf0*/  IMAD.WIDE R8, R0, 0x2, R6 ;  /* 0x0000000200087825 */ /* 0x001fc600078e0206 */
[----:B------:R-:W-:Y:S01]  /*6c00*/  STL [R1+0x6c8], R4 ;  /* 0x0006c80401007387 */ /* 0x000fe20000100800 */
[----:B-1----:R-:W-:-:S03]  /*6c10*/  IMAD.WIDE R2, R0, 0x2, R12 ;  /* 0x0000000200027825 */ /* 0x002fc600078e020c */
        /* <DEDUP_REMOVED lines=164> */
[----:B------:R-:W-:-:S03]  /*7660*/  IMAD.SHL.U32 R0, R20, 0x10, RZ ;  /* 0x0000001014007824 */ /* 0x000fc600078e00ff */
        /* <DEDUP_REMOVED lines=193> */
[----:B------:R-:W-:Y:S04]  /*8280*/  STL [R1+0xa4c], R2 ;  /* 0x000a4c0201007387 */ /* 0x000fe80000100800 */
[----:B------:R1:W-:Y:S01]  /*8290*/  STL [R1+0xa48], R3 ;  /* 0x000a480301007387 */ /* 0x0003e20000100800 */
[----:B0-----:R-:W-:-:S03]  /*82a0*/  IMAD.WIDE R8, R11, 0x2, R12 ;  /* 0x000000020b087825 */ /* 0x001fc600078e020c */
[----:B------:R-:W-:Y:S01]  /*82b0*/  STL [R1+0xa54], R4 ;  /* 0x000a540401007387 */ /* 0x000fe20000100800 */
[----:B------:R-:W-:-:S03]  /*82c0*/  IMAD.WIDE R10, R11, 0x2, R6 ;  /* 0x000000020b0a7825 */ /* 0x000fc600078e0206 */
[----:B------:R0:W-:Y:S01]  /*82d0*/  STL [R1+0xa50], R5 ;  /* 0x000a500501007387 */ /* 0x0001e20000100800 */
[----:B-1----:R-:W-:-:S03]  /*82e0*/  IMAD.WIDE R2, R20, 0x2, R60 ;  /* 0x0000000214027825 */ /* 0x002fc600078e023c */
[----:B------:R-:W-:Y:S04]  /*82f0*/  STL [R1+0xa5c], R8 ;  /* 0x000a5c0801007387 */ /* 0x000fe80000100800 */
[----:B------:R1:W-:Y:S01]  /*8300*/  STL [R1+0xa58], R9 ;  /* 0x000a580901007387 */ /* 0x0003e20000100800 */
[----:B0-----:R-:W-:-:S03]  /*8310*/  IMAD.WIDE R4, R20, 0x2, R14 ;  /* 0x0000000214047825 */ /* 0x001fc600078e020e */
[----:B------:R-:W-:Y:S04]  /*8320*/  STL [R1+0xa64], R10 ;  /* 0x000a640a01007387 */ /* 0x000fe80000100800 */
[----:B------:R-:W-:Y:S01]  /*8330*/  STL [R1+0xa60], R11 ;  /* 0x000a600b01007387 */ /* 0x000fe20000100800 */
[----:B-1----:R-:W-:-:S03]  /*8340*/  IMAD.WIDE R8, R20, 0x2, R12 ;  /* 0x0000000214087825 */ /* 0x002fc600078e020c */
[----:B------:R-:W-:Y:S04]  /*8350*/  STL [R1+0xa6c], R2 ;  /* 0x000a6c0201007387 */ /* 0x000fe80000100800 */
[----:B------:R0:W-:Y:S04]  /*8360*/  STL [R1+0xa68], R3 ;  /* 0x000a680301007387 */ /* 0x0001e80000100800 */
[----:B------:R-:W-:Y:S04]  /*8370*/  STL [R1+0xa74], R4 ;  /* 0x000a740401007387 */ /* 0x000fe80000100800 */
[----:B------:R-:W-:Y:S01]  /*8380*/  STL [R1+0xa70], R5 ;  /* 0x000a700501007387 */ /* 0x000fe20000100800 */
[----:B0-----:R-:W-:-:S03]  /*8390*/  IMAD.WIDE R2, R20, 0x2, R6 ;  /* 0x0000000214027825 */ /* 0x001fc600078e0206 */
[----:B------:R-:W-:Y:S04]  /*83a0*/  STL [R1+0xa7c], R8 ;  /* 0x000a7c0801007387 */ /* 0x000fe80000100800 */
[----:B------:R-:W-:Y:S04]  /*83b0*/  STL [R1+0xa78], R9 ;  /* 0x000a780901007387 */ /* 0x000fe80000100800 */
[----:B------:R0:W-:Y:S04]  /*83c0*/  STL [R1+0xa84], R2 ;  /* 0x000a840201007387 */ /* 0x0001e80000100800 */
[----:B------:R1:W-:Y:S04]  /*83d0*/  STL [R1+0xa80], R3 ;  /* 0x000a800301007387 */ /* 0x0003e80000100800 */
[----:B------:R2:W-:Y:S04]  /*83e0*/  STL [R1+0x5c4], RZ ;  /* 0x0005c4ff01007387 */ /* 0x0005e80000100800 */
        /* <DEDUP_REMOVED lines=148> */
[----:B------:R2:W-:Y:S01]  /*8d30*/  STL [R1+0x2c0], RZ ;  /* 0x0002c0ff01007387 */ /* 0x0005e20000100800 */
[----:B------:R-:W3:Y:S03]  /*8d40*/  S2R R19, SR_TID.X ;  /* 0x0000000000137919 */ /* 0x000ee60000002100 */
        /* <DEDUP_REMOVED lines=29> */
[----:B---3--:R-:W-:-:S03]  /*8f20*/  LOP3.LUT R19, R19, 0x1f, RZ, 0xc0, !PT ;  /* 0x0000001f13137812 */ /* 0x008fc600078ec0ff */
[----:B------:R2:W-:Y:S04]  /*8f30*/  STL [R1+0x88], RZ ;  /* 0x000088ff01007387 */ /* 0x0005e80000100800 */
[----:B------:R2:W-:Y:S04]  /*8f40*/  STL [R1+0x8c], RZ ;  /* 0x00008cff01007387 */ /* 0x0005e80000100800 */
[----:B------:R2:W-:Y:S04]  /*8f50*/  STL [R1+0x370], RZ ;  /* 0x000370ff01007387 */ /* 0x0005e80000100800 */
[----:B------:R2:W-:Y:S04]  /*8f60*/  STL [R1+0x374], RZ ;  /* 0x000374ff01007387 */ /* 0x0005e80000100800 */
[----:B------:R2:W-:Y:S01]  /*8f70*/  STL [R1+0x378], RZ ;  /* 0x000378ff01007387 */ /* 0x0005e20000100800 */
[----:B0-----:R-:W-:-:S02]  /*8f80*/  IMAD.SHL.U32 R2, R19, 0x2, RZ ;  /* 0x0000000213027824 */ /* 0x001fc400078e00ff */
[----:B------:R-:W0:Y:S01]  /*8f90*/  LDC R19, c[0x0][0x230] ;  /* 0x00008c00ff137b82 */ /* 0x000e220000000800 */
        /* <DEDUP_REMOVED lines=25> */
[----:B0-----:R-:W-:-:S03]  /*9130*/  VIADD R19, R19, 0x1f ;  /* 0x0000001f13137836 */ /* 0x001fc60000000000 */
[----:B------:R2:W-:Y:S04]  /*9140*/  STL [R1+0x1a0], RZ ;  /* 0x0001a0ff01007387 */ /* 0x0005e80000100800 */
[----:B------:R2:W-:Y:S04]  /*9150*/  STL [R1+0x1a4], RZ ;  /* 0x0001a4ff01007387 */ /* 0x0005e80000100800 */
[----:B------:R2:W-:Y:S04]  /*9160*/  STL [R1+0x1a8], RZ ;  /* 0x0001a8ff01007387 */ /* 0x0005e80000100800 */
[----:B------:R2:W-:Y:S01]  /*9170*/  STL [R1+0x1ac], RZ ;  /* 0x0001acff01007387 */ /* 0x0005e20000100800 */
[----:B-1----:R-:W-:-:S03]  /*9180*/  IMAD.SHL.U32 R3, R20, 0x20, RZ ;  /* 0x0000002014037824 */ /* 0x002fc600078e00ff */
[----:B------:R2:W-:Y:S01]  /*9190*/  STL [R1+0x190], RZ ;  /* 0x000190ff01007387 */ /* 0x0005e20000100800 */
[----:B------:R-:W-:-:S03]  /*91a0*/  SHF.R.S32.HI R20, RZ, 0x1f, R19 ;  /* 0x0000001fff147819 */ /* 0x000fc60000011413 */
[----:B------:R2:W-:Y:S04]  /*91b0*/  STL [R1+0x194], RZ ;  /* 0x000194ff01007387 */ /* 0x0005e80000100800 */
[----:B------:R2:W-:Y:S04]  /*91c0*/  STL [R1+0x198], RZ ;  /* 0x000198ff01007387 */ /* 0x0005e80000100800 */
[----:B------:R2:W-:Y:S04]  /*91d0*/  STL [R1+0x19c], RZ ;  /* 0x00019cff01007387 */ /* 0x0005e80000100800 */
[----:B------:R2:W-:Y:S01]  /*91e0*/  STL [R1+0x180], RZ ;  /* 0x000180ff01007387 */ /* 0x0005e20000100800 */
[----:B------:R-:W-:-:S03]  /*91f0*/  LEA.HI R20, R20, R19, RZ, 0x5 ;  /* 0x0000001314147211 */ /* 0x000fc600078f28ff */
[----:B------:R2:W-:Y:S04]  /*9200*/  STL [R1+0x184], RZ ;  /* 0x000184ff01007387 */ /* 0x0005e80000100800 */
[----:B------:R2:W-:Y:S04]  /*9210*/  STL [R1+0x188], RZ ;  /* 0x000188ff01007387 */ /* 0x0005e80000100800 */
[----:B------:R2:W-:Y:S04]  /*9220*/  STL [R1+0x18c], RZ ;  /* 0x00018cff01007387 */ /* 0x0005e80000100800 */
[----:B------:R2:W-:Y:S04]  /*9230*/  STL [R1+0xd0], RZ ;  /* 0x0000d0ff01007387 */ /* 0x0005e80000100800 */
[----:B------:R2:W-:Y:S01]  /*9240*/  STL [R1+0xd4], RZ ;  /* 0x0000d4ff01007387 */ /* 0x0005e20000100800 */
[----:B------:R-:W0:Y:S03]  /*9250*/  S2R R19, SR_TID.X ;  /* 0x0000000000137919 */ /* 0x000e260000002100 */
        /* <DEDUP_REMOVED lines=27> */
[----:B------:R-:W-:-:S03]  /*9410*/  SHF.R.S32.HI R4, RZ, 0x5, R20 ;  /* 0x00000005ff047819 */ /* 0x000fc60000011414 */
[----:B------:R2:W-:Y:S01]  /*9420*/  STL [R1+0xb4], RZ ;  /* 0x0000b4ff01007387 */ /* 0x0005e20000100800 */
[----:B0-----:R-:W-:-:S03]  /*9430*/  LOP3.LUT R20, R19, 0x7, RZ, 0xc0, !PT ;  /* 0x0000000713147812 */ /* 0x001fc600078ec0ff */
[----:B------:R2:W-:Y:S04]  /*9440*/  STL [R1+0xb8], RZ ;  /* 0x0000b8ff01007387 */ /* 0x0005e80000100800 */
[----:B------:R2:W-:Y:S01]  /*9450*/  STL [R1+0xbc], RZ ;  /* 0x0000bcff01007387 */ /* 0x0005e20000100800 */
[----:B------:R-:W-:Y:S02]  /*9460*/  IMAD R20, R20, 0x110, RZ ;  /* 0x0000011014147824 */ /* 0x000fe400078e02ff */
[C---:B------:R-:W-:Y:S02]  /*9470*/  IMAD.SHL.U32 R18, R19.reuse, 0x2, RZ ;  /* 0x0000000213127824 */ /* 0x040fe400078e00ff */
[----:B------:R-:W-:-:S03]  /*9480*/  IMAD.SHL.U32 R19, R19, 0x80, RZ ;  /* 0x0000008013137824 */ /* 0x000fc600078e00ff */
[----:B------:R-:W-:Y:S01]  /*9490*/  LOP3.LUT R20, R20, 0x10, R18, 0x78, !PT ;  /* 0x0000001014147812 */ /* 0x000fe200078e7812 */
[----:B------:R-:W-:Y:S01]  /*94a0*/  USHF.L.U32 UR5, UR5, 0x5, URZ ;  /* 0x0000000505057899 */ /* 0x000fe2000800063f */
[----:B------:R-:W-:Y:S02]  /*94b0*/  SHF.R.S32.HI R0, RZ, 0x1f, R3 ;  /* 0x0000001fff007819 */ /* 0x000fe40000011403 */
[----:B------:R-:W-:Y:S01]  /*94c0*/  LOP3.LUT R20, R20, 0x800, R19, 0xf8, !PT ;  /* 0x0000080014147812 */ /* 0x000fe200078ef813 */
[----:B------:R-:W-:Y:S01]  /*94d0*/  USHF.R.S32.HI UR6, URZ, 0x1f, UR5 ;  /* 0x0000001f3f067899 */ /* 0x000fe20008011405 */
[C---:B------:R-:W-:Y:S01]  /*94e0*/  SHF.L.U64.HI R0, R3.reuse, 0x1, R0 ;  /* 0x0000000103007819 */ /* 0x040fe20000010200 */
[----:B------:R-:W-:Y:S01]  /*94f0*/  IMAD.SHL.U32 R3, R3, 0x2, RZ ;  /* 0x0000000203037824 */ /* 0x000fe200078e00ff */
[----:B------:R-:W-:Y:S02]  /*9500*/  LOP3.LUT R6, R2, 0x10, RZ, 0x3c, !PT ;  /* 0x0000001002067812 */ /* 0x000fe400078e3cff */
[----:B------:R-:W-:-:S02]  /*9510*/  CS2R R56, SRZ ;  /* 0x0000000000387805 */ /* 0x000fc4000001ff00 */
[C---:B------:R-:W-:Y:S02]  /*9520*/  LOP3.LUT R5, R2.reuse, 0x20, RZ, 0x3c, !PT ;  /* 0x0000002002057812 */ /* 0x040fe400078e3cff */
[----:B------:R-:W-:Y:S02]  /*9530*/  CS2R R58, SRZ ;  /* 0x00000000003a7805 */ /* 0x000fe4000001ff00 */
[----:B------:R-:W-:Y:S02]  /*9540*/  LOP3.LUT R4, R2, 0x30, RZ, 0x3c, !PT ;  /* 0x0000003002047812 */ /* 0x000fe400078e3cff */
[C---:B------:R-:W-:Y:S02]  /*9550*/  LOP3.LUT R6, R20.reuse, 0x20, RZ, 0x3c, !PT ;  /* 0x0000002014067812 */ /* 0x040fe400078e3cff */
[C---:B------:R-:W-:Y:S02]  /*9560*/  LOP3.LUT R5, R20.reuse, 0x40, RZ, 0x3c, !PT ;  /* 0x0000004014057812 */ /* 0x040fe400078e3cff */
[----:B------:R-:W-:Y:S01]  /*9570*/  LOP3.LUT R4, R20, 0x60, RZ, 0x3c, !PT ;  /* 0x0000006014047812 */ /* 0x000fe200078e3cff */
[----:B------:R-:W-:-:S02]  /*9580*/  USHF.L.U32 UR7, UR5, 0x1, URZ ;  /* 0x0000000105077899 */ /* 0x000fc4000800063f */
[----:B--2---:R-:W-:-:S12]  /*9590*/  USHF.L.U64.HI UR6, UR5, 0x1, UR6 ;  /* 0x0000000105067899 */ /* 0x004fd80008010206 */
.L_x_1:
[----:B------:R0:W-:Y:S01]  /*95a0*/  STL [R1+0x11cc], R61 ;  /* 0x0011cc3d01007387 */ /* 0x0001e20000100800 */
[----:B------:R-:W1:Y:S03]  /*95b0*/  LDC R4, c[0x0][0x230] ;  /* 0x00008c00ff047b82 */ /* 0x000e660000000800 */
[----:B------:R-:W2:Y:S04]  /*95c0*/  LDL R7, [R1+0x5cc] ;  /* 0x0005cc0001077983 */ /* 0x000ea80000100800 */
[----:B------:R-:W2:Y:S04]  /*95d0*/  LDL R6, [R1+0x5d0] ;  /* 0x0005d00001067983 */ /* 0x000ea80000100800 */
[----:B0-----:R-:W1:Y:S04]  /*95e0*/  LDL R61, [R1+0x5c4] ;  /* 0x0005c400013d7983 */ /* 0x001e680000100800 */
[----:B-----5:R-:W-:Y:S04]  /*95f0*/  STL [R1+0x11a8], R32 ;  /* 0x0011a82001007387 */ /* 0x020fe80000100800 */
[----:B------:R-:W-:Y:S04]  /*9600*/  STL [R1+0x11b0], R32 ;  /* 0x0011b02001007387 */ /* 0x000fe80000100800 */
[----:B------:R-:W-:Y:S04]  /*9610*/  STL [R1+0x11b8], R32 ;  /* 0x0011b82001007387 */ /* 0x000fe80000100800 */
[----:B------:R-:W-:Y:S04]  /*9620*/  STL [R1+0x11c0], R32 ;  /* 0x0011c02001007387 */ /* 0x000fe80000100800 */
[----:B------:R0:W-:Y:S04]  /*9630*/  STL [R1+0x11c8], R32 ;  /* 0x0011c82001007387 */ /* 0x0001e80000100800 */
[----:B------:R-:W-:Y:S04]  /*9640*/  STL [R1+0x11a4], R33 ;  /* 0x0011a42101007387 */ /* 0x000fe80000100800 */
        /* <DEDUP_REMOVED lines=76> */
[----:B------:R-:W-:Y:S01]  /*9b10*/  STL [R1+0x1080], R2 ;  /* 0x0010800201007387 */ /* 0x000fe20000100800 */
[----:B-1----:R-:W-:-:S03]  /*9b20*/  IMAD R4, R61, -0x20, R4 ;  /* 0xffffffe03d047824 */ /* 0x002fc600078e0204 */
[----:B------:R-:W-:Y:S04]  /*9b30*/  STL [R1+0x107c], R55 ;  /* 0x00107c3701007387 */ /* 0x000fe80000100800 */
[----:B------:R-:W-:Y:S04]  /*9b40*/  STL [R1+0x1078], R54 ;  /* 0x0010783601007387 */ /* 0x000fe80000100800 */
[----:B------:R-:W-:Y:S04]  /*9b50*/  STL [R1+0x1074], R53 ;  /* 0x0010743501007387 */ /* 0x000fe80000100800 */
[----:B------:R-:W-:Y:S04]  /*9b60*/  STL [R1+0x1070], R52 ;  /* 0x0010703401007387 */ /* 0x000fe80000100800 */
[----:B------:R-:W-:Y:S01]  /*9b70*/  STL [R1+0x106c], R51 ;  /* 0x00106c3301007387 */ /* 0x000fe20000100800 */
[----:B------:R-:W-:-:S03]  /*9b80*/  ISETP.GT.AND P0, PT, R4, RZ, PT ;  /* 0x000000ff0400720c */ /* 0x000fc60003f04270 */
[----:B------:R-:W-:Y:S04]  /*9b90*/  STL [R1+0x1068], R50 ;  /* 0x0010683201007387 */ /* 0x000fe80000100800 */
[----:B------:R-:W-:Y:S04]  /*9ba0*/  STL [R1+0x1064], R49 ;  /* 0x0010643101007387 */ /* 0x000fe80000100800 */
[----:B------:R-:W-:Y:S04]  /*9bb0*/  STL [R1+0x1060], R48 ;  /* 0x0010603001007387 */ /* 0x000fe80000100800 */
[----:B------:R-:W-:Y:S04]  /*9bc0*/  STL [R1+0x105c], R47 ;  /* 0x00105c2f01007387 */ /* 0x000fe80000100800 */
[----:B------:R-:W-:Y:S04]  /*9bd0*/  STL [R1+0x1058], R46 ;  /* 0x0010582e01007387 */ /* 0x000fe80000100800 */
[----:B------:R-:W-:Y:S04]  /*9be0*/  STL [R1+0x1054], R45 ;  /* 0x0010542d01007387 */ /* 0x000fe80000100800 */
[----:B------:R-:W-:Y:S01]  /*9bf0*/  STL [R1+0x1050], R44 ;  /* 0x0010502c01007387 */ /* 0x000fe20000100800 */
[----:B------:R-:W-:-:S03]  /*9c00*/  PRMT R36, RZ, 0x7610, R36 ;  /* 0x00007610ff247816 */ /* 0x000fc60000000024 */
        /* <DEDUP_REMOVED lines=9> */
[----:B------:R-:W3:Y:S04]  /*9ca0*/  LDL.LU R61, [R1+0x11cc] ;  /* 0x0011cc00013d7983 */ /* 0x000ee80000300800 */
[----:B--2---:R-:W2:Y:S04]  /*9cb0*/  @P0 LDG.E.U16 R36, desc[UR8][R6.64] ;  /* 0x0000000806240981 */ /* 0x004ea8000c1e1500 */
[----:B------:R-:W4:Y:S01]  /*9cc0*/  LDL.64 R6, [R1+0x400] ;  /* 0x0004000001067983 */ /* 0x000f220000100a00 */
[----:B------:R-:W-:-:S02]  /*9cd0*/  PRMT R37, RZ, 0x7610, R37 ;  /* 0x00007610ff257816 */ /* 0x000fc40000000025 */
[----:B------:R-:W-:-:S04]  /*9ce0*/  PRMT R38, RZ, 0x7610, R38 ;  /* 0x00007610ff267816 */ /* 0x000fc80000000026 */
[----:B----4-:R-:W4:Y:S04]  /*9cf0*/  @P0 LDG.E.U16 R37, desc[UR8][R6.64] ;  /* 0x0000000806250981 */ /* 0x010f28000c1e1500 */
[----:B------:R-:W2:Y:S01]  /*9d00*/  LDL.64 R6, [R1+0x408] ;  /* 0x0004080001067983 */ /* 0x000ea20000100a00 */
[----:B------:R-:W-:-:S03]  /*9d10*/  PRMT R39, RZ, 0x7610, R39 ;  /* 0x00007610ff277816 */ /* 0x000fc60000000027 */
[----:B------:R-:W-:Y:S04]  /*9d20*/  STL [R1+0xc90], R60 ;  /* 0x000c903c01007387 */ /* 0x000fe80000100800 */
[----:B---3--:R-:W-:Y:S04]  /*9d30*/  STL [R1+0xc5c], R61 ;  /* 0x000c5c3d01007387 */ /* 0x008fe80000100800 */
[----:B--2---:R1:W2:Y:S02]  /*9d40*/  @P0 LDG.E.U16 R38, desc[UR8][R6.64] ;  /* 0x0000000806260981 */ /* 0x0042a4000c1e1500 */
[----:B-1----:R-:W-:-:S02]  /*9d50*/  @P0 IMAD.MOV.U32 R6, RZ, RZ, R60 ;  /* 0x000000ffff060224 */ /* 0x002fc400078e003c */
[----:B------:R-:W-:-:S05]  /*9d60*/  @P0 IMAD.MOV.U32 R7, RZ, RZ, R61 ;  /* 0x000000ffff070224 */ /* 0x000fca00078e003d */
[----:B------:R1:W3:Y:S04]  /*9d70*/  @P0 LDG.E.U16 R39, desc[UR8][R6.64] ;  /* 0x0000000806270981 */ /* 0x0002e8000c1e1500 */
[----:B------:R-:W1:Y:S04]  /*9d80*/  LDL R6, [R1+0xa80] ;  /* 0x000a800001067983 */ /* 0x000e680000100800 */
[----:B------:R-:W1:Y:S01]  /*9d90*/  LDL R7, [R1+0xa84] ;  /* 0x000a840001077983 */ /* 0x000e620000100800 */
[----:B------:R-:W-:Y:S02]  /*9da0*/  ISETP.GT.AND P1, PT, R4, 0x1, PT ;  /* 0x000000010400780c */ /* 0x000fe40003f24270 */
[----:B0-----:R-:W-:-:S11]  /*9db0*/  PRMT R32, RZ, 0x7610, R32 ;  /* 0x00007610ff207816 */ /* 0x001fd60000000020 */
[----:B-1----:R-:W-:-:S04]  /*9dc0*/  @P1 LOP3.LUT R7, R7, R6, RZ, 0x3c, !PT ;  /* 0x0000000607071212 */ /* 0x002fc800078e3cff */
[----:B------:R-:W-:-:S04]  /*9dd0*/  @P1 LOP3.LUT R6, R7, R6, RZ, 0x3c, !PT ;  /* 0x0000000607061212 */ /* 0x000fc800078e3cff */
[----:B------:R-:W-:-:S05]  /*9de0*/  @P1 LOP3.LUT R7, R7, R6, RZ, 0x3c, !PT ;  /* 0x0000000607071212 */ /* 0x000fca00078e3cff */
[----:B------:R-:W4:Y:S04]  /*9df0*/  @P1 LDG.E.U16 R32, desc[UR8][R6.64] ;  /* 0x0000000806201981 */ /* 0x000f28000c1e1500 */
[----:B----4-:R0:W-:Y:S04]  /*9e00*/  STL [R1+0x574], R32 ;  /* 0x0005742001007387 */ /* 0x0101e80000100800 */
[----:B0-----:R-:W4:Y:S04]  /*9e10*/  LDL.LU R32, [R1+0x11c8] ;  /* 0x0011c80001207983 */ /* 0x001f280000300800 */
[----:B------:R-:W2:Y:S04]  /*9e20*/  LDL R6, [R1+0xa78] ;  /* 0x000a780001067983 */ /* 0x000ea80000100800 */
[----:B------:R-:W2:Y:S01]  /*9e30*/  LDL R7, [R1+0xa7c] ;  /* 0x000a7c0001077983 */ /* 0x000ea20000100800 */
[----:B------:R-:W-:-:S02]  /*9e40*/  PRMT R33, RZ, 0x7610, R33 ;  /* 0x00007610ff217816 */ /* 0x000fc40000000021 */
[----:B--2---:R-:W-:-:S04]  /*9e50*/  @P1 LOP3.LUT R7, R7, R6, RZ, 0x3c, !PT ;  /* 0x0000000607071212 */ /* 0x004fc800078e3cff */
[----:B------:R-:W-:-:S04]  /*9e60*/  @P1 LOP3.LUT R6, R7, R6, RZ, 0x3c, !PT ;  /* 0x0000000607061212 */ /* 0x000fc800078e3cff */
[----:B------:R-:W-:-:S05]  /*9e70*/  @P1 LOP3.LUT R7, R7, R6, RZ, 0x3c, !PT ;  /* 0x0000000607071212 */ /* 0x000fca00078e3cff */
[----:B------:R-:W2:Y:S04]  /*9e80*/  @P1 LDG.E.U16 R33, desc[UR8][R6.64] ;  /* 0x0000000806211981 */ /* 0x000ea8000c1e1500 */
[----:B--2---:R0:W-:Y:S04]  /*9e90*/  STL [R1+0x578], R33 ;  /* 0x0005782101007387 */ /* 0x0041e80000100800 */
[----:B0-----:R-:W2:Y:S04]  /*9ea0*/  LDL.LU R33, [R1+0x11c4] ;  /* 0x0011c40001217983 */ /* 0x001ea80000300800 */
[----:B------:R-:W3:Y:S04]  /*9eb0*/  LDL R6, [R1+0xa70] ;  /* 0x000a700001067983 */ /* 0x000ee80000100800 */
[----:B------:R-:W3:Y:S01]  /*9ec0*/  LDL R7, [R1+0xa74] ;  /* 0x000a740001077983 */ /* 0x000ee20000100800 */
[----:B----4-:R-:W-:-:S02]  /*9ed0*/  PRMT R32, RZ, 0x7610, R32 ;  /* 0x00007610ff207816 */ /* 0x010fc40000000020 */
[----:B---3--:R-:W-:-:S04]  /*9ee0*/  @P1 LOP3.LUT R7, R7, R6, RZ, 0x3c, !PT ;  /* 0x0000000607071212 */ /* 0x008fc800078e3cff */
[----:B------:R-:W-:-:S04]  /*9ef0*/  @P1 LOP3.LUT R6, R7, R6, RZ, 0x3c, !PT ;  /* 0x0000000607061212 */ /* 0x000fc800078e3cff */
[----:B------:R-:W-:-:S05]  /*9f00*/  @P1 LOP3.LUT R7, R7, R6, RZ, 0x3c, !PT ;  /* 0x0000000607071212 */ /* 0x000fca00078e3cff */
[----:B------:R-:W3:Y:S04]  /*9f10*/  @P1 LDG.E.U16 R32, desc[UR8][R6.64] ;  /* 0x0000000806201981 */ /* 0x000ee8000c1e1500 */
[----:B---3--:R0:W-:Y:S04]  /*9f20*/  STL [R1+0x57c], R32 ;  /* 0x00057c2001007387 */ /* 0x0081e80000100800 */
[----:B0-----:R-:W3:Y:S04]  /*9f30*/  LDL.LU R32, [R1+0x11c0] ;  /* 0x0011c00001207983 */ /* 0x001ee80000300800 */
[----:B------:R-:W4:Y:S04]  /*9f40*/  LDL R6, [R1+0xa68] ;  /* 0x000a680001067983 */ /* 0x000f280000100800 */
[----:B------:R-:W4:Y:S01]  /*9f50*/  LDL R7, [R1+0xa6c] ;  /* 0x000a6c0001077983 */ /* 0x000f220000100800 */
[----:B--2---:R-:W-:-:S02]  /*9f60*/  PRMT R33, RZ, 0x7610, R33 ;  /* 0x00007610ff217816 */ /* 0x004fc40000000021 */
[----:B----4-:R-:W-:-:S04]  /*9f70*/  @P1 LOP3.LUT R7, R7, R6, RZ, 0x3c, !PT ;  /* 0x0000000607071212 */ /* 0x010fc800078e3cff */
[----:B------:R-:W-:-:S04]  /*9f80*/  @P1 LOP3.LUT R6, R7, R6, RZ, 0x3c, !PT ;  /* 0x0000000607061212 */ /* 0x000fc800078e3cff */
[----:B------:R-:W-:-:S05]  /*9f90*/  @P1 LOP3.LUT R7, R7, R6, RZ, 0x3c, !PT ;  /* 0x0000000607071212 */ /* 0x000fca00078e3cff */
[----:B------:R-:W2:Y:S01]  /*9fa0*/  @P1 LDG.E.U16 R33, desc[UR8][R6.64] ;  /* 0x0000000806211981 */ /* 0x000ea2000c1e1500 */
[----:B------:R-:W-:-:S03]  /*9fb0*/  ISETP.GT.AND P0, PT, R4, 0x2, PT ;  /* 0x000000020400780c */ /* 0x000fc60003f04270 */
[----:B--2---:R0:W-:Y:S04]  /*9fc0*/  STL [R1+0x580], R33 ;  /* 0x0005802101007387 */ /* 0x0041e80000100800 */
[----:B0-----:R-:W2:Y:S04]  /*9fd0*/  LDL.LU R33, [R1+0x11bc] ;  /* 0x0011bc0001217983 */ /* 0x001ea80000300800 */
[----:B------:R-:W4:Y:S04]  /*9fe0*/  LDL R6, [R1+0xa60] ;  /* 0x000a600001067983 */ /* 0x000f280000100800 */
[----:B------:R-:W4:Y:S01]  /*9ff0*/  LDL R7, [R1+0xa64] ;  /* 0x000a640001077983 */ /* 0x000f220000100800 */
[----:B---3--:R-:W-:-:S02]  /*a000*/  PRMT R32, RZ, 0x7610, R32 ;  /* 0x00007610ff207816 */ /* 0x008fc40000000020 */
[----:B----4-:R-:W-:-:S04]  /*a010*/  @P0 LOP3.LUT R7, R7, R6, RZ, 0x3c, !PT ;  /* 0x0000000607070212 */ /* 0x010fc800078e3cff */
        /* <DEDUP_REMOVED lines=11> */
[----:B------:R-:W2:Y:S04]  /*a0d0*/  @P0 LDG.E.U16 R33, desc[UR8][R6.64] ;  /* 0x0000000806210981 */ /* 0x000ea8000c1e1500 */
        /* <DEDUP_REMOVED lines=41> */
[----:B------:R-:W-:-:S02]  /*a370*/  PRMT R34, RZ, 0x7610, R34 ;  /* 0x00007610ff227816 */ /* 0x000fc40000000022 */
[----:B----4-:R-:W-:-:S04]  /*a380*/  @P1 LOP3.LUT R7, R7, R6, RZ, 0x3c, !PT ;  /* 0x0000000607071212 */ /* 0x010fc800078e3cff */
[----:B------:R-:W-:-:S04]  /*a390*/  @P1 LOP3.LUT R6, R7, R6, RZ, 0x3c, !PT ;  /* 0x0000000607061212 */ /* 0x000fc800078e3cff */
[----:B------:R-:W-:-:S05]  /*a3a0*/  @P1 LOP3.LUT R7, R7, R6, RZ, 0x3c, !PT ;  /* 0x0000000607071212 */ /* 0x000fca00078e3cff */
[----:B------:R-:W4:Y:S04]  /*a3b0*/  @P1 LDG.E.U16 R34, desc[UR8][R6.64] ;  /* 0x0000000806221981 */ /* 0x000f28000c1e1500 */
[----:B----4-:R0:W-:Y:S04]  /*a3c0*/  STL [R1+0x5a8], R34 ;  /* 0x0005a82201007387 */ /* 0x0101e80000100800 */
[----:B0-----:R-:W4:Y:S04]  /*a3d0*/  LDL.LU R34, [R1+0x11a0] ;  /* 0x0011a00001227983 */ /* 0x001f280000300800 */
[----:B------:R-:W3:Y:S04]  /*a3e0*/  LDL R6, [R1+0xa28] ;  /* 0x000a280001067983 */ /* 0x000ee80000100800 */
[----:B------:R-:W3:Y:S01]  /*a3f0*/  LDL R7, [R1+0xa2c] ;  /* 0x000a2c0001077983 */ /* 0x000ee20000100800 */
[----:B------:R-:W-:-:S02]  /*a400*/  PRMT R35, RZ, 0x7610, R35 ;  /* 0x00007610ff237816 */ /* 0x000fc40000000023 */
[----:B---3--:R-:W-:-:S04]  /*a410*/  @P1 LOP3.LUT R7, R7, R6, RZ, 0x3c, !PT ;  /* 0x0000000607071212 */ /* 0x008fc800078e3cff */
[----:B------:R-:W-:-:S04]  /*a420*/  @P1 LOP3.LUT R6, R7, R6, RZ, 0x3c, !PT ;  /* 0x0000000607061212 */ /* 0x000fc800078e3cff */
[----:B------:R-:W-:-:S05]  /*a430*/  @P1 LOP3.LUT R7, R7, R6, RZ, 0x3c, !PT ;  /* 0x0000000607071212 */ /* 0x000fca00078e3cff */
[----:B------:R-:W3:Y:S01]  /*a440*/  @P1 LDG.E.U16 R35, desc[UR8][R6.64] ;  /* 0x0000000806231981 */ /* 0x000ee2000c1e1500 */
[----:B------:R-:W-:-:S03]  /*a450*/  ISETP.GT.AND P0, PT, R4, 0x4, PT ;  /* 0x000000040400780c */ /* 0x000fc60003f04270 */
[----:B---3--:R0:W-:Y:S04]  /*a460*/  STL [R1+0x5a4], R35 ;  /* 0x0005a42301007387 */ /* 0x0081e80000100800 */
[----:B0-----:R-:W3:Y:S04]  /*a470*/  LDL.LU R35, [R1+0x119c] ;  /* 0x00119c0001237983 */ /* 0x001ee80000300800 */
[----:B------:R-:W2:Y:S04]  /*a480*/  LDL R6, [R1+0xa20] ;  /* 0x000a200001067983 */ /* 0x000ea80000100800 */
[----:B------:R-:W2:Y:S01]  /*a490*/  LDL R7, [R1+0xa24] ;  /* 0x000a240001077983 */ /* 0x000ea20000100800 */
[----:B------:R-:W-:-:S02]  /*a4a0*/  PRMT R32, RZ, 0x7610, R32 ;  /* 0x00007610ff207816 */ /* 0x000fc40000000020 */
[----:B--2---:R-:W-:-:S04]  /*a4b0*/  @P0 LOP3.LUT R7, R7, R6, RZ, 0x3c, !PT ;  /* 0x0000000607070212 */ /* 0x004fc800078e3cff */
[----:B------:R-:W-:-:S04]  /*a4c0*/  @P0 LOP3.LUT R6, R7, R6, RZ, 0x3c, !PT ;  /* 0x0000000607060212 */ /* 0x000fc800078e3cff */
[----:B------:R-:W-:-:S05]  /*a4d0*/  @P0 LOP3.LUT R7, R7, R6, RZ, 0x3c, !PT ;  /* 0x0000000607070212 */ /* 0x000fca00078e3cff */
[----:B------:R0:W2:Y:S04]  /*a4e0*/  @P0 LDG.E.U16 R32, desc[UR8][R6.64] ;  /* 0x0000000806200981 */ /* 0x0000a8000c1e1500 */
[----:B------:R-:W0:Y:S04]  /*a4f0*/  LDL R6, [R1+0xa18] ;  /* 0x000a180001067983 */ /* 0x000e280000100800 */
[----:B------:R-:W0:Y:S01]  /*a500*/  LDL R7, [R1+0xa1c] ;  /* 0x000a1c0001077983 */ /* 0x000e220000100800 */
[----:B------:R-:W-:Y:S02]  /*a510*/  PRMT R33, RZ, 0x7610, R33 ;  /* 0x00007610ff217816 */ /* 0x000fe40000000021 */
[----:B0-----:R-:W-:-:S04]  /*a520*/  @P0 LOP3.LUT R7, R7, R6, RZ, 0x3c, !PT ;  /* 0x0000000607070212 */ /* 0x001fc800078e3cff */
[----:B------:R-:W-:-:S04]  /*a530*/  @P0 LOP3.LUT R6, R7, R6, RZ, 0x3c, !PT ;  /* 0x0000000607060212 */ /* 0x000fc800078e3cff */
[----:B------:R-:W-:-:S05]  /*a540*/  @P0 LOP3.LUT R7, R7, R6, RZ, 0x3c, !PT ;  /* 0x0000000607070212 */ /* 0x000fca00078e3cff */
[----:B------:R0:W2:Y:S04]  /*a550*/  @P0 LDG.E.U16 R33, desc[UR8][R6.64] ;  /* 0x0000000806210981 */ /* 0x0000a8000c1e1500 */
[----:B------:R-:W0:Y:S04]  /*a560*/  LDL R6, [R1+0xa10] ;  /* 0x000a100001067983 */ /* 0x000e280000100800 */
[----:B------:R-:W0:Y:S01]  /*a570*/  LDL R7, [R1+0xa14] ;  /* 0x000a140001077983 */ /* 0x000e220000100800 */
[----:B----4-:R-:W-:Y:S02]  /*a580*/  PRMT R34, RZ, 0x7610, R34 ;  /* 0x00007610ff227816 */ /* 0x010fe40000000022 */
[----:B0-----:R-:W-:-:S04]  /*a590*/  @P0 LOP3.LUT R7, R7, R6, RZ, 0x3c, !PT ;  /* 0x0000000607070212 */ /* 0x001fc800078e3cff */
[----:B------:R-:W-:-:S04]  /*a5a0*/  @P0 LOP3.LUT R6, R7, R6, RZ, 0x3c, !PT ;  /* 0x0000000607060212 */ /* 0x000fc800078e3cff */
[----:B------:R-:W-:-:S05]  /*a5b0*/  @P0 LOP3.LUT R7, R7, R6, RZ, 0x3c, !PT ;  /* 0x0000000607070212 */ /* 0x000fca00078e3cff */
[----:B------:R0:W4:Y:S04]  /*a5c0*/  @P0 LDG.E.U16 R34, desc[UR8][R6.64] ;  /* 0x0000000806220981 */ /* 0x000128000c1e1500 */
[----:B------:R-:W0:Y:S04]  /*a5d0*/  LDL R6, [R1+0xa08] ;  /* 0x000a080001067983 */ /* 0x000e280000100800 */
[----:B------:R-:W0:Y:S01]  /*a5e0*/  LDL R7, [R1+0xa0c] ;  /* 0x000a0c0001077983 */ /* 0x000e220000100800 */
[----:B---3--:R-:W-:Y:S02]  /*a5f0*/  PRMT R35, RZ, 0x7610, R35 ;  /* 0x00007610ff237816 */ /* 0x008fe40000000023 */
[----:B0-----:R-:W-:-:S04]  /*a600*/  @P0 LOP3.LUT R7, R7, R6, RZ, 0x3c, !PT ;  /* 0x0000000607070212 */ /* 0x001fc800078e3cff */
[----:B------:R-:W-:-:S04]  /*a610*/  @P0 LOP3.LUT R6, R7, R6, RZ, 0x3c, !PT ;  /* 0x0000000607060212 */ /* 0x000fc800078e3cff */
[----:B------:R-:W-:-:S05]  /*a620*/  @P0 LOP3.LUT R7, R7, R6, RZ, 0x3c, !PT ;  /* 0x0000000607070212 */ /* 0x000fca00078e3cff */
[----:B------:R0:W3:Y:S04]  /*a630*/  @P0 LDG.E.U16 R35, desc[UR8][R6.64] ;  /* 0x0000000806230981 */ /* 0x0000e8000c1e1500 */
[----:B------:R-:W0:Y:S04]  /*a640*/  LDL R6, [R1+0xa00] ;  /* 0x000a000001067983 */ /* 0x000e280000100800 */
[----:B------:R-:W0:Y:S01]  /*a650*/  LDL R7, [R1+0xa04] ;  /* 0x000a040001077983 */ /* 0x000e220000100800 */
[----:B------:R-:W-:Y:S02]  /*a660*/  ISETP.GT.AND P1, PT, R4, 0x5, PT ;  /* 0x000000050400780c */ /* 0x000fe40003f24270 */
[----:B------:R-:W-:-:S11]  /*a670*/  PRMT R28, RZ, 0x7610, R28 ;  /* 0x00007610ff1c7816 */ /* 0x000fd6000000001c */
[----:B0-----:R-:W-:-:S04]  /*a680*/  @P1 LOP3.LUT R7, R7, R6, RZ, 0x3c, !PT ;  /* 0x0000000607071212 */ /* 0x001fc800078e3cff */
        /* <DEDUP_REMOVED lines=16> */
[----:B--2---:R-:W-:-:S02]  /*a790*/  PRMT R28, RZ, 0x7610, R28 ;  /* 0x00007610ff1c7816 */ /* 0x004fc4000000001c */
[----:B---3--:R-:W-:-:S04]  /*a7a0*/  @P1 LOP3.LUT R7, R7, R6, RZ, 0x3c, !PT ;  /* 0x0000000607071212 */ /* 0x008fc800078e3cff */
        /* <DEDUP_REMOVED lines=11> */
[----:B------:R-:W3:Y:S01]  /*a860*/  @P1 LDG.E.U16 R29, desc[UR8][R6.64] ;  /* 0x00000008061d1981 */ /* 0x000ee2000c1e1500 */
[----:B------:R-:W-:-:S03]  /*a870*/  ISETP.GT.AND P0, PT, R4, 0x6, PT ;  /* 0x000000060400780c */ /* 0x000fc60003f04270 */
        /* <DEDUP_REMOVED lines=72> */
[----:B------:R-:W2:Y:S01]  /*ad00*/  @P1 LDG.E.U16 R31, desc[UR8][R6.64] ;  /* 0x00000008061f1981 */ /* 0x000ea2000c1e1500 */
[----:B------:R-:W-:-:S03]  /*ad10*/  ISETP.GT.AND P0, PT, R4, 0x8, PT ;  /* 0x000000080400780c */ /* 0x000fc60003f04270 */
[----:B--2---:R0:W-:Y:S04]  /*ad20*/  STL [R1+0x584], R31 ;  /* 0x0005841f01007387 */ /* 0x0041e80000100800 */
[----:B0-----:R-:W2:Y:S04]  /*ad30*/  LDL.LU R31, [R1+0x116c] ;  /* 0x00116c00011f7983 */ /* 0x001ea80000300800 */
[----:B------:R-:W3:Y:S04]  /*ad40*/  LDL R6, [R1+0x9a0] ;  /* 0x0009a00001067983 */ /* 0x000ee80000100800 */
[----:B------:R-:W3:Y:S01]  /*ad50*/  LDL R7, [R1+0x9a4] ;  /* 0x0009a40001077983 */ /* 0x000ee20000100800 */
[----:B------:R-:W-:-:S02]  /*ad60*/  PRMT R28, RZ, 0x7610, R28 ;  /* 0x00007610ff1c7816 */ /* 0x000fc4000000001c */
[----:B---3--:R-:W-:-:S04]  /*ad70*/  @P0 LOP3.LUT R7, R7, R6, RZ, 0x3c, !PT ;  /* 0x0000000607070212 */ /* 0x008fc800078e3cff */
[----:B------:R-:W-:-:S04]  /*ad80*/  @P0 LOP3.LUT R6, R7, R6, RZ, 0x3c, !PT ;  /* 0x0000000607060212 */ /* 0x000fc800078e3cff */
[----:B------:R-:W-:-:S05]  /*ad90*/  @P0 LOP3.LUT R7, R7, R6, RZ, 0x3c, !PT ;  /* 0x0000000607070212 */ /* 0x000fca00078e3cff */
[----:B------:R0:W3:Y:S04]  /*ada0*/  @P0 LDG.E.U16 R28, desc[UR8][R6.64] ;  /* 0x00000008061c0981 */ /* 0x0000e8000c1e1500 */
[----:B------:R-:W0:Y:S04]  /*adb0*/  LDL R6, [R1+0x998] ;  /* 0x0009980001067983 */ /* 0x000e280000100800 */
[----:B------:R-:W0:Y:S01]  /*adc0*/  LDL R7, [R1+0x99c] ;  /* 0x00099c0001077983 */ /* 0x000e220000100800 */
[----:B------:R-:W-:Y:S02]  /*add0*/  PRMT R29, RZ, 0x7610, R29 ;  /* 0x00007610ff1d7816 */ /* 0x000fe4000000001d */
[----:B0-----:R-:W-:-:S04]  /*ade0*/  @P0 LOP3.LUT R7, R7, R6, RZ, 0x3c, !PT ;  /* 0x0000000607070212 */ /* 0x001fc800078e3cff */
[----:B------:R-:W-:-:S04]  /*adf0*/  @P0 LOP3.LUT R6, R7, R6, RZ, 0x3c, !PT ;  /* 0x0000000607060212 */ /* 0x000fc800078e3cff */
[----:B------:R-:W-:-:S05]  /*ae00*/  @P0 LOP3.LUT R7, R7, R6, RZ, 0x3c, !PT ;  /* 0x0000000607070212 */ /* 0x000fca00078e3cff */
[----:B------:R0:W3:Y:S04]  /*ae10*/  @P0 LDG.E.U16 R29, desc[UR8][R6.64] ;  /* 0x00000008061d0981 */ /* 0x0000e8000c1e1500 */
        /* <DEDUP_REMOVED lines=9> */
[----:B--2---:R-:W-:Y:S02]  /*aeb0*/  PRMT R31, RZ, 0x7610, R31 ;  /* 0x00007610ff1f7816 */ /* 0x004fe4000000001f */
[----:B0-----:R-:W-:-:S04]  /*aec0*/  @P0 LOP3.LUT R7, R7, R6, RZ, 0x3c, !PT ;  /* 0x0000000607070212 */ /* 0x001fc800078e3cff */
[----:B------:R-:W-:-:S04]  /*aed0*/  @P0 LOP3.LUT R6, R7, R6, RZ, 0x3c, !PT ;  /* 0x0000000607060212 */ /* 0x000fc800078e3cff */
[----:B------:R-:W-:-:S05]  /*aee0*/  @P0 LOP3.LUT R7, R7, R6, RZ, 0x3c, !PT ;  /* 0x0000000607070212 */ /* 0x000fca00078e3cff */
[----:B------:R0:W2:Y:S04]  /*aef0*/  @P0 LDG.E.U16 R31, desc[UR8][R6.64] ;  /* 0x00000008061f0981 */ /* 0x0000a8000c1e1500 */
[----:B------:R-:W0:Y:S04]  /*af00*/  LDL R6, [R1+0x980] ;  /* 0x0009800001067983 */ /* 0x000e280000100800 */
[----:B------:R-:W0:Y:S01]  /*af10*/  LDL R7, [R1+0x984] ;  /* 0x0009840001077983 */ /* 0x000e220000100800 */
[----:B------:R-:W-:Y:S02]  /*af20*/  ISETP.GT.AND P1, PT, R4, 0x9, PT ;  /* 0x000000090400780c */ /* 0x000fe40003f24270 */
[----:B------:R-:W-:-:S11]  /*af30*/  PRMT R24, RZ, 0x7610, R24 ;  /* 0x00007610ff187816 */ /* 0x000fd60000000018 */
[----:B0-----:R-:W-:-:S04]  /*af40*/  @P1 LOP3.LUT R7, R7, R6, RZ, 0x3c, !PT ;  /* 0x0000000607071212 */ /* 0x001fc800078e3cff */
        /* <DEDUP_REMOVED lines=16> */
[----:B---3--:R-:W-:-:S02]  /*b050*/  PRMT R24, RZ, 0x7610, R24 ;  /* 0x00007610ff187816 */ /* 0x008fc40000000018 */
        /* <DEDUP_REMOVED lines=419> */
[----:B----4-:R-:W-:-:S02]  /*ca90*/  PRMT R12, RZ, 0x7610, R12 ;  /* 0x00007610ff0c7816 */ /* 0x010fc4000000000c */
[----:B--2---:R-:W-:-:S04]  /*caa0*/  @P1 LOP3.LUT R7, R7, R6, RZ, 0x3c, !PT ;  /* 0x0000000607071212 */ /* 0x004fc800078e3cff */
[----:B------:R-:W-:-:S04]  /*cab0*/  @P1 LOP3.LUT R6, R7, R6, RZ, 0x3c, !PT ;  /* 0x0000000607061212 */ /* 0x000fc800078e3cff */
[----:B------:R-:W-:-:S05]  /*cac0*/  @P1 LOP3.LUT R7, R7, R6, RZ, 0x3c, !PT ;  /* 0x0000000607071212 */ /* 0x000fca00078e3cff */
[----:B------:R-:W2:Y:S04]  /*cad0*/  @P1 LDG.E.U16 R12, desc[UR8][R6.64] ;  /* 0x00000008060c1981 */ /* 0x000ea8000c1e1500 */
[----:B--2---:R0:W-:Y:S04]  /*cae0*/  STL [R1+0x4c0], R12 ;  /* 0x0004c00c01007387 */ /* 0x0041e80000100800 */
[----:B0-----:R-:W2:Y:S04]  /*caf0*/  LDL.LU R12, [R1+0x10d0] ;  /* 0x0010d000010c7983 */ /* 0x001ea80000300800 */
        /* <DEDUP_REMOVED lines=60> */
[----:B------:R-:W3:Y:S04]  /*cec0*/  @P1 LDG.E.U16 R13, desc[UR8][R6.64] ;  /* 0x00000008060d1981 */ /* 0x000ee8000c1e1500 */
[----:B----4-:R0:W-:Y:S04]  /*ced0*/  STL [R1+0x4b0], R47 ;  /* 0x0004b02f01007387 */ /* 0x0101e80000100800 */
[----:B0-----:R-:W4:Y:S04]  /*cee0*/  LDL R47, [R1+0x788] ;  /* 0x00078800012f7983 */ /* 0x001f280000100800 */
        /* <DEDUP_REMOVED lines=17> */
[----:B------:R-:W4:Y:S01]  /*d000*/  @P1 LDG.E.U16 R15, desc[UR8][R6.64] ;  /* 0x00000008060f1981 */ /* 0x000f22000c1e1500 */
[----:B------:R-:W-:-:S03]  /*d010*/  ISETP.GT.AND P0, PT, R4, 0x18, PT ;  /* 0x000000180400780c */ /* 0x000fc60003f04270 */
        /* <DEDUP_REMOVED lines=16> */
[----:B------:R-:W3:Y:S01]  /*d120*/  LDL R7, [R1+0x784] ;  /* 0x0007840001077983 */ /* 0x000ee20000100800 */
[----:B--2---:R-:W-:Y:S01]  /*d130*/  PRMT R14, RZ, 0x7610, R14 ;  /* 0x00007610ff0e7816 */ /* 0x004fe2000000000e */
[----:B0-----:R-:W-:Y:S01]  /*d140*/  @P0 IMAD.MOV.U32 R6, RZ, RZ, R47 ;  /* 0x000000ffff060224 */ /* 0x001fe200078e002f */
[----:B----4-:R-:W-:Y:S01]  /*d150*/  PRMT R15, RZ, 0x7610, R15 ;  /* 0x00007610ff0f7816 */ /* 0x010fe2000000000f */
[----:B------:R-:W2:Y:S04]  /*d160*/  LDL R47, [R1+0x758] ;  /* 0x00075800012f7983 */ /* 0x000ea80000100800 */
[----:B---3--:R0:W3:Y:S04]  /*d170*/  @P0 LDG.E.U16 R14, desc[UR8][R6.64] ;  /* 0x00000008060e0981 */ /* 0x0080e8000c1e1500 */
[----:B------:R-:W0:Y:S04]  /*d180*/  LDL R6, [R1+0x77c] ;  /* 0x00077c0001067983 */ /* 0x000e280000100800 */
[----:B------:R-:W0:Y:S02]  /*d190*/  LDL R7, [R1+0x780] ;  /* 0x0007800001077983 */ /* 0x000e240000100800 */
[----:B0-----:R-:W-:-:S04]  /*d1a0*/  @P0 LOP3.LUT R7, R7, R6, RZ, 0x3c, !PT ;  /* 0x0000000607070212 */ /* 0x001fc800078e3cff */
[----:B------:R-:W-:-:S04]  /*d1b0*/  @P0 LOP3.LUT R6, R7, R6, RZ, 0x3c, !PT ;  /* 0x0000000607060212 */ /* 0x000fc800078e3cff */
[----:B------:R-:W-:-:S05]  /*d1c0*/  @P0 LOP3.LUT R7, R7, R6, RZ, 0x3c, !PT ;  /* 0x0000000607070212 */ /* 0x000fca00078e3cff */
[----:B------:R0:W4:Y:S04]  /*d1d0*/  @P0 LDG.E.U16 R15, desc[UR8][R6.64] ;  /* 0x00000008060f0981 */ /* 0x000128000c1e1500 */
        /* <DEDUP_REMOVED lines=34> */
[----:B------:R-:W2:Y:S01]  /*d400*/  @P1 LDG.E.U16 R5, desc[UR8][R6.64] ;  /* 0x0000000806051981 */ /* 0x000ea2000c1e1500 */
[----:B------:R-:W-:-:S03]  /*d410*/  ISETP.GT.AND P0, PT, R4, 0x1a, PT ;  /* 0x0000001a0400780c */ /* 0x000fc60003f04270 */
[----:B--2---:R0:W-:Y:S04]  /*d420*/  STL [R1+0x494], R5 ;  /* 0x0004940501007387 */ /* 0x0041e80000100800 */
[----:B0-----:R-:W2:Y:S04]  /*d430*/  LDL.LU R5, [R1+0x10a0] ;  /* 0x0010a00001057983 */ /* 0x001ea80000300800 */
[----:B------:R-:W3:Y:S02]  /*d440*/  LDL R7, [R1+0x754] ;  /* 0x0007540001077983 */ /* 0x000ee40000100800 */
[----:B------:R-:W-:-:S02]  /*d450*/  @P0 IMAD.MOV.U32 R6, RZ, RZ, R47 ;  /* 0x000000ffff060224 */ /* 0x000fc400078e002f */
[----:B------:R-:W4:Y:S01]  /*d460*/  LDL R47, [R1+0x730] ;  /* 0x00073000012f7983 */ /* 0x000f220000100800 */
[----:B--2---:R-:W-:-:S06]  /*d470*/  PRMT R5, RZ, 0x7610, R5 ;  /* 0x00007610ff057816 */ /* 0x004fcc0000000005 */
[----:B---3--:R-:W2:Y:S04]  /*d480*/  @P0 LDG.E.U16 R5, desc[UR8][R6.64] ;  /* 0x0000000806050981 */ /* 0x008ea8000c1e1500 */
        /* <DEDUP_REMOVED lines=24> */
[----:B------:R-:W3:Y:S04]  /*d610*/  @P0 LDG.E.U16 R8, desc[UR8][R6.64] ;  /* 0x0000000806080981 */ /* 0x000ee8000c1e1500 */
[----:B--2---:R0:W-:Y:S04]  /*d620*/  STL [R1+0x488], R5 ;  /* 0x0004880501007387 */ /* 0x0041e80000100800 */
[----:B0-----:R-:W2:Y:S04]  /*d630*/  LDL R5, [R1+0x720] ;  /* 0x0007200001057983 */ /* 0x001ea80000100800 */
[----:B---3--:R0:W-:Y:S04]  /*d640*/  STL [R1+0x484], R8 ;  /* 0x0004840801007387 */ /* 0x0081e80000100800 */
[----:B0-----:R-:W3:Y:S04]  /*d650*/  LDL.LU R8, [R1+0x1094] ;  /* 0x0010940001087983 */ /* 0x001ee80000300800 */
[----:B------:R-:W4:Y:S04]  /*d660*/  LDL R6, [R1+0x734] ;  /* 0x0007340001067983 */ /* 0x000f280000100800 */
[----:B------:R-:W4:Y:S01]  /*d670*/  LDL R7, [R1+0x738] ;  /* 0x0007380001077983 */ /* 0x000f220000100800 */
[----:B------:R-:W-:-:S02]  /*d680*/  ISETP.GT.AND P1, PT, R4, 0x1b, PT ;  /* 0x0000001b0400780c */ /* 0x000fc40003f24270 */
[----:B------:R-:W-:-:S11]  /*d690*/  PRMT R9, RZ, 0x7610, R9 ;  /* 0x00007610ff097816 */ /* 0x000fd60000000009 */
[----:B----4-:R-:W-:-:S04]  /*d6a0*/  @P1 LOP3.LUT R7, R7, R6, RZ, 0x3c, !PT ;  /* 0x0000000607071212 */ /* 0x010fc800078e3cff */
[----:B------:R-:W-:-:S04]  /*d6b0*/  @P1 LOP3.LUT R6, R7, R6, RZ, 0x3c, !PT ;  /* 0x0000000607061212 */ /* 0x000fc800078e3cff */
[----:B------:R-:W-:-:S05]  /*d6c0*/  @P1 LOP3.LUT R7, R7, R6, RZ, 0x3c, !PT ;  /* 0x0000000607071212 */ /* 0x000fca00078e3cff */
[----:B------:R-:W4:Y:S01]  /*d6d0*/  @P1 LDG.E.U16 R9, desc[UR8][R6.64] ;  /* 0x0000000806091981 */ /* 0x000f22000c1e1500 */
[----:B------:R-:W-:-:S03]  /*d6e0*/  PRMT R10, RZ, 0x7610, R10 ;  /* 0x00007610ff0a7816 */ /* 0x000fc6000000000a */
[----:B----4-:R0:W-:Y:S04]  /*d6f0*/  STL [R1+0x480], R9 ;  /* 0x0004800901007387 */ /* 0x0101e80000100800 */
[----:B0-----:R-:W4:Y:S04]  /*d700*/  LDL.LU R9, [R1+0x1090] ;  /* 0x0010900001097983 */ /* 0x001f280000300800 */
[----:B------:R-:W2:Y:S01]  /*d710*/  LDL R7, [R1+0x72c] ;  /* 0x00072c0001077983 */ /* 0x000ea20000100800 */
[----:B------:R-:W-:-:S03]  /*d720*/  @P1 IMAD.MOV.U32 R6, RZ, RZ, R47 ;  /* 0x000000ffff061224 */ /* 0x000fc600078e002f */
[----:B------:R-:W4:Y:S04]  /*d730*/  LDL R47, [R1+0x708] ;  /* 0x00070800012f7983 */ /* 0x000f280000100800 */
[----:B--2---:R-:W2:Y:S04]  /*d740*/  @P1 LDG.E.U16 R10, desc[UR8][R6.64] ;  /* 0x00000008060a1981 */ /* 0x004ea8000c1e1500 */
        /* <DEDUP_REMOVED lines=8> */
[----:B------:R-:W3:Y:S01]  /*d7d0*/  @P1 LDG.E.U16 R11, desc[UR8][R6.64] ;  /* 0x00000008060b1981 */ /* 0x000ee2000c1e1500 */
[----:B------:R-:W-:-:S03]  /*d7e0*/  PRMT R3, RZ, 0x7610, R3 ;  /* 0x00007610ff037816 */ /* 0x000fc60000000003 */
[----:B---3--:R0:W-:Y:S04]  /*d7f0*/  STL [R1+0x478], R11 ;  /* 0x0004780b01007387 */ /* 0x0081e80000100800 */
[----:B0-----:R-:W3:Y:S04]  /*d800*/  LDL.LU R11, [R1+0x1088] ;  /* 0x00108800010b7983 */ /* 0x001ee80000300800 */
[----:B------:R-:W4:Y:S01]  /*d810*/  LDL R7, [R1+0x71c] ;  /* 0x00071c0001077983 */ /* 0x000f220000100800 */
[----:B------:R-:W-:-:S03]  /*d820*/  @P1 IMAD.MOV.U32 R6, RZ, RZ, R5 ;  /* 0x000000ffff061224 */ /* 0x000fc600078e0005 */
[----:B------:R-:W3:Y:S04]  /*d830*/  LDL R5, [R1+0x6f8] ;  /* 0x0006f80001057983 */ /* 0x000ee80000100800 */
[----:B----4-:R-:W4:Y:S01]  /*d840*/  @P1 LDG.E.U16 R3, desc[UR8][R6.64] ;  /* 0x0000000806031981 */ /* 0x010f22000c1e1500 */
[----:B------:R-:W-:-:S03]  /*d850*/  ISETP.GT.AND P0, PT, R4, 0x1c, PT ;  /* 0x0000001c0400780c */ /* 0x000fc60003f04270 */
        /* <DEDUP_REMOVED lines=16> */
[----:B------:R-:W4:Y:S01]  /*d960*/  LDL R7, [R1+0x704] ;  /* 0x0007040001077983 */ /* 0x000f220000100800 */
[----:B------:R-:W-:Y:S01]  /*d970*/  PRMT R10, RZ, 0x7610, R10 ;  /* 0x00007610ff0a7816 */ /* 0x000fe2000000000a */
[----:B0-----:R-:W-:Y:S01]  /*d980*/  @P0 IMAD.MOV.U32 R6, RZ, RZ, R47 ;  /* 0x000000ffff060224 */ /* 0x001fe200078e002f */
[----:B---3--:R-:W-:Y:S01]  /*d990*/  PRMT R11, RZ, 0x7610, R11 ;  /* 0x00007610ff0b7816 */ /* 0x008fe2000000000b */
[----:B------:R-:W3:Y:S04]  /*d9a0*/  LDL R47, [R1+0x6e0] ;  /* 0x0006e000012f7983 */ /* 0x000ee80000100800 */
[----:B----4-:R0:W4:Y:S04]  /*d9b0*/  @P0 LDG.E.U16 R10, desc[UR8][R6.64] ;  /* 0x00000008060a0981 */ /* 0x010128000c1e1500 */
[----:B------:R-:W0:Y:S04]  /*d9c0*/  LDL R6, [R1+0x6fc] ;  /* 0x0006fc0001067983 */ /* 0x000e280000100800 */
[----:B------:R-:W0:Y:S01]  /*d9d0*/  LDL R7, [R1+0x700] ;  /* 0x0007000001077983 */ /* 0x000e220000100800 */
[----:B------:R-:W-:-:S02]  /*d9e0*/  ISETP.GT.AND P1, PT, R4, 0x1d, PT ;  /* 0x0000001d0400780c */ /* 0x000fc40003f24270 */
[----:B0-----:R-:W-:-:S04]  /*d9f0*/  @P0 LOP3.LUT R7, R7, R6, RZ, 0x3c, !PT ;  /* 0x0000000607070212 */ /* 0x001fc800078e3cff */
[----:B------:R-:W-:-:S04]  /*da00*/  @P0 LOP3.LUT R6, R7, R6, RZ, 0x3c, !PT ;  /* 0x0000000607060212 */ /* 0x000fc800078e3cff */
[----:B------:R-:W-:-:S05]  /*da10*/  @P0 LOP3.LUT R7, R7, R6, RZ, 0x3c, !PT ;  /* 0x0000000607070212 */ /* 0x000fca00078e3cff */
[----:B------:R0:W4:Y:S04]  /*da20*/  @P0 LDG.E.U16 R11, desc[UR8][R6.64] ;  /* 0x00000008060b0981 */ /* 0x000128000c1e1500 */
[----:B------:R-:W2:Y:S01]  /*da30*/  LDL R7, [R1+0x6f4] ;  /* 0x0006f40001077983 */ /* 0x000ea20000100800 */
[----:B------:R-:W-:Y:S01]  /*da40*/  PRMT R3, RZ, 0x7610, R3 ;  /* 0x00007610ff037816 */ /* 0x000fe20000000003 */
[----:B0-----:R-:W-:Y:S01]  /*da50*/  @P1 IMAD.MOV.U32 R6, RZ, RZ, R5 ;  /* 0x000000ffff061224 */ /* 0x001fe200078e0005 */
[----:B------:R-:W-:Y:S01]  /*da60*/  PRMT R2, RZ, 0x7610, R2 ;  /* 0x00007610ff027816 */ /* 0x000fe20000000002 */
[----:B------:R-:W4:Y:S04]  /*da70*/  LDL R5, [R1+0x6d0] ;  /* 0x0006d00001057983 */ /* 0x000f280000100800 */
[----:B--2---:R0:W2:Y:S04]  /*da80*/  @P1 LDG.E.U16 R3, desc[UR8][R6.64] ;  /* 0x0000000806031981 */ /* 0x0040a8000c1e1500 */
[----:B------:R-:W0:Y:S04]  /*da90*/  LDL R6, [R1+0x6ec] ;  /* 0x0006ec0001067983 */ /* 0x000e280000100800 */
[----:B------:R-:W0:Y:S02]  /*daa0*/  LDL R7, [R1+0x6f0] ;  /* 0x0006f00001077983 */ /* 0x000e240000100800 */
        /* <DEDUP_REMOVED lines=18> */
[----:B------:R-:W3:Y:S04]  /*dbd0*/  LDL R47, [R1+0x6b8] ;  /* 0x0006b800012f7983 */ /* 0x000ee80000100800 */
[----:B--2---:R-:W2:Y:S01]  /*dbe0*/  @P1 LDG.E.U16 R54, desc[UR8][R6.64] ;  /* 0x0000000806361981 */ /* 0x004ea2000c1e1500 */
        /* <DEDUP_REMOVED lines=13> */
[----:B------:R-:W3:Y:S01]  /*dcc0*/  LDL R7, [R1+0x6cc] ;  /* 0x0006cc0001077983 */ /* 0x000ee20000100800 */
[----:B------:R-:W-:-:S03]  /*dcd0*/  @P0 IMAD.MOV.U32 R6, RZ, RZ, R5 ;  /* 0x000000ffff060224 */ /* 0x000fc600078e0005 */
[----:B------:R-:W2:Y:S04]  /*dce0*/  LDL R5, [R1+0x6a8] ;  /* 0x0006a80001057983 */ /* 0x000ea80000100800 */
[----:B---3--:R-:W3:Y:S04]  /*dcf0*/  @P0 LDG.E.U16 R52, desc[UR8][R6.64] ;  /* 0x0000000806340981 */ /* 0x008ee8000c1e1500 */
        /* <DEDUP_REMOVED lines=18> */
[----:B------:R-:W-:Y:S02]  /*de20*/  ISETP.GT.AND P1, PT, R4, 0x1f, PT ;  /* 0x0000001f0400780c */ /* 0x000fe40003f24270 */
[----:B------:R-:W-:Y:S01]  /*de30*/  PRMT R49, RZ, 0x7610, R49 ;  /* 0x00007610ff317816 */ /* 0x000fe20000000031 */
[----:B--2---:R0:W-:Y:S04]  /*de40*/  STL [R1+0x454], R50 ;  /* 0x0004543201007387 */ /* 0x0041e80000100800 */
[----:B0-----:R-:W2:Y:S04]  /*de50*/  LDL.LU R50, [R1+0x1068] ;  /* 0x0010680001327983 */ /* 0x001ea80000300800 */
[----:B------:R-:W3:Y:S02]  /*de60*/  LDL R7, [R1+0x6b4] ;  /* 0x0006b40001077983 */ /* 0x000ee40000100800 */
[----:B------:R-:W-:-:S05]  /*de70*/  @P1 IMAD.MOV.U32 R6, RZ, RZ, R47 ;  /* 0x000000ffff061224 */ /* 0x000fca00078e002f */
[----:B---3--:R-:W3:Y:S04]  /*de80*/  @P1 LDG.E.U16 R49, desc[UR8][R6.64] ;  /* 0x0000000806311981 */ /* 0x008ee8000c1e1500 */
[----:B---3--:R0:W-:Y:S04]  /*de90*/  STL [R1+0x450], R49 ;  /* 0x0004503101007387 */ /* 0x0081e80000100800 */
[----:B0-----:R-:W3:Y:S04]  /*dea0*/  LDL.LU R49, [R1+0x1064] ;  /* 0x0010640001317983 */ /* 0x001ee80000300800 */
[----:B------:R-:W4:Y:S04]  /*deb0*/  LDL R6, [R1+0x6ac] ;  /* 0x0006ac0001067983 */ /* 0x000f280000100800 */
[----:B------:R-:W4:Y:S01]  /*dec0*/  LDL R7, [R1+0x6b0] ;  /* 0x0006b00001077983 */ /* 0x000f220000100800 */
[----:B------:R-:W-:Y:S01]  /*ded0*/  PRMT R48, RZ, 0x7610, R48 ;  /* 0x00007610ff307816 */ /* 0x000fe20000000030 */
[----:B------:R-:W0:Y:S01]  /*dee0*/  S2R R47, SR_TID.X ;  /* 0x00000000002f7919 */ /* 0x000e220000002100 */
[----:B----4-:R-:W-:-:S04]  /*def0*/  @P1 LOP3.LUT R7, R7, R6, RZ, 0x3c, !PT ;  /* 0x0000000607071212 */ /* 0x010fc800078e3cff */
[----:B------:R-:W-:-:S04]  /*df00*/  @P1 LOP3.LUT R6, R7, R6, RZ, 0x3c, !PT ;  /* 0x0000000607061212 */ /* 0x000fc800078e3cff */
[----:B------:R-:W-:-:S05]  /*df10*/  @P1 LOP3.LUT R7, R7, R6, RZ, 0x3c, !PT ;  /* 0x0000000607071212 */ /* 0x000fca00078e3cff */
[----:B------:R-:W4:Y:S01]  /*df20*/  @P1 LDG.E.U16 R48, desc[UR8][R6.64] ;  /* 0x0000000806301981 */ /* 0x000f22000c1e1500 */
[----:B0-----:R-:W-:-:S04]  /*df30*/  LOP3.LUT R47, R47, 0x1f, RZ, 0xc0, !PT ;  /* 0x0000001f2f2f7812 */ /* 0x001fc800078ec0ff */
[----:B------:R-:W-:Y:S01]  /*df40*/  ISETP.GE.AND P0, PT, R47, R4, PT ;  /* 0x000000042f00720c */ /* 0x000fe20003f06270 */
[----:B----4-:R0:W-:Y:S04]  /*df50*/  STL [R1+0x44c], R48 ;  /* 0x00044c3001007387 */ /* 0x0101e80000100800 */
[----:B0-----:R-:W4:Y:S04]  /*df60*/  LDL.LU R48, [R1+0x1060] ;  /* 0x0010600001307983 */ /* 0x001f280000300800 */
[----:B------:R-:W4:Y:S04]  /*df70*/  LDL.LU R47, [R1+0x105c] ;  /* 0x00105c00012f7983 */ /* 0x000f280000300800 */
        /* <DEDUP_REMOVED lines=15> */
[----:B------:R-:W-:Y:S01]  /*e070*/  PRMT R0, RZ, 0x7610, R0 ;  /* 0x00007610ff007816 */ /* 0x000fe20000000000 */
[----:B------:R-:W-:Y:S06]  /*e080*/  BAR.SYNC.DEFER_BLOCKING 0x0 ;  /* 0x0000000000007b1d */ /* 0x000fec0000010000 */
[----:B---3--:R0:W-:Y:S04]  /*e090*/  STL [R1+0x444], R45 ;  /* 0x0004442d01007387 */ /* 0x0081e80000100800 */
[----:B0-----:R-:W3:Y:S04]  /*e0a0*/  LDL.LU R45, [R1+0x1054] ;  /* 0x00105400012d7983 */ /* 0x001ee80000300800 */
[----:B------:R-:W4:Y:S04]  /*e0b0*/  LDL R4, [R1+0x5d4] ;  /* 0x0005d40001047983 */ /* 0x000f280000100800 */
[----:B------:R-:W4:Y:S02]  /*e0c0*/  LDL R5, [R1+0x5d8] ;  /* 0x0005d80001057983 */ /* 0x000f240000100800 */
[----:B----4-:R-:W-:-:S04]  /*e0d0*/  @!P0 LOP3.LUT R5, R5, R4, RZ, 0x3c, !PT ;  /* 0x0000000405058212 */ /* 0x010fc800078e3cff */
[----:B------:R-:W-:-:S04]  /*e0e0*/  @!P0 LOP3.LUT R4, R5, R4, RZ, 0x3c, !PT ;  /* 0x0000000405048212 */ /* 0x000fc800078e3cff */
[----:B------:R-:W-:-:S05]  /*e0f0*/  @!P0 LOP3.LUT R5, R5, R4, RZ, 0x3c, !PT ;  /* 0x0000000405058212 */ /* 0x000fca00078e3cff */
[----:B------:R0:W4:Y:S04]  /*e100*/  @!P0 LDG.E.U16 R0, desc[UR8][R4.64] ;  /* 0x0000000804008981 */ /* 0x000128000c1e1500 */
[----:B------:R-:W0:Y:S04]  /*e110*/  LDL R4, [R1+0x698] ;  /* 0x0006980001047983 */ /* 0x000e280000100800 */
[----:B------:R-:W0:Y:S01]  /*e120*/  LDL R5, [R1+0xa90] ;  /* 0x000a900001057983 */ /* 0x000e220000100800 */
[----:B------:R-:W-:Y:S02]  /*e130*/  PRMT R44, RZ, 0x7610, R44 ;  /* 0x00007610ff2c7816 */ /* 0x000fe4000000002c */
[----:B0-----:R-:W-:-:S04]  /*e140*/  @!P0 LOP3.LUT R5, R5, R4, RZ, 0x3c, !PT ;  /* 0x0000000405058212 */ /* 0x001fc800078e3cff */
[----:B------:R-:W-:-:S04]  /*e150*/  @!P0 LOP3.LUT R4, R5, R4, RZ, 0x3c, !PT ;  /* 0x0000000405048212 */ /* 0x000fc800078e3cff */
[----:B------:R-:W-:-:S05]  /*e160*/  @!P0 LOP3.LUT R5, R5, R4, RZ, 0x3c, !PT ;  /* 0x0000000405058212 */ /* 0x000fca00078e3cff */
[----:B------:R-:W2:Y:S04]  /*e170*/  @!P0 LDG.E.U16 R44, desc[UR8][R4.64] ;  /* 0x00000008042c8981 */ /* 0x000ea8000c1e1500 */
[----:B----4-:R-:W-:Y:S04]  /*e180*/  STL [R1+0xfc8], R0 ;  /* 0x000fc80001007387 */ /* 0x010fe80000100800 */
[----:B--2---:R0:W-:Y:S04]  /*e190*/  STL [R1+0x43c], R44 ;  /* 0x00043c2c01007387 */ /* 0x0041e80000100800 */
[----:B0-----:R-:W2:Y:S04]  /*e1a0*/  LDL.LU R44, [R1+0x1050] ;  /* 0x00105000012c7983 */ /* 0x001ea80000300800 */
[----:B------:R-:W4:Y:S04]  /*e1b0*/  LDL R4, [R1+0xa8c] ;  /* 0x000a8c0001047983 */ /* 0x000f280000100800 */
[----:B------:R-:W4:Y:S01]  /*e1c0*/  LDL R5, [R1+0xbbc] ;  /* 0x000bbc0001057983 */ /* 0x000f220000100800 */
[----:B------:R-:W-:-:S02]  /*e1d0*/  PRMT R43, RZ, 0x7610, R43 ;  /* 0x00007610ff2b7816 */ /* 0x000fc4000000002b */
[----:B----4-:R-:W-:-:S04]  /*e1e0*/  @!P0 LOP3.LUT R5, R5, R4, RZ, 0x3c, !PT ;  /* 0x0000000405058212 */ /* 0x010fc800078e3cff */
[----:B------:R-:W-:-:S04]  /*e1f0*/  @!P0 LOP3.LUT R4, R5, R4, RZ, 0x3c, !PT ;  /* 0x0000000405048212 */ /* 0x000fc800078e3cff */
[----:B------:R-:W-:-:S05]  /*e200*/  @!P0 LOP3.LUT R5, R5, R4, RZ, 0x3c, !PT ;  /* 0x0000000405058212 */ /* 0x000fca00078e3cff */
[----:B------:R-:W4:Y:S04]  /*e210*/  @!P0 LDG.E.U16 R43, desc[UR8][R4.64] ;  /* 0x00000008042b8981 */ /* 0x000f28000c1e1500 */
[----:B----4-:R0:W-:Y:S04]  /*e220*/  STL [R1+0x438], R43 ;  /* 0x0004382b01007387 */ /* 0x0101e80000100800 */
[----:B0-----:R-:W4:Y:S04]  /*e230*/  LDL.LU R43, [R1+0x104c] ;  /* 0x00104c00012b7983 */ /* 0x001f280000300800 */
[----:B------:R-:W3:Y:S04]  /*e240*/  LDL R4, [R1+0xb94] ;  /* 0x000b940001047983 */ /* 0x000ee80000100800 */
[----:B------:R-:W3:Y:S01]  /*e250*/  LDL R5, [R1+0xb98] ;  /* 0x000b980001057983 */ /* 0x000ee20000100800 */
[----:B------:R-:W-:-:S02]  /*e260*/  PRMT R42, RZ, 0x7610, R42 ;  /* 0x00007610ff2a7816 */ /* 0x000fc4000000002a */
[----:B---3--:R-:W-:-:S04]  /*e270*/  @!P0 LOP3.LUT R5, R5, R4, RZ, 0x3c, !PT ;  /* 0x0000000405058212 */ /* 0x008fc800078e3cff */
[----:B------:R-:W-:-:S04]  /*e280*/  @!P0 LOP3.LUT R4, R5, R4, RZ, 0x3c, !PT ;  /* 0x0000000405048212 */ /* 0x000fc800078e3cff */
[----:B------:R-:W-:-:S05]  /*e290*/  @!P0 LOP3.LUT R5, R5, R4, RZ, 0x3c, !PT ;  /* 0x0000000405058212 */ /* 0x000fca00078e3cff */
[----:B------:R-:W3:Y:S04]  /*e2a0*/  @!P0 LDG.E.U16 R42, desc[UR8][R4.64] ;  /* 0x00000008042a8981 */ /* 0x000ee8000c1e1500 */
[----:B---3--:R0:W-:Y:S04]  /*e2b0*/  STL [R1+0x434], R42 ;  /* 0x0004342a01007387 */ /* 0x0081e80000100800 */
[----:B0-----:R-:W3:Y:S04]  /*e2c0*/  LDL.LU R42, [R1+0x1048] ;  /* 0x00104800012a7983 */ /* 0x001ee80000300800 */
[----:B------:R-:W2:Y:S04]  /*e2d0*/  LDL R4, [R1+0xb8c] ;  /* 0x000b8c0001047983 */ /* 0x000ea80000100800 */
[----:B------:R-:W2:Y:S01]  /*e2e0*/  LDL R5, [R1+0xb90] ;  /* 0x000b900001057983 */ /* 0x000ea20000100800 */
[----:B------:R-:W-:-:S02]  /*e2f0*/  PRMT R41, RZ, 0x7610, R41 ;  /* 0x00007610ff297816 */ /* 0x000fc40000000029 */
[----:B--2---:R-:W-:-:S04]  /*e300*/  @!P0 LOP3.LUT R5, R5, R4, RZ, 0x3c, !PT ;  /* 0x0000000405058212 */ /* 0x004fc800078e3cff */
[----:B------:R-:W-:-:S04]  /*e310*/  @!P0 LOP3.LUT R4, R5, R4, RZ, 0x3c, !PT ;  /* 0x0000000405048212 */ /* 0x000fc800078e3cff */
[----:B------:R-:W-:-:S05]  /*e320*/  @!P0 LOP3.LUT R5, R5, R4, RZ, 0x3c, !PT ;  /* 0x0000000405058212 */ /* 0x000fca00078e3cff */
[----:B------:R-:W2:Y:S04]  /*e330*/  @!P0 LDG.E.U16 R41, desc[UR8][R4.64] ;  /* 0x0000000804298981 */ /* 0x000ea8000c1e1500 */
        /* <DEDUP_REMOVED lines=17> */
[----:B------:R0:W3:Y:S04]  /*e450*/  @!P0 LDG.E.U16 R56, desc[UR8][R4.64] ;  /* 0x0000000804388981 */ /* 0x0000e8000c1e1500 */
[----:B------:R-:W0:Y:S04]  /*e460*/  LDL R4, [R1+0xb14] ;  /* 0x000b140001047983 */ /* 0x000e280000100800 */
[----:B------:R-:W0:Y:S01]  /*e470*/  LDL R5, [R1+0xb18] ;  /* 0x000b180001057983 */ /* 0x000e220000100800 */
[----:B------:R-:W-:Y:S02]  /*e480*/  PRMT R2, RZ, 0x7610, R2 ;  /* 0x00007610ff027816 */ /* 0x000fe40000000002 */
[----:B0-----:R-:W-:-:S04]  /*e490*/  @!P0 LOP3.LUT R5, R5, R4, RZ, 0x3c, !PT ;  /* 0x0000000405058212 */ /* 0x001fc800078e3cff */
[----:B------:R-:W-:-:S04]  /*e4a0*/  @!P0 LOP3.LUT R4, R5, R4, RZ, 0x3c, !PT ;  /* 0x0000000405048212 */ /* 0x000fc800078e3cff */
[----:B------:R-:W-:-:S05]  /*e4b0*/  @!P0 LOP3.LUT R5, R5, R4, RZ, 0x3c, !PT ;  /* 0x0000000405058212 */ /* 0x000fca00078e3cff */
[----:B------:R-:W2:Y:S04]  /*e4c0*/  @!P0 LDG.E.U16 R2, desc[UR8][R4.64] ;  /* 0x0000000804028981 */ /* 0x000ea8000c1e1500 */
[----:B---3--:R0:W-:Y:S04]  /*e4d0*/  STL [R1+0x428], R56 ;  /* 0x0004283801007387 */ /* 0x0081e80000100800 */
[----:B0-----:R-:W3:Y:S04]  /*e4e0*/  LDL R56, [R1+0xad0] ;  /* 0x000ad00001387983 */ /* 0x001ee80000100800 */
[----:B--2---:R-:W-:Y:S04]  /*e4f0*/  STL [R1+0x424], R2 ;  /* 0x0004240201007387 */ /* 0x004fe80000100800 */
[----:B------:R-:W2:Y:S04]  /*e500*/  LDL R4, [R1+0xb0c] ;  /* 0x000b0c0001047983 */ /* 0x000ea80000100800 */
[----:B------:R-:W2:Y:S01]  /*e510*/  LDL R5, [R1+0xb10] ;  /* 0x000b100001057983 */ /* 0x000ea20000100800 */
[----:B------:R-:W-:-:S02]  /*e520*/  PRMT R0, RZ, 0x7610, R0 ;  /* 0x00007610ff007816 */ /* 0x000fc40000000000 */
[----:B--2---:R-:W-:-:S04]  /*e530*/  @!P0 LOP3.LUT R5, R5, R4, RZ, 0x3c, !PT ;  /* 0x0000000405058212 */ /* 0x004fc800078e3cff */
[----:B------:R-:W-:-:S04]  /*e540*/  @!P0 LOP3.LUT R4, R5, R4, RZ, 0x3c, !PT ;  /* 0x0000000405048212 */ /* 0x000fc800078e3cff */
[----:B------:R-:W-:-:S05]  /*e550*/  @!P0 LOP3.LUT R5, R5, R4, RZ, 0x3c, !PT ;  /* 0x0000000405058212 */ /* 0x000fca00078e3cff */
[----:B------:R-:W2:Y:S04]  /*e560*/  @!P0 LDG.E.U16 R0, desc[UR8][R4.64] ;  /* 0x0000000804008981 */ /* 0x000ea8000c1e1500 */
[----:B------:R-:W4:Y:S04]  /*e570*/  LDL R4, [R1+0xad4] ;  /* 0x000ad40001047983 */ /* 0x000f280000100800 */
[----:B------:R-:W4:Y:S01]  /*e580*/  LDL R5, [R1+0xad8] ;  /* 0x000ad80001057983 */ /* 0x000f220000100800 */
[----:B------:R-:W-:-:S03]  /*e590*/  PRMT R61, RZ, 0x7610, R61 ;  /* 0x00007610ff3d7816 */ /* 0x000fc6000000003d */
[----:B--2---:R0:W-:Y:S01]  /*e5a0*/  STL [R1+0xfcc], R0 ;  /* 0x000fcc0001007387 */ /* 0x0041e20000100800 */
[----:B------:R-:W-:-:S03]  /*e5b0*/  PRMT R60, RZ, 0x7610, R60 ;  /* 0x00007610ff3c7816 */ /* 0x000fc6000000003c */
[----:B0-----:R-:W2:Y:S01]  /*e5c0*/  LDL R0, [R1+0xa98] ;  /* 0x000a980001007983 */ /* 0x001ea20000100800 */
[----:B----4-:R-:W-:-:S04]  /*e5d0*/  @!P0 LOP3.LUT R5, R5, R4, RZ, 0x3c, !PT ;  /* 0x0000000405058212 */ /* 0x010fc800078e3cff */
[----:B------:R-:W-:-:S04]  /*e5e0*/  @!P0 LOP3.LUT R4, R5, R4, RZ, 0x3c, !PT ;  /* 0x0000000405048212 */ /* 0x000fc800078e3cff */
[----:B------:R-:W-:-:S05]  /*e5f0*/  @!P0 LOP3.LUT R5, R5, R4, RZ, 0x3c, !PT ;  /* 0x0000000405058212 */ /* 0x000fca00078e3cff */
[----:B------:R3:W4:Y:S04]  /*e600*/  @!P0 LDG.E.U16 R61, desc[UR8][R4.64] ;  /* 0x00000008043d8981 */ /* 0x000728000c1e1500 */
[----:B------:R-:W2:Y:S01]  /*e610*/  LDL R5, [R1+0xacc] ;  /* 0x000acc0001057983 */ /* 0x000ea20000100800 */
[----:B---3--:R-:W-:-:S03]  /*e620*/  @!P0 IMAD.MOV.U32 R4, RZ, RZ, R56 ;  /* 0x000000ffff048224 */ /* 0x008fc600078e0038 */
[----:B----4-:R0:W-:Y:S01]  /*e630*/  STL [R1+0xfd0], R61 ;  /* 0x000fd03d01007387 */ /* 0x0101e20000100800 */
[----:B------:R-:W-:-:S03]  /*e640*/  PRMT R59, RZ, 0x7610, R59 ;  /* 0x00007610ff3b7816 */ /* 0x000fc6000000003b */
[----:B------:R-:W3:Y:S04]  /*e650*/  LDL R56, [R1+0x650] ;  /* 0x0006500001387983 */ /* 0x000ee80000100800 */
[----:B--2---:R1:W2:Y:S04]  /*e660*/  @!P0 LDG.E.U16 R60, desc[UR8][R4.64] ;  /* 0x00000008043c8981 */ /* 0x0042a8000c1e1500 */
[----:B0-----:R-:W4:Y:S04]  /*e670*/  LDL R61, [R1+0x64c] ;  /* 0x00064c00013d7983 */ /* 0x001f280000100800 */
[----:B------:R-:W3:Y:S01]  /*e680*/  LDL R5, [R1+0xa94] ;  /* 0x000a940001057983 */ /* 0x000ee20000100800 */
[----:B-1----:R-:W-:-:S03]  /*e690*/  @!P0 IMAD.MOV.U32 R4, RZ, RZ, R0 ;  /* 0x000000ffff048224 */ /* 0x002fc600078e0000 */
[----:B--2---:R0:W-:Y:S01]  /*e6a0*/  STL [R1+0xfd4], R60 ;  /* 0x000fd43c01007387 */ /* 0x0041e20000100800 */
[----:B------:R-:W-:-:S03]  /*e6b0*/  PRMT R58, RZ, 0x7610, R58 ;  /* 0x00007610ff3a7816 */ /* 0x000fc6000000003a */
[----:B------:R-:W2:Y:S04]  /*e6c0*/  LDL R0, [R1+0x648] ;  /* 0x0006480001007983 */ /* 0x000ea80000100800 */
[----:B---3--:R1:W3:Y:S04]  /*e6d0*/  @!P0 LDG.E.U16 R59, desc[UR8][R4.64] ;  /* 0x00000008043b8981 */ /* 0x0082e8000c1e1500 */
[----:B0-----:R-:W2:Y:S04]  /*e6e0*/  LDL R60, [R1+0x644] ;  /* 0x00064400013c7983 */ /* 0x001ea80000100800 */
[----:B------:R-:W1:Y:S04]  /*e6f0*/  LDL R4, [R1+0x684] ;  /* 0x0006840001047983 */ /* 0x000e680000100800 */
[----:B------:R-:W1:Y:S02]  /*e700*/  LDL R5, [R1+0x688] ;  /* 0x0006880001057983 */ /* 0x000e640000100800 */
[----:B-1----:R-:W-:-:S04]  /*e710*/  @!P0 LOP3.LUT R5, R5, R4, RZ, 0x3c, !PT ;  /* 0x0000000405058212 */ /* 0x002fc800078e3cff */
[----:B------:R-:W-:-:S04]  /*e720*/  @!P0 LOP3.LUT R4, R5, R4, RZ, 0x3c, !PT ;  /* 0x0000000405048212 */ /* 0x000fc800078e3cff */
[----:B------:R-:W-:-:S05]  /*e730*/  @!P0 LOP3.LUT R5, R5, R4, RZ, 0x3c, !PT ;  /* 0x0000000405058212 */ /* 0x000fca00078e3cff */
[----:B------:R0:W2:Y:S01]  /*e740*/  @!P0 LDG.E.U16 R58, desc[UR8][R4.64] ;  /* 0x00000008043a8981 */ /* 0x0000a2000c1e1500 */
[----:B------:R-:W-:Y:S02]  /*e750*/  PRMT R57, RZ, 0x7610, R57 ;  /* 0x00007610ff397816 */ /* 0x000fe40000000039 */
[----:B------:R-:W-:Y:S01]  /*e760*/  PRMT R55, RZ, 0x7610, R55 ;  /* 0x00007610ff377816 */ /* 0x000fe20000000037 */
[----:B0-----:R-:W-:Y:S02]  /*e770*/  @!P0 IMAD.MOV.U32 R4, RZ, RZ, R56 ;  /* 0x000000ffff048224 */ /* 0x001fe400078e0038 */
[----:B----4-:R-:W-:Y:S01]  /*e780*/  @!P0 IMAD.MOV.U32 R5, RZ, RZ, R61 ;  /* 0x000000ffff058224 */ /* 0x010fe200078e003d */
[----:B---3--:R0:W-:Y:S04]  /*e790*/  STL [R1+0xfd8], R59 ;  /* 0x000fd83b01007387 */ /* 0x0081e80000100800 */
[----:B------:R2:W3:Y:S04]  /*e7a0*/  @!P0 LDG.E.U16 R57, desc[UR8][R4.64] ;  /* 0x0000000804398981 */ /* 0x0004e8000c1e1500 */
[----:B0-----:R-:W4:Y:S01]  /*e7b0*/  LDL R59, [R1+0x610] ;  /* 0x00061000013b7983 */ /* 0x001f220000100800 */
[----:B--2---:R-:W-:-:S02]  /*e7c0*/  @!P0 IMAD.MOV.U32 R4, RZ, RZ, R0 ;  /* 0x000000ffff048224 */ /* 0x004fc400078e0000 */
[----:B------:R-:W-:-:S05]  /*e7d0*/  @!P0 IMAD.MOV.U32 R5, RZ, RZ, R60 ;  /* 0x000000ffff058224 */ /* 0x000fca00078e003c */
[----:B------:R4:W2:Y:S04]  /*e7e0*/  @!P0 LDG.E.U16 R55, desc[UR8][R4.64] ;  /* 0x0000000804378981 */ /* 0x0008a8000c1e1500 */
[----:B------:R0:W-:Y:S04]  /*e7f0*/  STL [R1+0xfdc], R58 ;  /* 0x000fdc3a01007387 */ /* 0x0001e80000100800 */
[----:B------:R-:W2:Y:S04]  /*e800*/  LDL R61, [R1+0x604] ;  /* 0x00060400013d7983 */ /* 0x000ea80000100800 */
[----:B------:R-:W2:Y:S04]  /*e810*/  LDL R56, [R1+0x608] ;  /* 0x0006080001387983 */ /* 0x000ea80000100800 */
[----:B0-----:R-:W2:Y:S04]  /*e820*/  LDL R58, [R1+0x60c] ;  /* 0x00060c00013a7983 */ /* 0x001ea80000100800 */
[----:B---3--:R0:W-:Y:S04]  /*e830*/  STL [R1+0xfe0], R57 ;  /* 0x000fe03901007387 */ /* 0x0081e80000100800 */
[----:B------:R-:W3:Y:S04]  /*e840*/  LDL R60, [R1+0xa88] ;  /* 0x000a8800013c7983 */ /* 0x000ee80000100800 */
[----:B------:R-:W3:Y:S01]  /*e850*/  LDL R0, [R1+0xbb8] ;  /* 0x000bb80001007983 */ /* 0x000ee20000100800 */
[----:B------:R-:W-:Y:S01]  /*e860*/  PRMT R54, RZ, 0x7610, R54 ;  /* 0x00007610ff367816 */ /* 0x000fe20000000036 */
[----:B----4-:R-:W-:-:S02]  /*e870*/  @!P0 IMAD.MOV.U32 R4, RZ, RZ, R59 ;  /* 0x000000ffff048224 */ /* 0x010fc400078e003b */
[----:B--2---:R1:W-:Y:S04]  /*e880*/  STL [R1+0xfe4], R55 ;  /* 0x000fe43701007387 */ /* 0x0043e80000100800 */
[----:B------:R-:W2:Y:S01]  /*e890*/  LDL R59, [R1+0x694] ;  /* 0x00069400013b7983 */ /* 0x000ea20000100800 */
[----:B------:R-:W-:-:S03]  /*e8a0*/  @!P0 IMAD.MOV.U32 R5, RZ, RZ, R58 ;  /* 0x000000ffff058224 */ /* 0x000fc600078e003a */
[----:B------:R-:W4:Y:S04]  /*e8b0*/  LDL R58, [R1+0xbb4] ;  /* 0x000bb400013a7983 */ /* 0x000f280000100800 */
[----:B------:R0:W4:Y:S01]  /*e8c0*/  @!P0 LDG.E.U16 R54, desc[UR8][R4.64] ;  /* 0x0000000804368981 */ /* 0x000122000c1e1500 */
[----:B------:R-:W-:Y:S01]  /*e8d0*/  PRMT R53, RZ, 0x7610, R53 ;  /* 0x00007610ff357816 */ /* 0x000fe20000000035 */
[----:B0-----:R-:W-:Y:S02]  /*e8e0*/  @!P0 IMAD.MOV.U32 R4, RZ, RZ, R56 ;  /* 0x000000ffff048224 */ /* 0x001fe400078e0038 */
[----:B------:R-:W-:-:S05]  /*e8f0*/  @!P0 IMAD.MOV.U32 R5, RZ, RZ, R61 ;  /* 0x000000ffff058224 */ /* 0x000fca00078e003d */
[----:B------:R3:W4:Y:S01]  /*e900*/  @!P0 LDG.E.U16 R53, desc[UR8][R4.64] ;  /* 0x0000000804358981 */ /* 0x000722000c1e1500 */
[----:B------:R-:W-:Y:S02]  /*e910*/  PRMT R52, RZ, 0x7610, R52 ;  /* 0x00007610ff347816 */ /* 0x000fe40000000034 */
[----:B------:R-:W-:Y:S01]  /*e920*/  PRMT R51, RZ, 0x7610, R51 ;  /* 0x00007610ff337816 */ /* 0x000fe20000000033 */
[----:B---3--:R-:W-:Y:S02]  /*e930*/  @!P0 IMAD.MOV.U32 R4, RZ, RZ, R0 ;  /* 0x000000ffff048224 */ /* 0x008fe400078e0000 */
[----:B------:R-:W-:-:S05]  /*e940*/  @!P0 IMAD.MOV.U32 R5, RZ, RZ, R60 ;  /* 0x000000ffff058224 */ /* 0x000fca00078e003c */
[----:B------:R2:W3:Y:S02]  /*e950*/  @!P0 LDG.E.U16 R52, desc[UR8][R4.64] ;  /* 0x0000000804348981 */ /* 0x0004e4000c1e1500 */
[----:B--2---:R-:W-:Y:S02]  /*e960*/  @!P0 IMAD.MOV.U32 R5, RZ, RZ, R59 ;  /* 0x000000ffff058224 */ /* 0x004fe400078e003b */
[----:B----4-:R-:W-:Y:S01]  /*e970*/  @!P0 IMAD.MOV.U32 R4, RZ, RZ, R58 ;  /* 0x000000ffff048224 */ /* 0x010fe200078e003a */
[----:B------:R0:W-:Y:S04]  /*e980*/  STL [R1+0xfe8], R54 ;  /* 0x000fe83601007387 */ /* 0x0001e80000100800 */
[----:B------:R-:W2:Y:S04]  /*e990*/  LDL R57, [R1+0xb84] ;  /* 0x000b840001397983 */ /* 0x000ea80000100800 */
[----:B------:R-:W4:Y:S04]  /*e9a0*/  LDL R56, [R1+0xb88] ;  /* 0x000b880001387983 */ /* 0x000f280000100800 */
[----:B------:R2:W4:Y:S04]  /*e9b0*/  @!P0 LDG.E.U16 R51, desc[UR8][R4.64] ;  /* 0x0000000804338981 */ /* 0x000528000c1e1500 */
[----:B------:R0:W-:Y:S04]  /*e9c0*/  STL [R1+0xfec], R53 ;  /* 0x000fec3501007387 */ /* 0x0001e80000100800 */
[----:B-1----:R-:W4:Y:S04]  /*e9d0*/  LDL R55, [R1+0xb7c] ;  /* 0x000b7c0001377983 */ /* 0x002f280000100800 */
[----:B------:R-:W4:Y:S01]  /*e9e0*/  LDL R0, [R1+0xb80] ;  /* 0x000b800001007983 */ /* 0x000f220000100800 */
[----:B------:R-:W-:-:S03]  /*e9f0*/  PRMT R50, RZ, 0x7610, R50 ;  /* 0x00007610ff327816 */ /* 0x000fc60000000032 */
[----:B---3--:R1:W-:Y:S04]  /*ea00*/  STL [R1+0xff0], R52 ;  /* 0x000ff03401007387 */ /* 0x0083e80000100800 */
[----:B0-----:R-:W3:Y:S04]  /*ea10*/  LDL R54, [R1+0xb44] ;  /* 0x000b440001367983 */ /* 0x001ee80000100800 */
[----:B------:R-:W3:Y:S01]  /*ea20*/  LDL R53, [R1+0xb48] ;  /* 0x000b480001357983 */ /* 0x000ee20000100800 */
[----:B--2---:R-:W-:Y:S02]  /*ea30*/  @!P0 IMAD.MOV.U32 R5, RZ, RZ, R57 ;  /* 0x000000ffff058224 */ /* 0x004fe400078e0039 */
[----:B----4-:R-:W-:Y:S01]  /*ea40*/  @!P0 IMAD.MOV.U32 R4, RZ, RZ, R56 ;  /* 0x000000ffff048224 */ /* 0x010fe200078e0038 */
[----:B------:R0:W-:Y:S04]  /*ea50*/  STL [R1+0xff4], R51 ;  /* 0x000ff43301007387 */ /* 0x0001e80000100800 */
[----:B-1----:R-:W2:Y:S04]  /*ea60*/  LDL R52, [R1+0xb3c] ;  /* 0x000b3c0001347983 */ /* 0x002ea80000100800 */
[----:B------:R1:W4:Y:S04]  /*ea70*/  @!P0 LDG.E.U16 R50, desc[UR8][R4.64] ;  /* 0x0000000804328981 */ /* 0x000328000c1e1500 */
[----:B0-----:R-:W4:Y:S01]  /*ea80*/  LDL R51, [R1+0xb40] ;  /* 0x000b400001337983 */ /* 0x001f220000100800 */
[----:B------:R-:W-:Y:S01]  /*ea90*/  PRMT R49, RZ, 0x7610, R49 ;  /* 0x00007610ff317816 */ /* 0x000fe20000000031 */
[----:B-1----:R-:W-:-:S02]  /*eaa0*/  @!P0 IMAD.MOV.U32 R4, RZ, RZ, R0 ;  /* 0x000000ffff048224 */ /* 0x002fc400078e0000 */
        /* <DEDUP_REMOVED lines=8> */
[----:B----4-:R0:W-:Y:S01]  /*eb30*/  STL [R1+0xff8], R50 ;  /* 0x000ff83201007387 */ /* 0x0101e20000100800 */
[----:B------:R-:W-:-:S03]  /*eb40*/  @!P0 IMAD.MOV.U32 R4, RZ, RZ, R51 ;  /* 0x000000ffff048224 */ /* 0x000fc600078e0033 */
[----:B------:R-:W2:Y:S04]  /*eb50*/  LDL R0, [R1+0xb08] ;  /* 0x000b080001007983 */ /* 0x000ea80000100800 */
[----:B------:R-:W4:Y:S04]  /*eb60*/  @!P0 LDG.E.U16 R47, desc[UR8][R4.64] ;  /* 0x00000008042f8981 */ /* 0x000f28000c1e1500 */
[----:B0-----:R-:W2:Y:S04]  /*eb70*/  LDL R50, [R1+0xb04] ;  /* 0x000b040001327983 */ /* 0x001ea80000100800 */
[----:B------:R-:W-:Y:S04]  /*eb80*/  STL [R1+0xffc], R49 ;  /* 0x000ffc3101007387 */ /* 0x000fe80000100800 */
[----:B------:R-:W2:Y:S04]  /*eb90*/  LDL R54, [R1+0xafc] ;  /* 0x000afc0001367983 */ /* 0x000ea80000100800 */
[----:B------:R-:W2:Y:S04]  /*eba0*/  LDL R53, [R1+0xb00] ;  /* 0x000b000001357983 */ /* 0x000ea80000100800 */
[----:B---3--:R0:W-:Y:S04]  /*ebb0*/  STL [R1+0x1000], R48 ;  /* 0x0010003001007387 */ /* 0x0081e80000100800 */
[----:B------:R-:W3:Y:S04]  /*ebc0*/  LDL R52, [R1+0xac4] ;  /* 0x000ac40001347983 */ /* 0x000ee80000100800 */
[----:B0-----:R-:W3:Y:S04]  /*ebd0*/  LDL R48, [R1+0xac8] ;  /* 0x000ac80001307983 */ /* 0x001ee80000100800 */
[----:B----4-:R0:W-:Y:S01]  /*ebe0*/  STL [R1+0x1004], R47 ;  /* 0x0010042f01007387 */ /* 0x0101e20000100800 */
[----:B--2---:R-:W-:-:S03]  /*ebf0*/  @!P0 IMAD.MOV.U32 R5, RZ, RZ, R50 ;  /* 0x000000ffff058224 */ /* 0x004fc600078e0032 */
[----:B------:R-:W2:Y:S04]  /*ec00*/  LDL R51, [R1+0xabc] ;  /* 0x000abc0001337983 */ /* 0x000ea80000100800 */
[----:B------:R-:W4:Y:S01]  /*ec10*/  LDL R50, [R1+0xac0] ;  /* 0x000ac00001327983 */ /* 0x000f220000100800 */
[----:B------:R-:W-:Y:S01]  /*ec20*/  PRMT R46, RZ, 0x7610, R46 ;  /* 0x00007610ff2e7816 */ /* 0x000fe2000000002e */
[----:B------:R-:W-:Y:S01]  /*ec30*/  @!P0 IMAD.MOV.U32 R4, RZ, RZ, R0 ;  /* 0x000000ffff048224 */ /* 0x000fe200078e0000 */
[----:B------:R-:W-:Y:S01]  /*ec40*/  PRMT R45, RZ, 0x7610, R45 ;  /* 0x00007610ff2d7816 */ /* 0x000fe2000000002d */
[----:B------:R-:W4:Y:S04]  /*ec50*/  LDL R49, [R1+0x67c] ;  /* 0x00067c0001317983 */ /* 0x000f280000100800 */
[----:B------:R1:W4:Y:S01]  /*ec60*/  @!P0 LDG.E.U16 R46, desc[UR8][R4.64] ;  /* 0x00000008042e8981 */ /* 0x000322000c1e1500 */
[----:B------:R-:W-:-:S02]  /*ec70*/  PRMT R44, RZ, 0x7610, R44 ;  /* 0x00007610ff2c7816 */ /* 0x000fc4000000002c */
[----:B------:R-:W-:Y:S01]  /*ec80*/  PRMT R43, RZ, 0x7610, R43 ;  /* 0x00007610ff2b7816 */ /* 0x000fe2000000002b */
[----:B------:R-:W4:Y:S01]  /*ec90*/  LDL R0, [R1+0x680] ;  /* 0x0006800001007983 */ /* 0x000f220000100800 */
[----:B-1----:R-:W-:Y:S02]  /*eca0*/  @!P0 IMAD.MOV.U32 R4, RZ, RZ, R53 ;  /* 0x000000ffff048224 */ /* 0x002fe400078e0035 */
[----:B------:R-:W-:-:S05]  /*ecb0*/  @!P0 IMAD.MOV.U32 R5, RZ, RZ, R54 ;  /* 0x000000ffff058224 */ /* 0x000fca00078e0036 */
[----:B------:R3:W4:Y:S02]  /*ecc0*/  @!P0 LDG.E.U16 R45, desc[UR8][R4.64] ;  /* 0x00000008042d8981 */ /* 0x000724000c1e1500 */
[----:B---3--:R-:W-:Y:S02]  /*ecd0*/  @!P0 IMAD.MOV.U32 R4, RZ, RZ, R48 ;  /* 0x000000ffff048224 */ /* 0x008fe400078e0030 */
[----:B------:R-:W-:-:S05]  /*ece0*/  @!P0 IMAD.MOV.U32 R5, RZ, RZ, R52 ;  /* 0x000000ffff058224 */ /* 0x000fca00078e0034 */
[----:B------:R2:W3:Y:S02]  /*ecf0*/  @!P0 LDG.E.U16 R44, desc[UR8][R4.64] ;  /* 0x00000008042c8981 */ /* 0x0004e4000c1e1500 */
[----:B--2---:R-:W-:Y:S02]  /*ed00*/  @!P0 IMAD.MOV.U32 R5, RZ, RZ, R51 ;  /* 0x000000ffff058224 */ /* 0x004fe400078e0033 */
[----:B----4-:R-:W-:-:S05]  /*ed10*/  @!P0 IMAD.MOV.U32 R4, RZ, RZ, R50 ;  /* 0x000000ffff048224 */ /* 0x010fca00078e0032 */
[----:B------:R1:W2:Y:S04]  /*ed20*/  @!P0 LDG.E.U16 R43, desc[UR8][R4.64] ;  /* 0x00000008042b8981 */ /* 0x0002a8000c1e1500 */
[----:B------:R4:W-:Y:S04]  /*ed30*/  STL [R1+0x1008], R46 ;  /* 0x0010082e01007387 */ /* 0x0009e80000100800 */
[----:B0-----:R-:W2:Y:S04]  /*ed40*/  LDL R47, [R1+0x678] ;  /* 0x00067800012f7983 */ /* 0x001ea80000100800 */
[----:B------:R0:W-:Y:S04]  /*ed50*/  STL [R1+0x100c], R45 ;  /* 0x00100c2d01007387 */ /* 0x0001e80000100800 */
[----:B------:R-:W2:Y:S04]  /*ed60*/  LDL R48, [R1+0x674] ;  /* 0x0006740001307983 */ /* 0x000ea80000100800 */
[----:B----4-:R-:W4:Y:S04]  /*ed70*/  LDL R46, [R1+0x63c] ;  /* 0x00063c00012e7983 */ /* 0x010f280000100800 */
[----:B0-----:R-:W4:Y:S04]  /*ed80*/  LDL R45, [R1+0x640] ;  /* 0x00064000012d7983 */ /* 0x001f280000100800 */
[----:B---3--:R-:W-:Y:S01]  /*ed90*/  STL [R1+0x1010], R44 ;  /* 0x0010102c01007387 */ /* 0x008fe20000100800 */
[----:B------:R-:W-:Y:S01]  /*eda0*/  PRMT R42, RZ, 0x7610, R42 ;  /* 0x00007610ff2a7816 */ /* 0x000fe2000000002a */
[----:B-1----:R-:W-:-:S02]  /*edb0*/  @!P0 IMAD.MOV.U32 R4, RZ, RZ, R0 ;  /* 0x000000ffff048224 */ /* 0x002fc400078e0000 */
[----:B------:R-:W-:-:S05]  /*edc0*/  @!P0 IMAD.MOV.U32 R5, RZ, RZ, R49 ;  /* 0x000000ffff058224 */ /* 0x000fca00078e0031 */
[----:B------:R0:W3:Y:S04]  /*edd0*/  @!P0 LDG.E.U16 R42, desc[UR8][R4.64] ;  /* 0x00000008042a8981 */ /* 0x0000e8000c1e1500 */
[----:B--2---:R1:W-:Y:S04]  /*ede0*/  STL [R1+0x1014], R43 ;  /* 0x0010142b01007387 */ /* 0x0043e80000100800 */
[----:B------:R-:W2:Y:S01]  /*edf0*/  LDL R51, [R1+0x634] ;  /* 0x0006340001337983 */ /* 0x000ea20000100800 */
[----:B------:R-:W4:Y:S03]  /*ee00*/  S2R R2, SR_TID.X ;  /* 0x0000000000027919 */ /* 0x000f260000002100 */
[----:B-1----:R-:W2:Y:S01]  /*ee10*/  LDL R43, [R1+0x638] ;  /* 0x00063800012b7983 */ /* 0x002ea20000100800 */
[----:B------:R-:W-:Y:S01]  /*ee20*/  PRMT R41, RZ, 0x7610, R41 ;  /* 0x00007610ff297816 */ /* 0x000fe20000000029 */
[----:B0-----:R-:W-:Y:S01]  /*ee30*/  @!P0 IMAD.MOV.U32 R4, RZ, RZ, R47 ;  /* 0x000000ffff048224 */ /* 0x001fe200078e002f */
[----:B------:R-:W-:Y:S01]  /*ee40*/  PRMT R40, RZ, 0x7610, R40 ;  /* 0x00007610ff287816 */ /* 0x000fe20000000028 */
[----:B------:R-:W2:Y:S04]  /*ee50*/  LDL R50, [R1+0x5fc] ;  /* 0x0005fc0001327983 */ /* 0x000ea80000100800 */
[----:B------:R-:W2:Y:S01]  /*ee60*/  LDL R0, [R1+0x600] ;  /* 0x0006000001007983 */ /* 0x000ea20000100800 */
[----:B------:R-:W-:-:S05]  /*ee70*/  @!P0 IMAD.MOV.U32 R5, RZ, RZ, R48 ;  /* 0x000000ffff058224 */ /* 0x000fca00078e0030 */
[----:B------:R0:W2:Y:S01]  /*ee80*/  @!P0 LDG.E.U16 R41, desc[UR8][R4.64] ;  /* 0x0000000804298981 */ /* 0x0000a2000c1e1500 */
[----:B----4-:R-:W-:Y:S01]  /*ee90*/  LOP3.LUT R2, R2, 0x1f, RZ, 0xc0, !PT ;  /* 0x0000001f02027812 */ /* 0x010fe200078ec0ff */
[----:B0-----:R-:W-:Y:S02]  /*eea0*/  @!P0 IMAD.MOV.U32 R4, RZ, RZ, R45 ;  /* 0x000000ffff048224 */ /* 0x001fe400078e002d */
[----:B------:R-:W-:Y:S02]  /*eeb0*/  @!P0 IMAD.MOV.U32 R5, RZ, RZ, R46 ;  /* 0x000000ffff058224 */ /* 0x000fe400078e002e */
[----:B------:R-:W-:-:S03]  /*eec0*/  IMAD.SHL.U32 R2, R2, 0x2, RZ ;  /* 0x0000000202027824 */ /* 0x000fc600078e00ff */
[----:B------:R2:W4:Y:S04]  /*eed0*/  @!P0 LDG.E.U16 R40, desc[UR8][R4.64] ;  /* 0x0000000804288981 */ /* 0x000528000c1e1500 */
[----:B------:R0:W-:Y:S02]  /*eee0*/  STS.U16 [R2+UR4+0xc0], R39 ;  /* 0x0000c02702007988 */ /* 0x0001e40008000404 */
[----:B0-----:R-:W-:Y:S02]  /*eef0*/  PRMT R39, RZ, 0x7610, R39 ;  /* 0x00007610ff277816 */ /* 0x001fe40000000027 */
[----:B---3--:R-:W-:Y:S04]  /*ef00*/  STL [R1+0x1018], R42 ;  /* 0x0010182a01007387 */ /* 0x008fe80000100800 */
[----:B------:R-:W3:Y:S04]  /*ef10*/  LDL R49, [R1+0x5f4] ;  /* 0x0005f40001317983 */ /* 0x000ee80000100800 */
[----:B------:R-:W3:Y:S01]  /*ef20*/  LDL R48, [R1+0x5f8] ;  /* 0x0005f80001307983 */ /* 0x000ee20000100800 */
[----:B--2---:R-:W-:-:S02]  /*ef30*/  @!P0 IMAD.MOV.U32 R5, RZ, RZ, R51 ;  /* 0x000000ffff058224 */ /* 0x004fc400078e0033 */
[----:B------:R-:W-:-:S05]  /*ef40*/  @!P0 IMAD.MOV.U32 R4, RZ, RZ, R43 ;  /* 0x000000ffff048224 */ /* 0x000fca00078e002b */
[----:B------:R0:W2:Y:S04]  /*ef50*/  @!P0 LDG.E.U16 R39, desc[UR8][R4.64] ;  /* 0x0000000804278981 */ /* 0x0000a8000c1e1500 */
[----:B------:R-:W-:Y:S04]  /*ef60*/  STL [R1+0x101c], R41 ;  /* 0x00101c2901007387 */ /* 0x000fe80000100800 */
[----:B------:R-:W2:Y:S04]  /*ef70*/  LDL R47, [R1+0x690] ;  /* 0x00069000012f7983 */ /* 0x000ea80000100800 */
[----:B------:R-:W2:Y:S04]  /*ef80*/  LDL R46, [R1+0xbb0] ;  /* 0x000bb000012e7983 */ /* 0x000ea80000100800 */
[----:B------:R-:W2:Y:S04]  /*ef90*/  LDL R45, [R1+0x68c] ;  /* 0x00068c00012d7983 */ /* 0x000ea80000100800 */
[----:B------:R-:W2:Y:S04]  /*efa0*/  LDL R44, [R1+0xbac] ;  /* 0x000bac00012c7983 */ /* 0x000ea80000100800 */
[----:B----4-:R1:W-:Y:S04]  /*efb0*/  STL [R1+0x1020], R40 ;  /* 0x0010202801007387 */ /* 0x0103e80000100800 */
[----:B------:R-:W4:Y:S01]  /*efc0*/  LDL R43, [R1+0xb74] ;  /* 0x000b7400012b7983 */ /* 0x000f220000100800 */
[----:B0-----:R-:W-:-:S03]  /*efd0*/  @!P0 IMAD.MOV.U32 R4, RZ, RZ, R0 ;  /* 0x000000ffff048224 */ /* 0x001fc600078e0000 */
[----:B-1----:R-:W4:Y:S01]  /*efe0*/  LDL R40, [R1+0xb78] ;  /* 0x000b780001287983 */ /* 0x002f220000100800 */
[----:B------:R-:W-:-:S03]  /*eff0*/  @!P0 IMAD.MOV.U32 R5, RZ, RZ, R50 ;  /* 0x000000ffff058224 */ /* 0x000fc600078e0032 */
[----:B------:R0:W-:Y:S04]  /*f000*/  STS.U16 [R2+UR4+0x80], R38 ;  /* 0x0000802602007988 */ /* 0x0001e80008000404 */
[----:B------:R1:W-:Y:S01]  /*f010*/  STS.U16 [R2+UR4+0x40], R37 ;  /* 0x0000402502007988 */ /* 0x0003e20008000404 */
[----:B0-----:R-:W-:Y:S02]  /*f020*/  PRMT R38, RZ, 0x7610, R38 ;  /* 0x00007610ff267816 */ /* 0x001fe40000000026 */
[----:B-1----:R-:W-:-:S04]  /*f030*/  PRMT R37, RZ, 0x7610, R37 ;  /* 0x00007610ff257816 */ /* 0x002fc80000000025 */
[----:B------:R3:W4:Y:S02]  /*f040*/  @!P0 LDG.E.U16 R38, desc[UR8][R4.64] ;  /* 0x0000000804268981 */ /* 0x000724000c1e1500 */
[----:B---3--:R-:W-:Y:S02]  /*f050*/  @!P0 IMAD.MOV.U32 R4, RZ, RZ, R48 ;  /* 0x000000ffff048224 */ /* 0x008fe400078e0030 */
[----:B------:R-:W-:-:S05]  /*f060*/  @!P0 IMAD.MOV.U32 R5, RZ, RZ, R49 ;  /* 0x000000ffff058224 */ /* 0x000fca00078e0031 */
[----:B------:R0:W3:Y:S04]  /*f070*/  @!P0 LDG.E.U16 R37, desc[UR8][R4.64] ;  /* 0x0000000804258981 */ /* 0x0000e8000c1e1500 */
[----:B--2---:R-:W-:Y:S04]  /*f080*/  STL [R1+0x1024], R39 ;  /* 0x0010242701007387 */ /* 0x004fe80000100800 */
[----:B------:R-:W2:Y:S04]  /*f090*/  LDL R42, [R1+0xb6c] ;  /* 0x000b6c00012a7983 */ /* 0x000ea80000100800 */
[----:B------:R-:W2:Y:S04]  /*f0a0*/  LDL R0, [R1+0xb70] ;  /* 0x000b700001007983 */ /* 0x000ea80000100800 */
[----:B------:R1:W-:Y:S01]  /*f0b0*/  STS.U16 [R2+UR4], R36 ;  /* 0x0000002402007988 */ /* 0x0003e20008000404 */
[----:B0-----:R-:W-:-:S02]  /*f0c0*/  @!P0 IMAD.MOV.U32 R5, RZ, RZ, R47 ;  /* 0x000000ffff058224 */ /* 0x001fc400078e002f */
[----:B------:R-:W-:Y:S01]  /*f0d0*/  @!P0 IMAD.MOV.U32 R4, RZ, RZ, R46 ;  /* 0x000000ffff048224 */ /* 0x000fe200078e002e */
[----:B-1----:R-:W-:Y:S01]  /*f0e0*/  PRMT R36, RZ, 0x7610, R36 ;  /* 0x00007610ff247816 */ /* 0x002fe20000000024 */
[----:B------:R0:W-:Y:S05]  /*f0f0*/  STS.U16 [R2+UR4+0x480], R35 ;  /* 0x0004802302007988 */ /* 0x0001ea0008000404 */
[----:B------:R1:W2:Y:S01]  /*f100*/  @!P0 LDG.E.U16 R36, desc[UR8][R4.64] ;  /* 0x0000000804248981 */ /* 0x0002a2000c1e1500 */
[----:B0-----:R-:W-:-:S03]  /*f110*/  PRMT R35, RZ, 0x7610, R35 ;  /* 0x00007610ff237816 */ /* 0x001fc60000000023 */
[----:B------:R0:W-:Y:S01]  /*f120*/  STS.U16 [R2+UR4+0x4c0], R34 ;  /* 0x0004c02202007988 */ /* 0x0001e20008000404 */
[----:B-1----:R-:W-:Y:S02]  /*f130*/  @!P0 IMAD.MOV.U32 R4, RZ, RZ, R44 ;  /* 0x000000ffff048224 */ /* 0x002fe400078e002c */
[----:B------:R-:W-:Y:S01]  /*f140*/  @!P0 IMAD.MOV.U32 R5, RZ, RZ, R45 ;  /* 0x000000ffff058224 */ /* 0x000fe200078e002d */
[----:B0-----:R-:W-:-:S04]  /*f150*/  PRMT R34, RZ, 0x7610, R34 ;  /* 0x00007610ff227816 */ /* 0x001fc80000000022 */
[----:B------:R4:W2:Y:S04]  /*f160*/  @!P0 LDG.E.U16 R35, desc[UR8][R4.64] ;  /* 0x0000000804238981 */ /* 0x0008a8000c1e1500 */
[----:B------:R0:W-:Y:S01]  /*f170*/  STS.U16 [R2+UR4+0x400], R33 ;  /* 0x0004002102007988 */ /* 0x0001e20008000404 */
[----:B----4-:R-:W-:Y:S02]  /*f180*/  @!P0 IMAD.MOV.U32 R4, RZ, RZ, R40 ;  /* 0x000000ffff048224 */ /* 0x010fe400078e0028 */
[----:B------:R-:W-:Y:S01]  /*f190*/  @!P0 IMAD.MOV.U32 R5, RZ, RZ, R43 ;  /* 0x000000ffff058224 */ /* 0x000fe200078e002b */
[----:B0-----:R-:W-:-:S04]  /*f1a0*/  PRMT R33, RZ, 0x7610, R33 ;  /* 0x00007610ff217816 */ /* 0x001fc80000000021 */
[----:B------:R2:W4:Y:S04]  /*f1b0*/  @!P0 LDG.E.U16 R34, desc[UR8][R4.64] ;  /* 0x0000000804228981 */ /* 0x000528000c1e1500 */
[----:B------:R0:W-:Y:S04]  /*f1c0*/  STL [R1+0x1028], R38 ;  /* 0x0010282601007387 */ /* 0x0001e80000100800 */
[----:B------:R-:W4:Y:S04]  /*f1d0*/  LDL R41, [R1+0xb34] ;  /* 0x000b340001297983 */ /* 0x000f280000100800 */
[----:B------:R-:W4:Y:S04]  /*f1e0*/  LDL R39, [R1+0xb38] ;  /* 0x000b380001277983 */ /* 0x000f280000100800 */
[----:B---3--:R1:W-:Y:S04]  /*f1f0*/  STL [R1+0x102c], R37 ;  /* 0x00102c2501007387 */ /* 0x0083e80000100800 */
[----:B0-----:R-:W3:Y:S04]  /*f200*/  LDL R38, [R1+0xb2c] ;  /* 0x000b2c0001267983 */ /* 0x001ee80000100800 */
[----:B-1----:R-:W3:Y:S01]  /*f210*/  LDL R37, [R1+0xb30] ;  /* 0x000b300001257983 */ /* 0x002ee20000100800 */
[----:B--2---:R-:W-:-:S02]  /*f220*/  @!P0 IMAD.MOV.U32 R5, RZ, RZ, R42 ;  /* 0x000000ffff058224 */ /* 0x004fc400078e002a */
[----:B------:R-:W-:-:S05]  /*f230*/  @!P0 IMAD.MOV.U32 R4, RZ, RZ, R0 ;  /* 0x000000ffff048224 */ /* 0x000fca00078e0000 */
[----:B------:R0:W2:Y:S04]  /*f240*/  @!P0 LDG.E.U16 R33, desc[UR8][R4.64] ;  /* 0x0000000804218981 */ /* 0x0000a8000c1e1500 */
[----:B------:R1:W-:Y:S04]  /*f250*/  STL [R1+0x1030], R36 ;  /* 0x0010302401007387 */ /* 0x0003e80000100800 */
[----:B-1----:R-:W2:Y:S04]  /*f260*/  LDL R36, [R1+0xaf8] ;  /* 0x000af80001247983 */ /* 0x002ea80000100800 */
[----:B------:R-:W-:Y:S04]  /*f270*/  STL [R1+0x1034], R35 ;  /* 0x0010342301007387 */ /* 0x000fe80000100800 */
[----:B------:R-:W2:Y:S04]  /*f280*/  LDL R40, [R1+0xaf4] ;  /* 0x000af40001287983 */ /* 0x000ea80000100800 */
[----:B------:R-:W2:Y:S04]  /*f290*/  LDL.LU R59, [R1+0x574] ;  /* 0x00057400013b7983 */ /* 0x000ea80000300800 */
[----:B------:R1:W-:Y:S04]  /*f2a0*/  STS.U16 [R2+UR4+0x440], R32 ;  /* 0x0004402002007988 */ /* 0x0003e80008000404 */
[----:B----4-:R4:W-:Y:S04]  /*f2b0*/  STL [R1+0x1038], R34 ;  /* 0x0010382201007387 */ /* 0x0109e80000100800 */
[----:B------:R-:W2:Y:S01]  /*f2c0*/  LDL R0, [R1+0xaf0] ;  /* 0x000af00001007983 */ /* 0x000ea20000100800 */
[----:B-1----:R-:W-:-:S03]  /*f2d0*/  PRMT R32, RZ, 0x7610, R32 ;  /* 0x00007610ff207816 */ /* 0x002fc60000000020 */
[----:B----4-:R-:W4:Y:S01]  /*f2e0*/  LDL R34, [R1+0xaec] ;  /* 0x000aec0001227983 */ /* 0x010f220000100800 */
[----:B0-----:R-:W-:-:S03]  /*f2f0*/  @!P0 IMAD.MOV.U32 R5, RZ, RZ, R41 ;  /* 0x000000ffff058224 */ /* 0x001fc600078e0029 */
[----:B------:R-:W4:Y:S01]  /*f300*/  LDL.LU R60, [R1+0x578] ;  /* 0x00057800013c7983 */ /* 0x000f220000300800 */
[----:B------:R-:W-:-:S03]  /*f310*/  @!P0 IMAD.MOV.U32 R4, RZ, RZ, R39 ;  /* 0x000000ffff048224 */ /* 0x000fc600078e0027 */
[----:B------:R-:W4:Y:S04]  /*f320*/  LDL.LU R57, [R1+0x57c] ;  /* 0x00057c0001397983 */ /* 0x000f280000300800 */
[----:B------:R3:W4:Y:S02]  /*f330*/  @!P0 LDG.E.U16 R32, desc[UR8][R4.64] ;  /* 0x0000000804208981 */ /* 0x000724000c1e1500 */
[----:B---3--:R-:W-:Y:S02]  /*f340*/  @!P0 IMAD.MOV.U32 R4, RZ, RZ, R37 ;  /* 0x000000ffff048224 */ /* 0x008fe400078e0025 */
[----:B------:R-:W-:Y:S01]  /*f350*/  @!P0 IMAD.MOV.U32 R5, RZ, RZ, R38 ;  /* 0x000000ffff058224 */ /* 0x000fe200078e0026 */
[----:B--2---:R0:W-:Y:S04]  /*f360*/  STL [R1+0x103c], R33 ;  /* 0x00103c2101007387 */ /* 0x0041e80000100800 */
[----:B------:R-:W2:Y:S04]  /*f370*/  LDL R39, [R1+0xab4] ;  /* 0x000ab40001277983 */ /* 0x000ea80000100800 */
[----:B------:R-:W3:Y:S04]  /*f380*/  LDL R35, [R1+0xab8] ;  /* 0x000ab80001237983 */ /* 0x000ee80000100800 */
[----:B------:R-:W3:Y:S04]  /*f390*/  LDL.LU R61, [R1+0x580] ;  /* 0x00058000013d7983 */ /* 0x000ee80000300800 */
[----:B------:R-:W3:Y:S04]  /*f3a0*/  LDL R38, [R1+0xaac] ;  /* 0x000aac0001267983 */ /* 0x000ee80000100800 */
[----:B------:R-:W3:Y:S04]  /*f3b0*/  LDL R37, [R1+0xab0] ;  /* 0x000ab00001257983 */ /* 0x000ee80000100800 */
[----:B------:R-:W3:Y:S04]  /*f3c0*/  LDL.LU R58, [R1+0x544] ;  /* 0x00054400013a7983 */ /* 0x000ee80000300800 */
[----:B0-----:R-:W3:Y:S04]  /*f3d0*/  LDL R33, [R1+0x670] ;  /* 0x0006700001217983 */ /* 0x001ee80000100800 */
[----:B------:R0:W-:Y:S01]  /*f3e0*/  STS.U16 [R2+UR4+0x8c0], R31 ;  /* 0x0008c01f02007988 */ /* 0x0001e20008000404 */
[----:B------:R-:W-:-:S03]  /*f3f0*/  LOP3.LUT R56, R2, 0x10, RZ, 0x3c, !PT ;  /* 0x0000001002387812 */ /* 0x000fc600078e3cff */
[----:B------:R1:W-:Y:S01]  /*f400*/  STS.U16 [R2+UR4+0x880], R30 ;  /* 0x0008801e02007988 */ /* 0x0003e20008000404 */
[----:B0-----:R-:W-:Y:S02]  /*f410*/  PRMT R31, RZ, 0x7610, R31 ;  /* 0x00007610ff1f7816 */ /* 0x001fe4000000001f */
[----:B-1----:R-:W-:-:S04]  /*f420*/  PRMT R30, RZ, 0x7610, R30 ;  /* 0x00007610ff1e7816 */ /* 0x002fc8000000001e */
[----:B------:R0:W3:Y:S04]  /*f430*/  @!P0 LDG.E.U16 R31, desc[UR8][R4.64] ;  /* 0x00000008041f8981 */ /* 0x0000e8000c1e1500 */
[----:B------:R-:W-:Y:S01]  /*f440*/  STS.U16 [R2+UR4+0x800], R28 ;  /* 0x0008001c02007988 */ /* 0x000fe20008000404 */
[----:B0-----:R-:W-:Y:S02]  /*f450*/  @!P0 IMAD.MOV.U32 R4, RZ, RZ, R36 ;  /* 0x000000ffff048224 */ /* 0x001fe400078e0024 */
[----:B------:R-:W-:Y:S01]  /*f460*/  @!P0 IMAD.MOV.U32 R5, RZ, RZ, R40 ;  /* 0x000000ffff058224 */ /* 0x000fe200078e0028 */
[----:B------:R-:W3:Y:S04]  /*f470*/  LDL R36, [R1+0x66c] ;  /* 0x00066c0001247983 */ /* 0x000ee80000100800 */
[----:B------:R0:W-:Y:S04]  /*f480*/  STS.U16 [R2+UR4+0x840], R29 ;  /* 0x0008401d02007988 */ /* 0x0001e80008000404 */
[----:B------:R-:W-:Y:S04]  /*f490*/  STS.U16 [R2+UR4+0xc40], R24 ;  /* 0x000c401802007988 */ /* 0x000fe80008000404 */
[----:B------:R-:W-:Y:S01]  /*f4a0*/  STS.U16 [R2+UR4+0xc00], R25 ;  /* 0x000c001902007988 */ /* 0x000fe20008000404 */
[----:B0-----:R-:W-:-:S03]  /*f4b0*/  PRMT R29, RZ, 0x7610, R29 ;  /* 0x00007610ff1d7816 */ /* 0x001fc6000000001d */
[----:B------:R-:W-:Y:S04]  /*f4c0*/  STS.U16 [R2+UR4+0xcc0], R26 ;  /* 0x000cc01a02007988 */ /* 0x000fe80008000404 */
        /* <DEDUP_REMOVED lines=17> */
[----:B------:R0:W3:Y:S04]  /*f5e0*/  @!P0 LDG.E.U16 R30, desc[UR8][R4.64] ;  /* 0x00000008041e8981 */ /* 0x0000e8000c1e1500 */
[----:B------:R1:W-:Y:S01]  /*f5f0*/  STS.U16 [R56+UR4+0x100], R59 ;  /* 0x0001003b38007988 */ /* 0x0003e20008000404 */
[----:B------:R-:W-:Y:S01]  /*f600*/  PRMT R28, RZ, 0x7610, R28 ;  /* 0x00007610ff1c7816 */ /* 0x000fe2000000001c */
[----:B0-----:R-:W-:-:S02]  /*f610*/  @!P0 IMAD.MOV.U32 R4, RZ, RZ, R0 ;  /* 0x000000ffff048224 */ /* 0x001fc400078e0000 */
[----:B----4-:R-:W-:Y:S01]  /*f620*/  @!P0 IMAD.MOV.U32 R5, RZ, RZ, R34 ;  /* 0x000000ffff058224 */ /* 0x010fe200078e0022 */
[----:B-1----:R-:W4:Y:S04]  /*f630*/  LDL.LU R59, [R1+0x548] ;  /* 0x00054800013b7983 */ /* 0x002f280000300800 */
[----:B------:R-:W4:Y:S04]  /*f640*/  LDL R34, [R1+0x664] ;  /* 0x0006640001227983 */ /* 0x000f280000100800 */
[----:B------:R-:W4:Y:S04]  /*f650*/  LDL R0, [R1+0x668] ;  /* 0x0006680001007983 */ /* 0x000f280000100800 */
[----:B------:R2:W4:Y:S01]  /*f660*/  @!P0 LDG.E.U16 R29, desc[UR8][R4.64] ;  /* 0x00000008041d8981 */ /* 0x000522000c1e1500 */
[----:B------:R-:W-:-:S03]  /*f670*/  PRMT R27, RZ, 0x7610, R27 ;  /* 0x00007610ff1b7816 */ /* 0x000fc6000000001b */
[----:B------:R0:W-:Y:S04]  /*f680*/  STS.U16 [R56+UR4+0x140], R60 ;  /* 0x0001403c38007988 */ /* 0x0001e80008000404 */
[----:B------:R-:W-:Y:S01]  /*f690*/  STS.U16 [R56+UR4+0x180], R57 ;  /* 0x0001803938007988 */ /* 0x000fe20008000404 */
[----:B--2---:R-:W-:Y:S02]  /*f6a0*/  @!P0 IMAD.MOV.U32 R5, RZ, RZ, R39 ;  /* 0x000000ffff058224 */ /* 0x004fe400078e0027 */
[----:B---3--:R-:W-:Y:S02]  /*f6b0*/  @!P0 IMAD.MOV.U32 R4, RZ, RZ, R35 ;  /* 0x000000ffff048224 */ /* 0x008fe400078e0023 */
[----:B------:R-:W2:Y:S04]  /*f6c0*/  LDL R35, [R1+0x630] ;  /* 0x0006300001237983 */ /* 0x000ea80000100800 */
[----:B------:R1:W3:Y:S04]  /*f6d0*/  @!P0 LDG.E.U16 R28, desc[UR8][R4.64] ;  /* 0x00000008041c8981 */ /* 0x0002e8000c1e1500 */
[----:B0-----:R-:W3:Y:S01]  /*f6e0*/  LDL.LU R60, [R1+0x54c] ;  /* 0x00054c00013c7983 */ /* 0x001ee20000300800 */
[----:B-1----:R-:W-:-:S02]  /*f6f0*/  @!P0 IMAD.MOV.U32 R4, RZ, RZ, R37 ;  /* 0x000000ffff048224 */ /* 0x002fc400078e0025 */
[----:B------:R-:W-:Y:S02]  /*f700*/  @!P0 IMAD.MOV.U32 R5, RZ, RZ, R38 ;  /* 0x000000ffff058224 */ /* 0x000fe400078e0026 */
[----:B------:R-:W3:Y:S04]  /*f710*/  LDL R38, [R1+0x62c] ;  /* 0x00062c0001267983 */ /* 0x000ee80000100800 */
[----:B------:R-:W3:Y:S04]  /*f720*/  LDL.LU R55, [R1+0x550] ;  /* 0x0005500001377983 */ /* 0x000ee80000300800 */
[----:B------:R0:W3:Y:S04]  /*f730*/  @!P0 LDG.E.U16 R27, desc[UR8][R4.64] ;  /* 0x00000008041b8981 */ /* 0x0000e8000c1e1500 */
[----:B------:R1:W-:Y:S01]  /*f740*/  STS.U16 [R56+UR4+0x1c0], R61 ;  /* 0x0001c03d38007988 */ /* 0x0003e20008000404 */
[----:B0-----:R-:W-:-:S03]  /*f750*/  @!P0 IMAD.MOV.U32 R4, RZ, RZ, R33 ;  /* 0x000000ffff048224 */ /* 0x001fc600078e0021 */
[----:B-1----:R-:W3:Y:S04]  /*f760*/  LDL.LU R61, [R1+0x524] ;  /* 0x00052400013d7983 */ /* 0x002ee80000300800 */
[----:B------:R-:W3:Y:S01]  /*f770*/  LDL R33, [R1+0x628] ;  /* 0x0006280001217983 */ /* 0x000ee20000100800 */
[----:B------:R-:W-:-:S03]  /*f780*/  PRMT R26, RZ, 0x7610, R26 ;  /* 0x00007610ff1a7816 */ /* 0x000fc6000000001a */
[----:B------:R-:W3:Y:S01]  /*f790*/  LDL R37, [R1+0x624] ;  /* 0x0006240001257983 */ /* 0x000ee20000100800 */
[----:B------:R-:W-:-:S03]  /*f7a0*/  @!P0 IMAD.MOV.U32 R5, RZ, RZ, R36 ;  /* 0x000000ffff058224 */ /* 0x000fc600078e0024 */
[----:B------:R-:W3:Y:S04]  /*f7b0*/  LDL.LU R57, [R1+0x528] ;  /* 0x0005280001397983 */ /* 0x000ee80000300800 */
[----:B------:R4:W3:Y:S04]  /*f7c0*/  @!P0 LDG.E.U16 R26, desc[UR8][R4.64] ;  /* 0x00000008041a8981 */ /* 0x0008e8000c1e1500 */
[----:B------:R-:W3:Y:S01]  /*f7d0*/  LDL R36, [R1+0x5ec] ;  /* 0x0005ec0001247983 */ /* 0x000ee20000100800 */
[----:B------:R-:W-:-:S03]  /*f7e0*/  PRMT R25, RZ, 0x7610, R25 ;  /* 0x00007610ff197816 */ /* 0x000fc60000000019 */
[----:B------:R0:W-:Y:S01]  /*f7f0*/  STS.U16 [R56+UR4+0x540], R58 ;  /* 0x0005403a38007988 */ /* 0x0001e20008000404 */
[----:B------:R-:W-:Y:S01]  /*f800*/  PRMT R24, RZ, 0x7610, R24 ;  /* 0x00007610ff187816 */ /* 0x000fe20000000018 */
[----:B----4-:R-:W-:Y:S02]  /*f810*/  @!P0 IMAD.MOV.U32 R5, RZ, RZ, R34 ;  /* 0x000000ffff058224 */ /* 0x010fe400078e0022 */
[----:B------:R-:W4:Y:S01]  /*f820*/  LDL R34, [R1+0x5f0] ;  /* 0x0005f00001227983 */ /* 0x000f220000100800 */
[----:B------:R-:W-:-:S03]  /*f830*/  @!P0 IMAD.MOV.U32 R4, RZ, RZ, R0 ;  /* 0x000000ffff048224 */ /* 0x000fc600078e0000 */
[----:B------:R-:W4:Y:S04]  /*f840*/  LDL R0, [R1+0x5e8] ;  /* 0x0005e80001007983 */ /* 0x000f280000100800 */
[----:B0-----:R-:W4:Y:S04]  /*f850*/  LDL.LU R58, [R1+0x530] ;  /* 0x00053000013a7983 */ /* 0x001f280000300800 */
[----:B------:R-:W4:Y:S04]  /*f860*/  LDL R39, [R1+0x5e4] ;  /* 0x0005e40001277983 */ /* 0x000f280000100800 */
[----:B------:R2:W4:Y:S04]  /*f870*/  @!P0 LDG.E.U16 R25, desc[UR8][R4.64] ;  /* 0x0000000804198981 */ /* 0x000528000c1e1500 */
[----:B------:R0:W-:Y:S01]  /*f880*/  STS.U16 [R56+UR4+0x500], R59 ;  /* 0x0005003b38007988 */ /* 0x0001e20008000404 */
[----:B--2---:R-:W-:-:S03]  /*f890*/  @!P0 IMAD.MOV.U32 R4, RZ, RZ, R35 ;  /* 0x000000ffff048224 */ /* 0x004fc600078e0023 */
[----:B------:R-:W2:Y:S01]  /*f8a0*/  LDL R35, [R1+0xba8] ;  /* 0x000ba80001237983 */ /* 0x000ea20000100800 */
[----:B---3--:R-:W-:-:S03]  /*f8b0*/  @!P0 IMAD.MOV.U32 R5, RZ, RZ, R38 ;  /* 0x000000ffff058224 */ /* 0x008fc600078e0026 */
[----:B------:R-:W3:Y:S04]  /*f8c0*/  LDL R38, [R1+0xba4] ;  /* 0x000ba40001267983 */ /* 0x000ee80000100800 */
[----:B------:R1:W3:Y:S04]  /*f8d0*/  @!P0 LDG.E.U16 R24, desc[UR8][R4.64] ;  /* 0x0000000804188981 */ /* 0x0002e8000c1e1500 */
[----:B0-----:R-:W3:Y:S01]  /*f8e0*/  LDL.LU R59, [R1+0x534] ;  /* 0x00053400013b7983 */ /* 0x001ee20000300800 */
[----:B-1----:R-:W-:-:S03]  /*f8f0*/  @!P0 IMAD.MOV.U32 R4, RZ, RZ, R33 ;  /* 0x000000ffff048224 */ /* 0x002fc600078e0021 */
[----:B------:R-:W3:Y:S01]  /*f900*/  LDL R33, [R1+0xba0] ;  /* 0x000ba00001217983 */ /* 0x000ee20000100800 */
[----:B------:R-:W-:Y:S01]  /*f910*/  PRMT R23, RZ, 0x7610, R23 ;  /* 0x00007610ff177816 */ /* 0x000fe20000000017 */
[----:B------:R-:W-:Y:S01]  /*f920*/  @!P0 IMAD.MOV.U32 R5, RZ, RZ, R37 ;  /* 0x000000ffff058224 */ /* 0x000fe200078e0025 */
[----:B------:R-:W-:Y:S01]  /*f930*/  PRMT R22, RZ, 0x7610, R22 ;  /* 0x00007610ff167816 */ /* 0x000fe20000000016 */
[----:B------:R-:W3:Y:S04]  /*f940*/  LDL R37, [R1+0xb9c] ;  /* 0x000b9c0001257983 */ /* 0x000ee80000100800 */
[----:B------:R0:W3:Y:S01]  /*f950*/  @!P0 LDG.E.U16 R23, desc[UR8][R4.64] ;  /* 0x0000000804178981 */ /* 0x0000e2000c1e1500 */
[----:B------:R-:W-:-:S03]  /*f960*/  PRMT R21, RZ, 0x7610, R21 ;  /* 0x00007610ff157816 */ /* 0x000fc60000000015 */
[----:B------:R1:W-:Y:S01]  /*f970*/  STS.U16 [R56+UR4+0x5c0], R60 ;  /* 0x0005c03c38007988 */ /* 0x0003e20008000404 */
[----:B0-----:R-:W-:-:S03]  /*f980*/  @!P0 IMAD.MOV.U32 R5, RZ, RZ, R36 ;  /* 0x000000ffff058224 */ /* 0x001fc600078e0024 */
[----:B-1----:R-:W3:Y:S04]  /*f990*/  LDL.LU R60, [R1+0x504] ;  /* 0x00050400013c7983 */ /* 0x002ee80000300800 */
[----:B------:R-:W3:Y:S01]  /*f9a0*/  LDL R36, [R1+0xb64] ;  /* 0x000b640001247983 */ /* 0x000ee20000100800 */
[----:B------:R-:W-:-:S03]  /*f9b0*/  PRMT R20, RZ, 0x7610, R20 ;  /* 0x00007610ff147816 */ /* 0x000fc60000000014 */
[----:B------:R-:W-:Y:S04]  /*f9c0*/  STS.U16 [R56+UR4+0x580], R55 ;  /* 0x0005803738007988 */ /* 0x000fe80008000404 */
[----:B------:R0:W-:Y:S01]  /*f9d0*/  STS.U16 [R56+UR4+0x900], R61 ;  /* 0x0009003d38007988 */ /* 0x0001e20008000404 */
[----:B----4-:R-:W-:-:S03]  /*f9e0*/  @!P0 IMAD.MOV.U32 R4, RZ, RZ, R34 ;  /* 0x000000ffff048224 */ /* 0x010fc600078e0022 */
[----:B------:R-:W4:Y:S04]  /*f9f0*/  LDL R34, [R1+0xb68] ;  /* 0x000b680001227983 */ /* 0x000f280000100800 */
[----:B------:R1:W4:Y:S02]  /*fa00*/  @!P0 LDG.E.U16 R22, desc[UR8][R4.64] ;  /* 0x0000000804168981 */ /* 0x000324000c1e1500 */
[----:B-1----:R-:W-:Y:S02]  /*fa10*/  @!P0 IMAD.MOV.U32 R4, RZ, RZ, R0 ;  /* 0x000000ffff048224 */ /* 0x002fe400078e0000 */
[----:B------:R-:W-:Y:S01]  /*fa20*/  @!P0 IMAD.MOV.U32 R5, RZ, RZ, R39 ;  /* 0x000000ffff058224 */ /* 0x000fe200078e0027 */
[----:B------:R-:W4:Y:S04]  /*fa30*/  LDL R0, [R1+0xb60] ;  /* 0x000b600001007983 */ /* 0x000f280000100800 */
[----:B------:R2:W4:Y:S04]  /*fa40*/  @!P0 LDG.E.U16 R21, desc[UR8][R4.64] ;  /* 0x0000000804158981 */ /* 0x000528000c1e1500 */
[----:B0-----:R-:W4:Y:S01]  /*fa50*/  LDL.LU R61, [R1+0x508] ;  /* 0x00050800013d7983 */ /* 0x001f220000300800 */
[----:B--2---:R-:W-:-:S03]  /*fa60*/  @!P0 IMAD.MOV.U32 R4, RZ, RZ, R35 ;  /* 0x000000ffff048224 */ /* 0x004fc600078e0023 */
[----:B------:R-:W2:Y:S04]  /*fa70*/  LDL R35, [R1+0xb5c] ;  /* 0x000b5c0001237983 */ /* 0x000ea80000100800 */
[----:B------:R-:W2:Y:S01]  /*fa80*/  LDL.LU R54, [R1+0x50c] ;  /* 0x00050c0001367983 */ /* 0x000ea20000300800 */
[----:B---3--:R-:W-:-:S05]  /*fa90*/  @!P0 IMAD.MOV.U32 R5, RZ, RZ, R38 ;  /* 0x000000ffff058224 */ /* 0x008fca00078e0026 */
[----:B------:R0:W3:Y:S02]  /*faa0*/  @!P0 LDG.E.U16 R20, desc[UR8][R4.64] ;  /* 0x0000000804148981 */ /* 0x0000e4000c1e1500 */
[----:B0-----:R-:W-:Y:S02]  /*fab0*/  @!P0 IMAD.MOV.U32 R4, RZ, RZ, R33 ;  /* 0x000000ffff048224 */ /* 0x001fe400078e0021 */
[----:B------:R-:W3:Y:S01]  /*fac0*/  LDL R33, [R1+0xb28] ;  /* 0x000b280001217983 */ /* 0x000ee20000100800 */
[----:B------:R-:W-:Y:S01]  /*fad0*/  PRMT R19, RZ, 0x7610, R19 ;  /* 0x00007610ff137816 */ /* 0x000fe20000000013 */
[----:B------:R-:W-:Y:S02]  /*fae0*/  @!P0 IMAD.MOV.U32 R5, RZ, RZ, R37 ;  /* 0x000000ffff058224 */ /* 0x000fe400078e0025 */
[----:B------:R-:W3:Y:S01]  /*faf0*/  LDL R37, [R1+0xb24] ;  /* 0x000b240001257983 */ /* 0x000ee20000100800 */
[----:B------:R-:W-:-:S03]  /*fb00*/  PRMT R18, RZ, 0x7610, R18 ;  /* 0x00007610ff127816 */ /* 0x000fc60000000012 */
[----:B------:R0:W-:Y:S04]  /*fb10*/  STS.U16 [R56+UR4+0x940], R57 ;  /* 0x0009403938007988 */ /* 0x0001e80008000404 */
[----:B------:R-:W3:Y:S04]  /*fb20*/  LDL.LU R55, [R1+0x510] ;  /* 0x0005100001377983 */ /* 0x000ee80000300800 */
[----:B------:R1:W3:Y:S04]  /*fb30*/  @!P0 LDG.E.U16 R19, desc[UR8][R4.64] ;  /* 0x0000000804138981 */ /* 0x0002e8000c1e1500 */
[----:B0-----:R-:W3:Y:S01]  /*fb40*/  LDL.LU R57, [R1+0x4d4] ;  /* 0x0004d40001397983 */ /* 0x001ee20000300800 */
[----:B------:R-:W-:Y:S01]  /*fb50*/  PRMT R17, RZ, 0x7610, R17 ;  /* 0x00007610ff117816 */ /* 0x000fe20000000011 */
[----:B-1----:R-:W-:-:S02]  /*fb60*/  @!P0 IMAD.MOV.U32 R5, RZ, RZ, R36 ;  /* 0x000000ffff058224 */ /* 0x002fc400078e0024 */
[----:B------:R-:W3:Y:S04]  /*fb70*/  LDL R36, [R1+0xb1c] ;  /* 0x000b1c0001247983 */ /* 0x000ee80000100800 */
[----:B------:R0:W-:Y:S04]  /*fb80*/  STS.U16 [R56+UR4+0x980], R58 ;  /* 0x0009803a38007988 */ /* 0x0001e80008000404 */
[----:B------:R1:W-:Y:S04]  /*fb90*/  STS.U16 [R56+UR4+0x9c0], R59 ;  /* 0x0009c03b38007988 */ /* 0x0003e80008000404 */
[----:B------:R2:W-:Y:S01]  /*fba0*/  STS.U16 [R56+UR4+0xd40], R60 ;  /* 0x000d403c38007988 */ /* 0x0005e20008000404 */
[----:B----4-:R-:W-:-:S03]  /*fbb0*/  @!P0 IMAD.MOV.U32 R4, RZ, RZ, R34 ;  /* 0x000000ffff048224 */ /* 0x010fc600078e0022 */
[----:B------:R-:W4:Y:S04]  /*fbc0*/  LDL R34, [R1+0xb20] ;  /* 0x000b200001227983 */ /* 0x000f280000100800 */
[----:B------:R1:W4:Y:S04]  /*fbd0*/  @!P0 LDG.E.U16 R18, desc[UR8][R4.64] ;  /* 0x0000000804128981 */ /* 0x000328000c1e1500 */
[----:B0-----:R-:W4:Y:S04]  /*fbe0*/  LDL.LU R58, [R1+0x4d8] ;  /* 0x0004d800013a7983 */ /* 0x001f280000300800 */
[----:B-1----:R-:W4:Y:S01]  /*fbf0*/  LDL.LU R59, [R1+0x4e0] ;  /* 0x0004e000013b7983 */ /* 0x002f220000300800 */
[----:B------:R-:W-:-:S03]  /*fc00*/  @!P0 IMAD.MOV.U32 R4, RZ, RZ, R0 ;  /* 0x000000ffff048224 */ /* 0x000fc600078e0000 */
[----:B------:R-:W4:Y:S04]  /*fc10*/  LDL R40, [R1+0xae4] ;  /* 0x000ae40001287983 */ /* 0x000f280000100800 */
[----:B------:R-:W4:Y:S01]  /*fc20*/  LDL R0, [R1+0xae0] ;  /* 0x000ae00001007983 */ /* 0x000f220000100800 */
[----:B--2---:R-:W-:-:S03]  /*fc30*/  @!P0 IMAD.MOV.U32 R5, RZ, RZ, R35 ;  /* 0x000000ffff058224 */ /* 0x004fc600078e0023 */
[----:B------:R-:W2:Y:S04]  /*fc40*/  LDL R35, [R1+0xae8] ;  /* 0x000ae80001237983 */ /* 0x000ea80000100800 */
[----:B------:R3:W2:Y:S04]  /*fc50*/  @!P0 LDG.E.U16 R17, desc[UR8][R4.64] ;  /* 0x0000000804118981 */ /* 0x0006a8000c1e1500 */
[----:B------:R-:W2:Y:S01]  /*fc60*/  LDL.LU R60, [R1+0x4e4] ;  /* 0x0004e400013c7983 */ /* 0x000ea20000300800 */
[----:B------:R-:W-:-:S03]  /*fc70*/  PRMT R16, RZ, 0x7610, R16 ;  /* 0x00007610ff107816 */ /* 0x000fc60000000010 */
[----:B------:R-:W2:Y:S04]  /*fc80*/  LDL R39, [R1+0xaa4] ;  /* 0x000aa40001277983 */ /* 0x000ea80000100800 */
[----:B------:R-:W2:Y:S01]  /*fc90*/  LDL R38, [R1+0xaa8] ;  /* 0x000aa80001267983 */ /* 0x000ea20000100800 */
[----:B---3--:R-:W-:-:S03]  /*fca0*/  @!P0 IMAD.MOV.U32 R4, RZ, RZ, R33 ;  /* 0x000000ffff048224 */ /* 0x008fc600078e0021 */
[----:B------:R-:W3:Y:S01]  /*fcb0*/  LDL R33, [R1+0xadc] ;  /* 0x000adc0001217983 */ /* 0x000ee20000100800 */
[----:B------:R-:W-:Y:S01]  /*fcc0*/  @!P0 IMAD.MOV.U32 R5, RZ, RZ, R37 ;  /* 0x000000ffff058224 */ /* 0x000fe200078e0025 */
[----:B------:R-:W-:Y:S02]  /*fcd0*/  PRMT R15, RZ, 0x7610, R15 ;  /* 0x00007610ff0f7816 */ /* 0x000fe4000000000f */
[----:B------:R0:W-:Y:S04]  /*fce0*/  STS.U16 [R56+UR4+0xd00], R61 ;  /* 0x000d003d38007988 */ /* 0x0001e80008000404 */
[----:B------:R1:W3:Y:S01]  /*fcf0*/  @!P0 LDG.E.U16 R16, desc[UR8][R4.64] ;  /* 0x0000000804108981 */ /* 0x0002e2000c1e1500 */
[----:B------:R-:W-:-:S03]  /*fd00*/  PRMT R14, RZ, 0x7610, R14 ;  /* 0x00007610ff0e7816 */ /* 0x000fc6000000000e */
[----:B0-----:R-:W3:Y:S04]  /*fd10*/  LDL.LU R61, [R1+0x4c4] ;  /* 0x0004c400013d7983 */ /* 0x001ee80000300800 */
[----:B------:R-:W3:Y:S01]  /*fd20*/  LDL R37, [R1+0xa9c] ;  /* 0x000a9c0001257983 */ /* 0x000ee20000100800 */
[----:B-1----:R-:W-:-:S03]  /*fd30*/  @!P0 IMAD.MOV.U32 R5, RZ, RZ, R36 ;  /* 0x000000ffff058224 */ /* 0x002fc600078e0024 */
[----:B------:R-:W3:Y:S01]  /*fd40*/  LDL R36, [R1+0xaa0] ;  /* 0x000aa00001247983 */ /* 0x000ee20000100800 */
[----:B----4-:R-:W-:-:S03]  /*fd50*/  @!P0 IMAD.MOV.U32 R4, RZ, RZ, R34 ;  /* 0x000000ffff048224 */ /* 0x010fc600078e0022 */
[----:B------:R-:W4:Y:S04]  /*fd60*/  LDL R34, [R1+0x660] ;  /* 0x0006600001227983 */ /* 0x000f280000100800 */
[----:B------:R0:W4:Y:S02]  /*fd70*/  @!P0 LDG.E.U16 R15, desc[UR8][R4.64] ;  /* 0x00000008040f8981 */ /* 0x000124000c1e1500 */
[----:B0-----:R-:W-:Y:S02]  /*fd80*/  @!P0 IMAD.MOV.U32 R5, RZ, RZ, R40 ;  /* 0x000000ffff058224 */ /* 0x001fe400078e0028 */
[----:B--2---:R-:W-:Y:S02]  /*fd90*/  @!P0 IMAD.MOV.U32 R4, RZ, RZ, R35 ;  /* 0x000000ffff048224 */ /* 0x004fe400078e0023 */
[----:B------:R-:W2:Y:S04]  /*fda0*/  LDL R35, [R1+0x65c] ;  /* 0x00065c0001237983 */ /* 0x000ea80000100800 */
[----:B------:R0:W2:Y:S02]  /*fdb0*/  @!P0 LDG.E.U16 R14, desc[UR8][R4.64] ;  /* 0x00000008040e8981 */ /* 0x0000a4000c1e1500 */
[----:B0-----:R-:W-:-:S02]  /*fdc0*/  @!P0 IMAD.MOV.U32 R4, RZ, RZ, R0 ;  /* 0x000000ffff048224 */ /* 0x001fc400078e0000 */
[----:B------:R-:W2:Y:S01]  /*fdd0*/  LDL R0, [R1+0x658] ;  /* 0x0006580001007983 */ /* 0x000ea20000100800 */
[----:B---3--:R-:W-:-:S03]  /*fde0*/  @!P0 IMAD.MOV.U32 R5, RZ, RZ, R33 ;  /* 0x000000ffff058224 */ /* 0x008fc600078e0021 */
[----:B------:R-:W3:Y:S01]  /*fdf0*/  LDL R33, [R1+0x654] ;  /* 0x0006540001217983 */ /* 0x000ee20000100800 */
[----:B------:R-:W-:Y:S02]  /*fe00*/  PRMT R13, RZ, 0x7610, R13 ;  /* 0x00007610ff0d7816 */ /* 0x000fe4000000000d */
[----:B------:R-:W-:Y:S01]  /*fe10*/  PRMT R12, RZ, 0x7610, R12 ;  /* 0x00007610ff0c7816 */ /* 0x000fe2000000000c */
[----:B------:R-:W3:Y:S04]  /*fe20*/  LDL.LU R43, [R1+0x4cc] ;  /* 0x0004cc00012b7983 */ /* 0x000ee80000300800 */
[----:B------:R0:W3:Y:S01]  /*fe30*/  @!P0 LDG.E.U16 R13, desc[UR8][R4.64] ;  /* 0x00000008040d8981 */ /* 0x0000e2000c1e1500 */
[----:B------:R-:W-:Y:S01]  /*fe40*/  PRMT R11, RZ, 0x7610, R11 ;  /* 0x00007610ff0b7816 */ /* 0x000fe2000000000b */
[----:B0-----:R-:W-:-:S02]  /*fe50*/  @!P0 IMAD.MOV.U32 R4, RZ, RZ, R38 ;  /* 0x000000ffff048224 */ /* 0x001fc400078e0026 */
[----:B------:R-:W-:-:S05]  /*fe60*/  @!P0 IMAD.MOV.U32 R5, RZ, RZ, R39 ;  /* 0x000000ffff058224 */ /* 0x000fca00078e0027 */
[----:B------:R0:W3:Y:S01]  /*fe70*/  @!P0 LDG.E.U16 R12, desc[UR8][R4.64] ;  /* 0x00000008040c8981 */ /* 0x0000e2000c1e1500 */
[----:B------:R-:W-:Y:S01]  /*fe80*/  PRMT R10, RZ, 0x7610, R10 ;  /* 0x00007610ff0a7816 */ /* 0x000fe2000000000a */
[----:B0-----:R-:W-:Y:S02]  /*fe90*/  @!P0 IMAD.MOV.U32 R4, RZ, RZ, R36 ;  /* 0x000000ffff048224 */ /* 0x001fe400078e0024 */
[----:B------:R-:W-:Y:S02]  /*fea0*/  @!P0 IMAD.MOV.U32 R5, RZ, RZ, R37 ;  /* 0x000000ffff058224 */ /* 0x000fe400078e0025 */
[----:B------:R-:W3:Y:S04]  /*feb0*/  LDL R37, [R1+0x620] ;  /* 0x0006200001257983 */ /* 0x000ee80000100800 */
[----:B------:R4:W3:Y:S04]  /*fec0*/  @!P0 LDG.E.U16 R11, desc[UR8][R4.64] ;  /* 0x00000008040b8981 */ /* 0x0008e8000c1e1500 */
[----:B------:R-:W3:Y:S04]  /*fed0*/  LDL.LU R44, [R1+0x4c0] ;  /* 0x0004c000012c7983 */ /* 0x000ee80000300800 */
[----:B------:R-:W3:Y:S04]  /*fee0*/  LDL.LU R45, [R1+0x4c8] ;  /* 0x0004c800012d7983 */ /* 0x000ee80000300800 */
[----:B------:R-:W3:Y:S04]  /*fef0*/  LDL.LU R46, [R1+0x4a0] ;  /* 0x0004a000012e7983 */ /* 0x000ee80000300800 */
[----:B------:R-:W3:Y:S04]  /*ff00*/  LDL.LU R47, [R1+0x49c] ;  /* 0x00049c00012f7983 */ /* 0x000ee80000300800 */
[----:B------:R-:W3:Y:S04]  /*ff10*/  LDL.LU R48, [R1+0x498] ;  /* 0x0004980001307983 */ /* 0x000ee80000300800 */
[----:B------:R-:W3:Y:S04]  /*ff20*/  LDL.LU R49, [R1+0x494] ;  /* 0x0004940001317983 */ /* 0x000ee80000300800 */
[----:B------:R-:W3:Y:S04]  /*ff30*/  LDL R38, [R1+0x61c] ;  /* 0x00061c0001267983 */ /* 0x000ee80000100800 */
[----:B------:R-:W3:Y:S01]  /*ff40*/  LDL R36, [R1+0x614] ;  /* 0x0006140001247983 */ /* 0x000ee20000100800 */
[----:B----4-:R-:W-:-:S03]  /*ff50*/  @!P0 IMAD.MOV.U32 R4, RZ, RZ, R34 ;  /* 0x000000ffff048224 */ /* 0x010fc600078e0022 */
[----:B------:R-:W4:Y:S01]  /*ff60*/  LDL R34, [R1+0x5dc] ;  /* 0x0005dc0001227983 */ /* 0x000f220000100800 */
[----:B--2---:R-:W-:-:S03]  /*ff70*/  @!P0 IMAD.MOV.U32 R5, RZ, RZ, R35 ;  /* 0x000000ffff058224 */ /* 0x004fc600078e0023 */
[----:B------:R-:W2:Y:S04]  /*ff80*/  LDL R35, [R1+0x618] ;  /* 0x0006180001237983 */ /* 0x000ea80000100800 */
[----:B------:R0:W4:Y:S02]  /*ff90*/  @!P0 LDG.E.U16 R10, desc[UR8][R4.64] ;  /* 0x00000008040a8981 */ /* 0x000124000c1e1500 */
[----:B0-----:R-:W-:Y:S02]  /*ffa0*/  @!P0 IMAD.MOV.U32 R4, RZ, RZ, R0 ;  /* 0x000000ffff048224 */ /* 0x001fe400078e0000 */
[----:B---3--:R-:W-:Y:S02]  /*ffb0*/  @!P0 IMAD.MOV.U32 R5, RZ, RZ, R33 ;  /* 0x000000ffff058224 */ /* 0x008fe400078e0021 */
[----:B------:R-:W3:Y:S04]  /*ffc0*/  LDL R33, [R1+0x5e0] ;  /* 0x0005e00001217983 */ /* 0x000ee80000100800 */
[----:B------:R-:W2:Y:S04]  /*ffd0*/  LDL.LU R0, [R1+0x46c] ;  /* 0x00046c0001007983 */ /* 0x000ea80000300800 */
[----:B------:R-:W4:Y:S04]  /*ffe0*/  LDL.LU R50, [R1+0x468] ;  /* 0x0004680001327983 */ /* 0x000f280000300800 */
[----:B------:R-:W4:Y:S04]  /*fff0*/  LDL.LU R51, [R1+0x464] ;  /* 0x0004640001337983 */ /* 0x000f280000300800 */
[----:B------:R-:W4:Y:S04]  /*10000*/  LDL.LU R52, [R1+0x5c0] ;  /* 0x0005c00001347983 */ /* 0x000f280000300800 */
[----:B------:R0:W-:Y:S04]  /*10010*/  STS.U16 [R56+UR4+0xdc0], R54 ;  /* 0x000dc03638007988 */ /* 0x0001e80008000404 */
[----:B------:R-:W4:Y:S04]  /*10020*/  LDL.LU R53, [R1+0x5bc] ;  /* 0x0005bc0001357983 */ /* 0x000f280000300800 */
[----:B------:R1:W-:Y:S04]  /*10030*/  STS.U16 [R56+UR4+0xd80], R55 ;  /* 0x000d803738007988 */ /* 0x0003e80008000404 */
[----:B0-----:R-:W4:Y:S04]  /*10040*/  LDL.LU R54, [R1+0x5b8] ;  /* 0x0005b80001367983 */ /* 0x001f280000300800 */
[----:B-1----:R-:W4:Y:S04]  /*10050*/  LDL.LU R55, [R1+0x5b4] ;  /* 0x0005b40001377983 */ /* 0x002f280000300800 */
[----:B------:R0:W-:Y:S04]  /*10060*/  STS.U16 [R56+UR4+0x1100], R57 ;  /* 0x0011003938007988 */ /* 0x0001e80008000404 */
[----:B------:R1:W-:Y:S04]  /*10070*/  STS.U16 [R56+UR4+0x1140], R58 ;  /* 0x0011403a38007988 */ /* 0x0003e80008000404 */
[----:B------:R1:W-:Y:S04]  /*10080*/  STS.U16 [R56+UR4+0x1180], R59 ;  /* 0x0011803b38007988 */ /* 0x0003e80008000404 */
[----:B------:R1:W-:Y:S04]  /*10090*/  STS.U16 [R56+UR4+0x11c0], R60 ;  /* 0x0011c03c38007988 */ /* 0x0003e80008000404 */
[----:B------:R1:W-:Y:S04]  /*100a0*/  STS.U16 [R56+UR4+0x1540], R61 ;  /* 0x0015403d38007988 */ /* 0x0003e80008000404 */
[----:B------:R-:W-:Y:S04]  /*100b0*/  STS.U16 [R56+UR4+0x1500], R43 ;  /* 0x0015002b38007988 */ /* 0x000fe80008000404 */
[----:B------:R-:W-:Y:S04]  /*100c0*/  STS.U16 [R56+UR4+0x15c0], R44 ;  /* 0x0015c02c38007988 */ /* 0x000fe80008000404 */
[----:B------:R-:W-:Y:S04]  /*100d0*/  STS.U16 [R56+UR4+0x1580], R45 ;  /* 0x0015802d38007988 */ /* 0x000fe80008000404 */
[----:B------:R-:W-:Y:S04]  /*100e0*/  STS.U16 [R56+UR4+0x1900], R46 ;  /* 0x0019002e38007988 */ /* 0x000fe80008000404 */
[----:B0-----:R-:W4:Y:S04]  /*100f0*/  LDL.LU R57, [R1+0x5a0] ;  /* 0x0005a00001397983 */ /* 0x001f280000300800 */
[----:B------:R-:W-:Y:S04]  /*10100*/  STS.U16 [R56+UR4+0x1940], R47 ;  /* 0x0019402f38007988 */ /* 0x000fe80008000404 */
[----:B-1----:R-:W4:Y:S04]  /*10110*/  LDL.LU R58, [R1+0x59c] ;  /* 0x00059c00013a7983 */ /* 0x002f280000300800 */
[----:B------:R-:W-:Y:S04]  /*10120*/  STS.U16 [R56+UR4+0x1980], R48 ;  /* 0x0019803038007988 */ /* 0x000fe80008000404 */
[----:B------:R-:W4:Y:S04]  /*10130*/  LDL.LU R59, [R1+0x598] ;  /* 0x00059800013b7983 */ /* 0x000f280000300800 */
[----:B------:R-:W-:Y:S04]  /*10140*/  STS.U16 [R56+UR4+0x19c0], R49 ;  /* 0x0019c03138007988 */ /* 0x000fe80008000404 */
[----:B------:R-:W4:Y:S04]  /*10150*/  LDL.LU R60, [R1+0x594] ;  /* 0x00059400013c7983 */ /* 0x000f280000300800 */
[----:B------:R-:W-:Y:S04]  /*10160*/  STS.U16 [R56+UR4+0x1d40], R3 ;  /* 0x001d400338007988 */ /* 0x000fe80008000404 */
[----:B------:R-:W4:Y:S04]  /*10170*/  LDL.LU R61, [R1+0x570] ;  /* 0x00057000013d7983 */ /* 0x000f280000300800 */
[----:B--2---:R0:W-:Y:S04]  /*10180*/  STS.U16 [R56+UR4+0x1d00], R0 ;  /* 0x001d000038007988 */ /* 0x0041e80008000404 */
[----:B0-----:R-:W2:Y:S01]  /*10190*/  LDL.LU R0, [R1+0x56c] ;  /* 0x00056c0001007983 */ /* 0x001ea20000300800 */
[----:B------:R-:W-:-:S02]  /*101a0*/  PRMT R9, RZ, 0x7610, R9 ;  /* 0x00007610ff097816 */ /* 0x000fc40000000009 */
[----:B------:R-:W-:-:S04]  /*101b0*/  PRMT R8, RZ, 0x7610, R8 ;  /* 0x00007610ff087816 */ /* 0x000fc80000000008 */
[----:B------:R0:W2:Y:S01]  /*101c0*/  @!P0 LDG.E.U16 R9, desc[UR8][R4.64] ;  /* 0x0000000804098981 */ /* 0x0000a2000c1e1500 */
[----:B------:R-:W-:Y:S01]  /*101d0*/  PRMT R7, RZ, 0x7610, R7 ;  /* 0x00007610ff077816 */ /* 0x000fe20000000007 */
[----:B0-----:R-:W-:Y:S02]  /*101e0*/  @!P0 IMAD.MOV.U32 R4, RZ, RZ, R37 ;  /* 0x000000ffff048224 */ /* 0x001fe400078e0025 */
[----:B------:R-:W-:-:S05]  /*101f0*/  @!P0 IMAD.MOV.U32 R5, RZ, RZ, R38 ;  /* 0x000000ffff058224 */ /* 0x000fca00078e0026 */
[----:B------:R0:W2:Y:S01]  /*10200*/  @!P0 LDG.E.U16 R8, desc[UR8][R4.64] ;  /* 0x0000000804088981 */ /* 0x0000a2000c1e1500 */
[----:B------:R-:W-:Y:S01]  /*10210*/  PRMT R6, RZ, 0x7610, R6 ;  /* 0x00007610ff067816 */ /* 0x000fe20000000006 */
[----:B0-----:R-:W-:Y:S02]  /*10220*/  @!P0 IMAD.MOV.U32 R4, RZ, RZ, R35 ;  /* 0x000000ffff048224 */ /* 0x001fe400078e0023 */
[----:B------:R-:W-:-:S05]  /*10230*/  @!P0 IMAD.MOV.U32 R5, RZ, RZ, R36 ;  /* 0x000000ffff058224 */ /* 0x000fca00078e0024 */
[----:B------:R3:W2:Y:S02]  /*10240*/  @!P0 LDG.E.U16 R7, desc[UR8][R4.64] ;  /* 0x0000000804078981 */ /* 0x0006a4000c1e1500 */
[----:B---3--:R-:W-:Y:S02]  /*10250*/  @!P0 IMAD.MOV.U32 R4, RZ, RZ, R33 ;  /* 0x000000ffff048224 */ /* 0x008fe400078e0021 */
[----:B----4-:R-:W-:-:S05]  /*10260*/  @!P0 IMAD.MOV.U32 R5, RZ, RZ, R34 ;  /* 0x000000ffff058224 */ /* 0x010fca00078e0022 */
[----:B------:R0:W3:Y:S04]  /*10270*/  @!P0 LDG.E.U16 R6, desc[UR8][R4.64] ;  /* 0x0000000804068981 */ /* 0x0000e8000c1e1500 */
[----:B------:R-:W4:Y:S04]  /*10280*/  LDL.LU R5, [R1+0x568] ;  /* 0x0005680001057983 */ /* 0x000f280000300800 */
[----:B------:R-:W3:Y:S04]  /*10290*/  LDL.LU R33, [R1+0x564] ;  /* 0x0005640001217983 */ /* 0x000ee80000300800 */
        /* <DEDUP_REMOVED lines=8> */
[----:B------:R-:W3:Y:S01]  /*10320*/  LDL.LU R42, [R1+0x4d0] ;  /* 0x0004d000012a7983 */ /* 0x000ee20000300800 */
[----:B------:R-:W-:-:S03]  /*10330*/  LOP3.LUT R3, R2, 0x20, RZ, 0x3c, !PT ;  /* 0x0000002002037812 */ /* 0x000fc600078e3cff */
[----:B------:R-:W3:Y:S04]  /*10340*/  LDL.LU R43, [R1+0x4bc] ;  /* 0x0004bc00012b7983 */ /* 0x000ee80000300800 */
[----:B------:R-:W3:Y:S04]  /*10350*/  LDL.LU R44, [R1+0x4b8] ;  /* 0x0004b800012c7983 */ /* 0x000ee80000300800 */
[----:B------:R-:W3:Y:S04]  /*10360*/  LDL.LU R45, [R1+0x4b4] ;  /* 0x0004b400012d7983 */ /* 0x000ee80000300800 */
[----:B------:R-:W3:Y:S04]  /*10370*/  LDL.LU R46, [R1+0x490] ;  /* 0x00049000012e7983 */ /* 0x000ee80000300800 */
[----:B------:R-:W3:Y:S04]  /*10380*/  LDL.LU R47, [R1+0x48c] ;  /* 0x00048c00012f7983 */ /* 0x000ee80000300800 */
[----:B------:R-:W3:Y:S04]  /*10390*/  LDL.LU R48, [R1+0x488] ;  /* 0x0004880001307983 */ /* 0x000ee80000300800 */
[----:B------:R1:W-:Y:S04]  /*103a0*/  STS.U16 [R56+UR4+0x1dc0], R50 ;  /* 0x001dc03238007988 */ /* 0x0003e80008000404 */
[----:B------:R-:W3:Y:S04]  /*103b0*/  LDL.LU R49, [R1+0x484] ;  /* 0x0004840001317983 */ /* 0x000ee80000300800 */
[----:B------:R0:W-:Y:S04]  /*103c0*/  STS.U16 [R56+UR4+0x1d80], R51 ;  /* 0x001d803338007988 */ /* 0x0001e80008000404 */
[----:B-1----:R-:W3:Y:S04]  /*103d0*/  LDL.LU R50, [R1+0x460] ;  /* 0x0004600001327983 */ /* 0x002ee80000300800 */
[----:B------:R1:W-:Y:S04]  /*103e0*/  STS.U16 [R3+UR4+0x200], R52 ;  /* 0x0002003403007988 */ /* 0x0003e80008000404 */
[----:B0-----:R-:W3:Y:S04]  /*103f0*/  LDL.LU R51, [R1+0x45c] ;  /* 0x00045c0001337983 */ /* 0x001ee80000300800 */
[----:B------:R0:W-:Y:S04]  /*10400*/  STS.U16 [R3+UR4+0x240], R53 ;  /* 0x0002403503007988 */ /* 0x0001e80008000404 */
[----:B-1----:R-:W3:Y:S04]  /*10410*/  LDL.LU R52, [R1+0x458] ;  /* 0x0004580001347983 */ /* 0x002ee80000300800 */
[----:B------:R1:W-:Y:S04]  /*10420*/  STS.U16 [R3+UR4+0x280], R54 ;  /* 0x0002803603007988 */ /* 0x0003e80008000404 */
[----:B0-----:R-:W3:Y:S04]  /*10430*/  LDL.LU R53, [R1+0x454] ;  /* 0x0004540001357983 */ /* 0x001ee80000300800 */
[----:B------:R0:W-:Y:S04]  /*10440*/  STS.U16 [R3+UR4+0x2c0], R55 ;  /* 0x0002c03703007988 */ /* 0x0001e80008000404 */
[----:B-1----:R-:W3:Y:S04]  /*10450*/  LDL.LU R54, [R1+0x5b0] ;  /* 0x0005b00001367983 */ /* 0x002ee80000300800 */
[----:B0-----:R-:W3:Y:S04]  /*10460*/  LDL.LU R55, [R1+0x5ac] ;  /* 0x0005ac0001377983 */ /* 0x001ee80000300800 */
[----:B------:R0:W-:Y:S04]  /*10470*/  STS.U16 [R3+UR4+0x640], R57 ;  /* 0x0006403903007988 */ /* 0x0001e80008000404 */
[----:B------:R1:W-:Y:S04]  /*10480*/  STS.U16 [R3+UR4+0x600], R58 ;  /* 0x0006003a03007988 */ /* 0x0003e80008000404 */
[----:B------:R1:W-:Y:S04]  /*10490*/  STS.U16 [R3+UR4+0x6c0], R59 ;  /* 0x0006c03b03007988 */ /* 0x0003e80008000404 */
[----:B0-----:R-:W3:Y:S04]  /*104a0*/  LDL.LU R57, [R1+0x5a8] ;  /* 0x0005a80001397983 */ /* 0x001ee80000300800 */
[----:B-1----:R-:W3:Y:S04]  /*104b0*/  LDL.LU R58, [R1+0x5a4] ;  /* 0x0005a400013a7983 */ /* 0x002ee80000300800 */
[----:B------:R0:W-:Y:S04]  /*104c0*/  STS.U16 [R3+UR4+0x680], R60 ;  /* 0x0006803c03007988 */ /* 0x0001e80008000404 */
[----:B------:R-:W3:Y:S04]  /*104d0*/  LDL.LU R59, [R1+0x590] ;  /* 0x00059000013b7983 */ /* 0x000ee80000300800 */
[----:B------:R1:W-:Y:S04]  /*104e0*/  STS.U16 [R3+UR4+0xa00], R61 ;  /* 0x000a003d03007988 */ /* 0x0003e80008000404 */
[----:B0-----:R-:W3:Y:S04]  /*104f0*/  LDL.LU R60, [R1+0x58c] ;  /* 0x00058c00013c7983 */ /* 0x001ee80000300800 */
[----:B-1----:R-:W3:Y:S04]  /*10500*/  LDL.LU R61, [R1+0x588] ;  /* 0x00058800013d7983 */ /* 0x002ee80000300800 */
[----:B--2---:R0:W-:Y:S04]  /*10510*/  STS.U16 [R3+UR4+0xa40], R0 ;  /* 0x000a400003007988 */ /* 0x0041e80008000404 */
[----:B0-----:R-:W2:Y:S01]  /*10520*/  LDL.LU R0, [R1+0x584] ;  /* 0x0005840001007983 */ /* 0x001ea20000300800 */
[----:B------:R-:W-:-:S03]  /*10530*/  LOP3.LUT R4, R2, 0x30, RZ, 0x3c, !PT ;  /* 0x0000003002047812 */ /* 0x000fc600078e3cff */
[----:B----4-:R-:W-:Y:S04]  /*10540*/  STS.U16 [R3+UR4+0xa80], R5 ;  /* 0x000a800503007988 */ /* 0x010fe80008000404 */
[----:B---3--:R0:W-:Y:S04]  /*10550*/  STS.U16 [R3+UR4+0xac0], R33 ;  /* 0x000ac02103007988 */ /* 0x0081e80008000404 */
[----:B------:R1:W-:Y:S04]  /*10560*/  STS.U16 [R3+UR4+0xe40], R34 ;  /* 0x000e402203007988 */ /* 0x0003e80008000404 */
[----:B------:R3:W-:Y:S04]  /*10570*/  STS.U16 [R3+UR4+0xe00], R35 ;  /* 0x000e002303007988 */ /* 0x0007e80008000404 */
[----:B0-----:R-:W4:Y:S04]  /*10580*/  LDL.LU R33, [R1+0x560] ;  /* 0x0005600001217983 */ /* 0x001f280000300800 */
[----:B-1----:R-:W4:Y:S04]  /*10590*/  LDL.LU R34, [R1+0x55c] ;  /* 0x00055c0001227983 */ /* 0x002f280000300800 */
[----:B------:R0:W-:Y:S04]  /*105a0*/  STS.U16 [R3+UR4+0xec0], R36 ;  /* 0x000ec02403007988 */ /* 0x0001e80008000404 */
[----:B---3--:R-:W3:Y:S04]  /*105b0*/  LDL.LU R35, [R1+0x558] ;  /* 0x0005580001237983 */ /* 0x008ee80000300800 */
        /* <DEDUP_REMOVED lines=38> */
[----:B-1----:R-:W3:Y:S04]  /*10820*/  LDL.LU R55, [R1+0x448] ;  /* 0x0004480001377983 */ /* 0x002ee80000300800 */
[----:B------:R-:W3:Y:S04]  /*10830*/  LDL.LU R2, [R1+0x444] ;  /* 0x0004440001027983 */ /* 0x000ee80000300800 */
        /* <DEDUP_REMOVED lines=11> */
[----:B0-----:R-:W2:Y:S04]  /*108f0*/  LDL.LU R0, [R1+0x428] ;  /* 0x0004280001007983 */ /* 0x001ea80000300800 */
[----:B------:R-:W2:Y:S04]  /*10900*/  LDL.LU R5, [R1+0x424] ;  /* 0x0004240001057983 */ /* 0x000ea80000300800 */
[----:B----4-:R0:W-:Y:S04]  /*10910*/  STS.U16 [R4+UR4+0xb00], R33 ;  /* 0x000b002104007988 */ /* 0x0101e80008000404 */
[----:B------:R1:W-:Y:S04]  /*10920*/  STS.U16 [R4+UR4+0xb40], R34 ;  /* 0x000b402204007988 */ /* 0x0003e80008000404 */
[----:B0-----:R-:W4:Y:S04]  /*10930*/  LDL.LU R33, [R1+0x103c] ;  /* 0x00103c0001217983 */ /* 0x001f280000300800 */
[----:B---3--:R0:W-:Y:S04]  /*10940*/  STS.U16 [R4+UR4+0xb80], R35 ;  /* 0x000b802304007988 */ /* 0x0081e80008000404 */
[----:B-1----:R-:W3:Y:S04]  /*10950*/  LDL.LU R34, [R1+0x1038] ;  /* 0x0010380001227983 */ /* 0x002ee80000300800 */
[----:B------:R1:W-:Y:S04]  /*10960*/  STS.U16 [R4+UR4+0xbc0], R36 ;  /* 0x000bc02404007988 */ /* 0x0003e80008000404 */
[----:B0-----:R-:W4:Y:S04]  /*10970*/  LDL.LU R35, [R1+0x1034] ;  /* 0x0010340001237983 */ /* 0x001f280000300800 */
[----:B------:R0:W-:Y:S04]  /*10980*/  STS.U16 [R4+UR4+0xf40], R37 ;  /* 0x000f402504007988 */ /* 0x0001e80008000404 */
        /* <DEDUP_REMOVED lines=34> */
[----:B------:R-:W-:Y:S04]  /*10bb0*/  STS.U16 [R4+UR4+0x1fc0], R55 ;  /* 0x001fc03704007988 */ /* 0x000fe80008000404 */
[----:B------:R1:W-:Y:S04]  /*10bc0*/  STS.U16 [R4+UR4+0x1f80], R2 ;  /* 0x001f800204007988 */ /* 0x0003e80008000404 */
[----:B0-----:R-:W4:Y:S04]  /*10bd0*/  LDL.LU R53, [R1+0xfec] ;  /* 0x000fec0001357983 */ /* 0x001f280000300800 */
[----:B-1----:R-:W3:Y:S01]  /*10be0*/  LDL.LU R54, [R1+0xfe8] ;  /* 0x000fe80001367983 */ /* 0x002ee20000300800 */
[----:B------:R-:W0:Y:S03]  /*10bf0*/  S2R R2, SR_TID.X ;  /* 0x0000000000027919 */ /* 0x000e260000002100 */
[----:B------:R-:W4:Y:S01]  /*10c00*/  LDL.LU R55, [R1+0xfe4] ;  /* 0x000fe40001377983 */ /* 0x000f220000300800 */
[----:B0-----:R-:W-:-:S05]  /*10c10*/  LOP3.LUT R2, R2, 0x1f, RZ, 0xc0, !PT ;  /* 0x0000001f02027812 */ /* 0x001fca00078ec0ff */
[----:B------:R-:W-:-:S05]  /*10c20*/  IMAD.SHL.U32 R2, R2, 0x2, RZ ;  /* 0x0000000202027824 */ /* 0x000fca00078e00ff */
[----:B------:R0:W-:Y:S04]  /*10c30*/  STS.U16 [R2+UR4+0x2000], R57 ;  /* 0x0020003902007988 */ /* 0x0001e80008000404 */
[----:B------:R1:W-:Y:S04]  /*10c40*/  STS.U16 [R2+UR4+0x2040], R58 ;  /* 0x0020403a02007988 */ /* 0x0003e80008000404 */
[----:B------:R2:W-:Y:S04]  /*10c50*/  STS.U16 [R2+UR4+0x2200], R59 ;  /* 0x0022003b02007988 */ /* 0x0005e80008000404 */
[----:B0-----:R-:W3:Y:S04]  /*10c60*/  LDL.LU R57, [R1+0xfe0] ;  /* 0x000fe00001397983 */ /* 0x001ee80000300800 */
[----:B-1----:R-:W4:Y:S04]  /*10c70*/  LDL.LU R58, [R1+0xfdc] ;  /* 0x000fdc00013a7983 */ /* 0x002f280000300800 */
[----:B--2---:R-:W2:Y:S04]  /*10c80*/  LDL.LU R59, [R1+0xfd8] ;  /* 0x000fd800013b7983 */ /* 0x004ea80000300800 */
[----:B------:R0:W-:Y:S04]  /*10c90*/  STS.U16 [R2+UR4+0x2240], R60 ;  /* 0x0022403c02007988 */ /* 0x0001e80008000404 */
[----:B------:R1:W-:Y:S04]  /*10ca0*/  STS.U16 [R2+UR4+0x2400], R61 ;  /* 0x0024003d02007988 */ /* 0x0003e80008000404 */
[----:B------:R1:W-:Y:S04]  /*10cb0*/  STS.U16 [R2+UR4+0x2440], R0 ;  /* 0x0024400002007988 */ /* 0x0003e80008000404 */
[----:B0-----:R-:W3:Y:S04]  /*10cc0*/  LDL.LU R60, [R1+0xfd4] ;  /* 0x000fd400013c7983 */ /* 0x001ee80000300800 */
[----:B-1----:R-:W4:Y:S04]  /*10cd0*/  LDL.LU R61, [R1+0xfd0] ;  /* 0x000fd000013d7983 */ /* 0x002f280000300800 */
[----:B------:R-:W2:Y:S04]  /*10ce0*/  LDL.LU R0, [R1+0xfcc] ;  /* 0x000fcc0001007983 */ /* 0x000ea80000300800 */
[----:B------:R-:W-:Y:S04]  /*10cf0*/  STS.U16 [R2+UR4+0x2600], R5 ;  /* 0x0026000502007988 */ /* 0x000fe80008000404 */
[----:B--2---:R0:W-:Y:S04]  /*10d00*/  STS.U16 [R2+UR4+0x2640], R0 ;  /* 0x0026400002007988 */ /* 0x0041e80008000404 */
[----:B0-----:R-:W2:Y:S04]  /*10d10*/  LDL.LU R0, [R1+0xfc8] ;  /* 0x000fc80001007983 */ /* 0x001ea80000300800 */
[----:B----4-:R-:W-:Y:S04]  /*10d20*/  STS.U16 [R2+UR4+0x2800], R61 ;  /* 0x0028003d02007988 */ /* 0x010fe80008000404 */
[----:B---3--:R-:W-:Y:S04]  /*10d30*/  STS.U16 [R2+UR4+0x2840], R60 ;  /* 0x0028403c02007988 */ /* 0x008fe80008000404 */
[----:B------:R0:W-:Y:S04]  /*10d40*/  STS.U16 [R2+UR4+0x2a00], R59 ;  /* 0x002a003b02007988 */ /* 0x0001e80008000404 */
        /* <DEDUP_REMOVED lines=19> */
[----:B------:R1:W-:Y:S04]  /*10e80*/  STS.U16 [R56+UR4+0x2e80], R38 ;  /* 0x002e802638007988 */ /* 0x0003e80008000404 */
[----:B------:R-:W-:Y:S04]  /*10e90*/  STS.U16 [R56+UR4+0x2ec0], R37 ;  /* 0x002ec02538007988 */ /* 0x000fe80008000404 */
[----:B------:R-:W-:Y:S04]  /*10ea0*/  STS.U16 [R3+UR4+0x2100], R36 ;  /* 0x0021002403007988 */ /* 0x000fe80008000404 */
[----:B------:R-:W-:Y:S04]  /*10eb0*/  STS.U16 [R3+UR4+0x2140], R35 ;  /* 0x0021402303007988 */ /* 0x000fe80008000404 */
[----:B------:R-:W-:Y:S04]  /*10ec0*/  STS.U16 [R3+UR4+0x2300], R34 ;  /* 0x0023002203007988 */ /* 0x000fe80008000404 */
[----:B------:R-:W-:Y:S04]  /*10ed0*/  STS.U16 [R3+UR4+0x2340], R33 ;  /* 0x0023402103007988 */ /* 0x000fe80008000404 */
[----:B------:R-:W-:Y:S01]  /*10ee0*/  STS.U16 [R3+UR4+0x2500], R32 ;  /* 0x0025002003007988 */ /* 0x000fe20008000404 */
[----:B0-----:R-:W1:Y:S03]  /*10ef0*/  S2R R59, SR_TID.X ;  /* 0x00000000003b7919 */ /* 0x001e660000002100 */
        /* <DEDUP_REMOVED lines=10> */
[----:B------:R0:W-:Y:S01]  /*10fa0*/  STS.U16 [R3+UR4+0x2f40], R21 ;  /* 0x002f401503007988 */ /* 0x0001e20008000404 */
[----:B------:R-:W3:Y:S01]  /*10fb0*/  S2R R60, SR_TID.X ;  /* 0x00000000003c7919 */ /* 0x000ee20000002100 */
[C---:B-1----:R-:W-:Y:S01]  /*10fc0*/  IMAD.SHL.U32 R38, R59.reuse, 0x8, RZ ;  /* 0x000000083b267824 */ /* 0x042fe200078e00ff */
[----:B------:R-:W-:-:S04]  /*10fd0*/  LOP3.LUT R2, R59, 0x7, RZ, 0xc0, !PT ;  /* 0x000000073b027812 */ /* 0x000fc800078ec0ff */
[----:B------:R-:W-:Y:S01]  /*10fe0*/  LOP3.LUT R38, R38, 0x30, RZ, 0xc0, !PT ;  /* 0x0000003026267812 */ /* 0x000fe200078ec0ff */
[----:B------:R-:W-:-:S04]  /*10ff0*/  IMAD.SHL.U32 R58, R59, 0x2, RZ ;  /* 0x000000023b3a7824 */ /* 0x000fc800078e00ff */
[----:B------:R-:W-:-:S05]  /*11000*/  IMAD R2, R2, 0x40, R38 ;  /* 0x0000004002027824 */ /* 0x000fca00078e0226 */
[----:B------:R-:W-:Y:S01]  /*11010*/  LOP3.LUT R2, R2, 0x30, R58, 0x78, !PT ;  /* 0x0000003002027812 */ /* 0x000fe200078e783a */
[C---:B---3--:R-:W-:Y:S01]  /*11020*/  IMAD.SHL.U32 R51, R60.reuse, 0x2, RZ ;  /* 0x000000023c337824 */ /* 0x048fe200078e00ff */
[C---:B0-----:R-:W-:Y:S01]  /*11030*/  LOP3.LUT R3, R60.reuse, 0x7, RZ, 0xc0, !PT ;  /* 0x000000073c037812 */ /* 0x041fe200078ec0ff */
[C---:B------:R-:W-:Y:S02]  /*11040*/  IMAD.SHL.U32 R55, R60.reuse, 0x2, RZ ;  /* 0x000000023c377824 */ /* 0x040fe400078e00ff */
[----:B------:R-:W-:-:S03]  /*11050*/  IMAD.SHL.U32 R61, R60, 0x80, RZ ;  /* 0x000000803c3d7824 */ /* 0x000fc600078e00ff */
[----:B------:R-:W-:Y:S04]  /*11060*/  STL [R1+0xf60], R55 ;  /* 0x000f603701007387 */ /* 0x000fe80000100800 */
[----:B------:R-:W3:Y:S04]  /*11070*/  LDL.LU.64 R56, [R1+0x290] ;  /* 0x0002900001387983 */ /* 0x000ee80000300a00 */
[----:B------:R-:W3:Y:S04]  /*11080*/  LDL.LU.64 R58, [R1+0x298] ;  /* 0x00029800013a7983 */ /* 0x000ee80000300a00 */
[----:B--2---:R-:W-:Y:S04]  /*11090*/  STS.U16 [R4+UR4+0x2fc0], R0 ;  /* 0x002fc00004007988 */ /* 0x004fe80008000404 */
        /* <DEDUP_REMOVED lines=14> */
[----:B------:R-:W-:Y:S01]  /*11180*/  STS.U16 [R4+UR4+0x2f80], R6 ;  /* 0x002f800604007988 */ /* 0x000fe20008000404 */
[----:B------:R-:W-:Y:S06]  /*11190*/  BAR.SYNC.DEFER_BLOCKING 0x0 ;  /* 0x0000000000007b1d */ /* 0x000fec0000010000 */
[----:B------:R-:W0:Y:S04]  /*111a0*/  LDSM.16.M88.4 R4, [R2+UR4+0x2000] ;  /* 0x002000040204783b */ /* 0x000e280008000200 */
[----:B------:R-:W1:Y:S04]  /*111b0*/  LDSM.16.M88.4 R8, [R2+UR4+0x2200] ;  /* 0x002200040208783b */ /* 0x000e680008000200 */
[----:B------:R-:W-:Y:S04]  /*111c0*/  LDSM.16.M88.4 R12, [R2+UR4+0x2400] ;  /* 0x00240004020c783b */ /* 0x000fe80008000200 */
[----:B------:R-:W-:Y:S04]  /*111d0*/  LDSM.16.M88.4 R16, [R2+UR4+0x2600] ;  /* 0x002600040210783b */ /* 0x000fe80008000200 */
[----:B------:R-:W2:Y:S04]  /*111e0*/  LDSM.16.M88.4 R20, [R2+UR4+0x2800] ;  /* 0x002800040214783b */ /* 0x000ea80008000200 */
[----:B------:R-:W4:Y:S04]  /*111f0*/  LDSM.16.M88.4 R24, [R2+UR4+0x2a00] ;  /* 0x002a00040218783b */ /* 0x000f280008000200 */
[----:B------:R-:W4:Y:S04]  /*11200*/  LDSM.16.M88.4 R28, [R2+UR4+0x2c00] ;  /* 0x002c0004021c783b */ /* 0x000f280008000200 */
[----:B------:R0:W4:Y:S02]  /*11210*/  LDSM.16.M88.4 R32, [R2+UR4+0x2e00] ;  /* 0x002e00040220783b */ /* 0x0001240008000200 */
[C---:B0-----:R-:W-:Y:S01]  /*11220*/  LOP3.LUT R2, R60.reuse, 0x7, RZ, 0xc0, !PT ;  /* 0x000000073c027812 */ /* 0x041fe200078ec0ff */
[----:B------:R-:W-:-:S04]  /*11230*/  IMAD.SHL.U32 R60, R60, 0x80, RZ ;  /* 0x000000803c3c7824 */ /* 0x000fc800078e00ff */
[----:B------:R-:W-:-:S05]  /*11240*/  IMAD R2, R2, 0x110, RZ ;  /* 0x0000011002027824 */ /* 0x000fca00078e02ff */
[----:B------:R-:W-:-:S04]  /*11250*/  LOP3.LUT R2, R2, 0x10, R51, 0x78, !PT ;  /* 0x0000001002027812 */ /* 0x000fc800078e7833 */
[----:B------:R-:W-:-:S04]  /*11260*/  LOP3.LUT R2, R2, 0x800, R60, 0xf8, !PT ;  /* 0x0000080002027812 */ /* 0x000fc800078ef83c */
[----:B------:R-:W-:-:S05]  /*11270*/  LOP3.LUT R2, R2, 0x20, RZ, 0x3c, !PT ;  /* 0x0000002002027812 */ /* 0x000fca00078e3cff */
[----:B------:R-:W0:Y:S04]  /*11280*/  LDSM.16.MT88.4 R48, [R2+UR4] ;  /* 0x000000040230783b */ /* 0x000e280008004200 */
[----:B------:R-:W-:Y:S04]  /*11290*/  STL [R1+0xe44], R6 ;  /* 0x000e440601007387 */ /* 0x000fe80000100800 */
[----:B------:R-:W-:Y:S01]  /*112a0*/  STL [R1+0xe40], R7 ;  /* 0x000e400701007387 */ /* 0x000fe20000100800 */
[----:B------:R-:W-:-:S03]  /*112b0*/  IMAD R3, R3, 0x110, RZ ;  /* 0x0000011003037824 */ /* 0x000fc600078e02ff */
[----:B-1----:R-:W-:Y:S04]  /*112c0*/  STL [R1+0xe38], R10 ;  /* 0x000e380a01007387 */ /* 0x002fe80000100800 */
[----:B------:R-:W-:Y:S04]  /*112d0*/  STL [R1+0xe34], R11 ;  /* 0x000e340b01007387 */ /* 0x000fe80000100800 */
[----:B--2---:R-:W-:Y:S04]  /*112e0*/  STL [R1+0xe10], R22 ;  /* 0x000e101601007387 */ /* 0x004fe80000100800 */
[----:B------:R-:W-:Y:S04]  /*112f0*/  STL [R1+0xe0c], R23 ;  /* 0x000e0c1701007387 */ /* 0x000fe80000100800 */
[----:B----4-:R-:W-:Y:S01]  /*11300*/  STL [R1+0xe08], R26 ;  /* 0x000e081a01007387 */ /* 0x010fe20000100800 */
[----:B------:R-:W-:-:S03]  /*11310*/  LOP3.LUT R0, R3, 0x10, R55, 0x78, !PT ;  /* 0x0000001003007812 */ /* 0x000fc600078e7837 */
[----:B------:R-:W-:Y:S04]  /*11320*/  STL [R1+0xe04], R27 ;  /* 0x000e041b01007387 */ /* 0x000fe80000100800 */
[----:B------:R-:W-:Y:S04]  /*11330*/  STL [R1+0xe14], R30 ;  /* 0x000e141e01007387 */ /* 0x000fe80000100800 */
[----:B------:R-:W-:Y:S04]  /*11340*/  STL [R1+0xe00], R31 ;  /* 0x000e001f01007387 */ /* 0x000fe80000100800 */
[----:B------:R-:W2:Y:S04]  /*11350*/  LDL.LU.64 R52, [R1+0x280] ;  /* 0x0002800001347983 */ /* 0x000ea80000300a00 */
[----:B------:R-:W2:Y:S04]  /*11360*/  LDL.LU.64 R54, [R1+0x288] ;  /* 0x0002880001367983 */ /* 0x000ea80000300a00 */
[----:B------:R-:W-:Y:S04]  /*11370*/  STL [R1+0xe3c], R34 ;  /* 0x000e3c2201007387 */ /* 0x000fe80000100800 */
[----:B------:R-:W-:Y:S04]  /*11380*/  STL [R1+0xe30], R35 ;  /* 0x000e302301007387 */ /* 0x000fe80000100800 */
[----:B0-----:R-:W-:Y:S04]  /*11390*/  STL.64 [R1+0xfc0], R50 ;  /* 0x000fc03201007387 */ /* 0x001fe80000100a00 */
[----:B------:R0:W-:Y:S04]  /*113a0*/  STL.64 [R1+0xfb8], R48 ;  /* 0x000fb83001007387 */ /* 0x0001e80000100a00 */
[----:B------:R-:W1:Y:S04]  /*113b0*/  LDSM.16.MT88.4 R40, [R2+UR4+0x80] ;  /* 0x000080040228783b */ /* 0x000e680008004200 */
[----:B0-----:R-:W4:Y:S04]  /*113c0*/  LDL.LU.64 R48, [R1+0x2a0] ;  /* 0x0002a00001307983 */ /* 0x001f280000300a00 */
[----:B------:R-:W4:Y:S01]  /*113d0*/  LDL.LU.64 R50, [R1+0x2a8] ;  /* 0x0002a80001327983 */ /* 0x000f220000300a00 */
[----:B------:R-:W-:-:S05]  /*113e0*/  LOP3.LUT R0, R0, 0x800, R61, 0xf8, !PT ;  /* 0x0000080000007812 */ /* 0x000fca00078ef83d */
[----:B------:R-:W4:Y:S04]  /*113f0*/  LDSM.16.MT88.4 R44, [R0+UR4] ;  /* 0x00000004002c783b */ /* 0x000f280008004200 */
[----:B------:R-:W0:Y:S04]  /*11400*/  LDSM.16.MT88.4 R36, [R0+UR4+0x80] ;  /* 0x000080040024783b */ /* 0x000e280008004200 */
[----:B-1----:R-:W-:Y:S04]  /*11410*/  STL.64 [R1+0xf80], R42 ;  /* 0x000f802a01007387 */ /* 0x002fe80000100a00 */
[----:B------:R1:W-:Y:S04]  /*11420*/  STL.64 [R1+0xf78], R40 ;  /* 0x000f782801007387 */ /* 0x0003e80000100a00 */
[----:B-1----:R-:W2:Y:S04]  /*11430*/  LDL.LU.64 R40, [R1+0x260] ;  /* 0x0002600001287983 */ /* 0x002ea80000300a00 */
[----:B------:R-:W2:Y:S01]  /*11440*/  LDL.LU.64 R42, [R1+0x268] ;  /* 0x00026800012a7983 */ /* 0x000ea20000300a00 */
[----:B----4-:R-:W-:-:S15]  /*11450*/  HMMA.16816.F32.BF16 R48, R44, R4, R48 ;  /* 0x000000042c30723c */ /* 0x010fde0000041830 */
[----:B------:R-:W-:-:S08]  /*11460*/  NOP ;  /* 0x0000000000007918 */ /* 0x000fd00000000000 */
[----:B------:R-:W-:Y:S04]  /*11470*/  STL.64 [R1+0x2a0], R48 ;  /* 0x0002a03001007387 */ /* 0x000fe80000100a00 */
[----:B------:R3:W-:Y:S02]  /*11480*/  STL.64 [R1+0x2a8], R50 ;  /* 0x0002a83201007387 */ /* 0x0007e40000100a00 */
[----:B---3--:R-:W-:-:S15]  /*11490*/  HMMA.16816.F32.BF16 R48, R44, R8, R56 ;  /* 0x000000082c30723c */ /* 0x008fde0000041838 */
[----:B------:R-:W-:-:S09]  /*114a0*/  NOP ;  /* 0x0000000000007918 */ /* 0x000fd20000000000 */
[----:B------:R-:W-:Y:S01]  /*114b0*/  IMAD.MOV.U32 R56, RZ, RZ, R50 ;  /* 0x000000ffff387224 */ /* 0x000fe200078e0032 */
[----:B------:R1:W-:Y:S01]  /*114c0*/  STL.64 [R1+0x290], R48 ;  /* 0x0002903001007387 */ /* 0x0003e20000100a00 */
[----:B------:R-:W-:-:S03]  /*114d0*/  IMAD.MOV.U32 R57, RZ, RZ, R51 ;  /* 0x000000ffff397224 */ /* 0x000fc600078e0033 */
[----:B-1----:R-:W3:Y:S04]  /*114e0*/  LDL.LU.64 R48, [R1+0x250] ;  /* 0x0002500001307983 */ /* 0x002ee80000300a00 */
[----:B------:R-:W3:Y:S04]  /*114f0*/  LDL.LU.64 R50, [R1+0x258] ;  /* 0x0002580001327983 */ /* 0x000ee80000300a00 */
[----:B------:R-:W-:Y:S04]  /*11500*/  STL [R1+0xe6c], R56 ;  /* 0x000e6c3801007387 */ /* 0x000fe80000100800 */
[----:B------:R1:W-:Y:S04]  /*11510*/  STL [R1+0xe68], R57 ;  /* 0x000e683901007387 */ /* 0x0003e80000100800 */
[----:B-1----:R-:W4:Y:S04]  /*11520*/  LDL.LU.64 R56, [R1+0x270] ;  /* 0x0002700001387983 */ /* 0x002f280000300a00 */
[----:B------:R-:W4:Y:S01]  /*11530*/  LDL.LU.64 R58, [R1+0x278] ;  /* 0x00027800013a7983 */ /* 0x000f220000300a00 */
[----:B--2---:R-:W-:-:S15]  /*11540*/  HMMA.16816.F32.BF16 R52, R44, R12, R52 ;  /* 0x0000000c2c34723c */ /* 0x004fde0000041834 */
[----:B------:R-:W-:-:S08]  /*11550*/  NOP ;  /* 0x0000000000007918 */ /* 0x000fd00000000000 */
[----:B------:R1:W-:Y:S01]  /*11560*/  STL.64 [R1+0x280], R52 ;  /* 0x0002803401007387 */ /* 0x0003e20000100a00 */
[----:B------:R-:W-:Y:S02]  /*11570*/  IMAD.MOV.U32 R60, RZ, RZ, R54 ;  /* 0x000000ffff3c7224 */ /* 0x000fe400078e0036 */
[----:B------:R-:W-:Y:S01]  /*11580*/  IMAD.MOV.U32 R2, RZ, RZ, R55 ;  /* 0x000000ffff027224 */ /* 0x000fe200078e0037 */
[----:B-1----:R-:W2:Y:S04]  /*11590*/  LDL.LU.64 R52, [R1+0x240] ;  /* 0x0002400001347983 */ /* 0x002ea80000300a00 */
[----:B------:R-:W2:Y:S01]  /*115a0*/  LDL.LU.64 R54, [R1+0x248] ;  /* 0x0002480001367983 */ /* 0x000ea20000300a00 */
[----:B------:R-:W-:Y:S03]  /*115b0*/  HMMA.16816.F32.BF16 R40, R44, R20, R40 ;  /* 0x000000142c28723c */ /* 0x000fe60000041828 */
[----:B------:R-:W-:Y:S04]  /*115c0*/  STL [R1+0xe64], R2 ;  /* 0x000e640201007387 */ /* 0x000fe80000100800 */
[----:B------:R-:W-:-:S15]  /*115d0*/  STL [R1+0xe60], R60 ;  /* 0x000e603c01007387 */ /* 0x000fde0000100800 */
[----:B------:R-:W-:-:S02]  /*115e0*/  NOP ;  /* 0x0000000000007918 */ /* 0x000fc40000000000 */
[----:B------:R-:W-:Y:S02]  /*115f0*/  IMAD.MOV.U32 R6, RZ, RZ, R41 ;  /* 0x000000ffff067224 */ /* 0x000fe400078e0029 */
[----:B------:R-:W-:Y:S01]  /*11600*/  IMAD.MOV.U32 R7, RZ, RZ, R42 ;  /* 0x000000ffff077224 */ /* 0x000fe200078e002a */
[C---:B----4-:R-:W-:Y:S06]  /*11610*/  HMMA.16816.F32.BF16 R56, R44.reuse, R16, R56 ;  /* 0x000000102c38723c */ /* 0x050fec0000041838 */
[----:B---3--:R-:W-:-:S15]  /*11620*/  HMMA.16816.F32.BF16 R48, R44, R24, R48 ;  /* 0x000000182c30723c */ /* 0x008fde0000041830 */
[----:B------:R-:W-:-:S02]  /*11630*/  NOP ;  /* 0x0000000000007918 */ /* 0x000fc40000000000 */
[----:B------:R-:W-:Y:S04]  /*11640*/  STL.64 [R1+0x270], R56 ;  /* 0x0002703801007387 */ /* 0x000fe80000100a00 */
[----:B------:R-:W-:Y:S04]  /*11650*/  STL.64 [R1+0x278], R58 ;  /* 0x0002783a01007387 */ /* 0x000fe80000100a00 */
[----:B------:R1:W-:Y:S04]  /*11660*/  STL [R1+0x260], R40 ;  /* 0x0002602801007387 */ /* 0x0003e80000100800 */
[----:B------:R3:W-:Y:S04]  /*11670*/  STL [R1+0x26c], R43 ;  /* 0x00026c2b01007387 */ /* 0x0007e80000100800 */
[----:B-1----:R-:W4:Y:S04]  /*11680*/  LDL.LU.64 R40, [R1+0x170] ;  /* 0x0001700001287983 */ /* 0x002f280000300a00 */
[----:B---3--:R-:W4:Y:S01]  /*11690*/  LDL.LU.64 R42, [R1+0x178] ;  /* 0x00017800012a7983 */ /* 0x008f220000300a00 */
[----:B------:R-:W-:-:S03]  /*116a0*/  IMAD.MOV.U32 R27, RZ, RZ, R48 ;  /* 0x000000ffff1b7224 */ /* 0x000fc600078e0030 */
[----:B------:R-:W-:Y:S01]  /*116b0*/  STL [R1+0xe4c], R7 ;  /* 0x000e4c0701007387 */ /* 0x000fe20000100800 */
[----:B------:R-:W-:Y:S01]  /*116c0*/  IMAD.MOV.U32 R31, RZ, RZ, R49 ;  /* 0x000000ffff1f7224 */ /* 0x000fe200078e0031 */
[----:B--2---:R-:W-:Y:S02]  /*116d0*/  HMMA.16816.F32.BF16 R52, R44, R28, R52 ;  /* 0x0000001c2c34723c */ /* 0x004fe40000041834 */
[----:B------:R-:W-:Y:S04]  /*116e0*/  STL [R1+0xe48], R6 ;  /* 0x000e480601007387 */ /* 0x000fe80000100800 */
[----:B------:R1:W-:Y:S04]  /*116f0*/  STL.64 [R1+0x258], R50 ;  /* 0x0002583201007387 */ /* 0x0003e80000100a00 */
[----:B------:R-:W0:Y:S04]  /*11700*/  LDL.LU.64 R48, [R1+0xf0] ;  /* 0x0000f00001307983 */ /* 0x000e280000300a00 */
[----:B-1----:R-:W0:Y:S10]  /*11710*/  LDL.LU.64 R50, [R1+0xf8] ;  /* 0x0000f80001327983 */ /* 0x002e340000300a00 */
[----:B------:R-:W-:-:S02]  /*11720*/  IMAD.MOV.U32 R34, RZ, RZ, R52 ;  /* 0x000000ffff227224 */ /* 0x000fc400078e0034 */
[----:B------:R-:W-:Y:S02]  /*11730*/  IMAD.MOV.U32 R10, RZ, RZ, R53 ;  /* 0x000000ffff0a7224 */ /* 0x000fe400078e0035 */
[----:B------:R-:W-:Y:S01]  /*11740*/  IMAD.MOV.U32 R11, RZ, RZ, R54 ;  /* 0x000000ffff0b7224 */ /* 0x000fe200078e0036 */
[----:B------:R-:W2:Y:S01]  /*11750*/  LDL.LU.64 R52, [R1+0xe0] ;  /* 0x0000e00001347983 */ /* 0x000ea20000300a00 */
[----:B------:R-:W-:-:S03]  /*11760*/  IMAD.MOV.U32 R35, RZ, RZ, R55 ;  /* 0x000000ffff237224 */ /* 0x000fc600078e0037 */
[----:B------:R-:W2:Y:S01]  /*11770*/  LDL.LU.64 R54, [R1+0xe8] ;  /* 0x0000e80001367983 */ /* 0x000ea20000300a00 */
[----:B----4-:R-:W-:-:S15]  /*11780*/  HMMA.16816.F32.BF16 R40, R44, R32, R40 ;  /* 0x000000202c28723c */ /* 0x010fde0000041828 */
[----:B------:R-:W-:-:S09]  /*11790*/  NOP ;  /* 0x0000000000007918 */ /* 0x000fd20000000000 */
[----:B------:R-:W-:Y:S02]  /*117a0*/  IMAD.MOV.U32 R58, RZ, RZ, R40 ;  /* 0x000000ffff3a7224 */ /* 0x000fe400078e0028 */
[----:B------:R-:W-:Y:S02]  /*117b0*/  IMAD.MOV.U32 R59, RZ, RZ, R41 ;  /* 0x000000ffff3b7224 */ /* 0x000fe400078e0029 */
[----:B------:R-:W-:Y:S01]  /*117c0*/  IMAD.MOV.U32 R7, RZ, RZ, R42 ;  /* 0x000000ffff077224 */ /* 0x000fe200078e002a */
[----:B------:R-:W3:Y:S01]  /*117d0*/  LDL.LU.64 R40, [R1+0x220] ;  /* 0x0002200001287983 */ /* 0x000ee20000300a00 */
[----:B------:R-:W-:-:S03]  /*117e0*/  IMAD.MOV.U32 R6, RZ, RZ, R43 ;  /* 0x000000ffff067224 */ /* 0x000fc600078e002b */
[----:B------:R-:W3:Y:S01]  /*117f0*/  LDL.LU.64 R42, [R1+0x228] ;  /* 0x00022800012a7983 */ /* 0x000ee20000300a00 */
[----:B0-----:R-:W-:Y:S03]  /*11800*/  HMMA.16816.F32.BF16 R44, R36, R4, R48 ;  /* 0x00000004242c723c */ /* 0x001fe60000041830 */
[----:B------:R-:W4:Y:S04]  /*11810*/  LDL.LU.64 R48, [R1+0x210] ;  /* 0x0002100001307983 */ /* 0x000f280000300a00 */
[----:B------:R-:W4:-:S15]  /*11820*/  LDL.LU.64 R50, [R1+0x218] ;  /* 0x0002180001327983 */ /* 0x000f1e0000300a00 */
[----:B------:R-:W-:-:S02]  /*11830*/  NOP ;  /* 0x0000000000007918 */ /* 0x000fc40000000000 */
[----:B------:R-:W-:Y:S02]  /*11840*/  IMAD.MOV.U32 R56, RZ, RZ, R44 ;  /* 0x000000ffff387224 */ /* 0x000fe400078e002c */
[----:B------:R-:W-:Y:S02]  /*11850*/  IMAD.MOV.U32 R57, RZ, RZ, R45 ;  /* 0x000000ffff397224 */ /* 0x000fe400078e002d */
[----:B------:R-:W-:Y:S02]  /*11860*/  IMAD.MOV.U32 R2, RZ, RZ, R46 ;  /* 0x000000ffff027224 */ /* 0x000fe400078e002e */
[----:B------:R-:W-:Y:S02]  /*11870*/  IMAD.MOV.U32 R60, RZ, RZ, R47 ;  /* 0x000000ffff3c7224 */ /* 0x000fe400078e002f */
[----:B--2---:R-:W-:Y:S01]  /*11880*/  HMMA.16816.F32.BF16 R44, R36, R8, R52 ;  /* 0x00000008242c723c */ /* 0x004fe20000041834 */
[----:B------:R-:W-:Y:S04]  /*11890*/  STL.64 [R1+0xe78], R58 ;  /* 0x000e783a01007387 */ /* 0x000fe80000100a00 */
[----:B------:R0:W-:-:S15]  /*118a0*/  STL.64 [R1+0xe70], R56 ;  /* 0x000e703801007387 */ /* 0x0001de0000100a00 */
[----:B------:R-:W-:-:S04]  /*118b0*/  NOP ;  /* 0x0000000000007918 */ /* 0x000fc80000000000 */
[----:B------:R-:W-:Y:S02]  /*118c0*/  IMAD.MOV.U32 R30, RZ, RZ, R44 ;  /* 0x000000ffff1e7224 */ /* 0x000fe400078e002c */
[----:B------:R-:W-:Y:S02]  /*118d0*/  IMAD.MOV.U32 R22, RZ, RZ, R45 ;  /* 0x000000ffff167224 */ /* 0x000fe400078e002d */
[----:B------:R-:W-:Y:S01]  /*118e0*/  IMAD.MOV.U32 R23, RZ, RZ, R46 ;  /* 0x000000ffff177224 */ /* 0x000fe200078e002e */
[----:B------:R-:W2:Y:S01]  /*118f0*/  LDL.LU.64 R44, [R1+0x200] ;  /* 0x00020000012c7983 */ /* 0x000ea20000300a00 */
[----:B------:R-:W-:-:S03]  /*11900*/  IMAD.MOV.U32 R26, RZ, RZ, R47 ;  /* 0x000000ffff1a7224 */ /* 0x000fc600078e002f */
[----:B------:R-:W2:Y:S04]  /*11910*/  LDL.LU.64 R46, [R1+0x208] ;  /* 0x00020800012e7983 */ /* 0x000ea80000300a00 */
[----:B0-----:R-:W2:Y:S04]  /*11920*/  LDL.LU.64 R56, [R1+0x1f0] ;  /* 0x0001f00001387983 */ /* 0x001ea80000300a00 */
[----:B------:R-:W2:Y:S01]  /*11930*/  LDL.LU.64 R58, [R1+0x1f8] ;  /* 0x0001f800013a7983 */ /* 0x000ea20000300a00 */
[----:B---3--:R-:W-:-:S15]  /*11940*/  HMMA.16816.F32.BF16 R40, R36, R12, R40 ;  /* 0x0000000c2428723c */ /* 0x008fde0000041828 */
[----:B------:R-:W-:-:S08]  /*11950*/  NOP ;  /* 0x0000000000007918 */ /* 0x000fd00000000000 */
[----:B------:R-:W-:Y:S04]  /*11960*/  STL.64 [R1+0x220], R40 ;  /* 0x0002202801007387 */ /* 0x000fe80000100a00 */
[----:B------:R0:W-:Y:S01]  /*11970*/  STL.64 [R1+0x228], R42 ;  /* 0x0002282a01007387 */ /* 0x0001e20000100a00 */
[----:B----4-:R-:W-:Y:S03]  /*11980*/  HMMA.16816.F32.BF16 R48, R36, R16, R48 ;  /* 0x000000102430723c */ /* 0x010fe60000041830 */
[----:B------:R-:W3:Y:S04]  /*11990*/  LDL.LU.64 R52, [R1+0x350] ;  /* 0x0003500001347983 */ /* 0x000ee80000300a00 */
[----:B------:R-:W3:Y:S01]  /*119a0*/  LDL.LU.64 R54, [R1+0x358] ;  /* 0x0003580001367983 */ /* 0x000ee20000300a00 */
[----:B0-----:R-:W0:-:S15]  /*119b0*/  S2R R43, SR_TID.X ;  /* 0x00000000002b7919 */ /* 0x001e1e0000002100 */
[----:B------:R-:W-:Y:S01]  /*119c0*/  STL.64 [R1+0x210], R48 ;  /* 0x0002103001007387 */ /* 0x000fe20000100a00 */
[----:B--2---:R-:W-:Y:S01]  /*119d0*/  HMMA.16816.F32.BF16 R44, R36, R20, R44 ;  /* 0x00000014242c723c */ /* 0x004fe2000004182c */
[C---:B0-----:R-:W-:Y:S01]  /*119e0*/  LOP3.LUT R42, R43.reuse, 0x7, RZ, 0xc0, !PT ;  /* 0x000000072b2a7812 */ /* 0x041fe200078ec0ff */
[----:B------:R-:W-:-:S04]  /*119f0*/  IMAD.SHL.U32 R41, R43, 0x2, RZ ;  /* 0x000000022b297824 */ /* 0x000fc800078e00ff */
[----:B------:R-:W-:Y:S02]  /*11a00*/  IMAD R42, R42, 0x110, RZ ;  /* 0x000001102a2a7824 */ /* 0x000fe400078e02ff */
[----:B------:R-:W-:-:S03]  /*11a10*/  IMAD.SHL.U32 R43, R43, 0x80, RZ ;  /* 0x000000802b2b7824 */ /* 0x000fc600078e00ff */
[----:B------:R-:W-:Y:S01]  /*11a20*/  LOP3.LUT R40, R42, 0x10, R41, 0x78, !PT ;  /* 0x000000102a287812 */ /* 0x000fe200078e7829 */
[----:B------:R0:W-:Y:S03]  /*11a30*/  STL.64 [R1+0x218], R50 ;  /* 0x0002183201007387 */ /* 0x0001e60000100a00 */
[----:B------:R-:W-:-:S04]  /*11a40*/  LOP3.LUT R40, R40, 0x800, R43, 0xf8, !PT ;  /* 0x0000080028287812 */ /* 0x000fc800078ef82b */
[----:B------:R-:W-:Y:S01]  /*11a50*/  LOP3.LUT R40, R40, 0x40, RZ, 0x3c, !PT ;  /* 0x0000004028287812 */ /* 0x000fe200078e3cff */
[----:B0-----:R-:W3:Y:S04]  /*11a60*/  LDL.LU.64 R50, [R1+0xfc0] ;  /* 0x000fc00001327983 */ /* 0x001ee80000300a00 */
[----:B------:R-:W3:Y:S04]  /*11a70*/  LDL.LU.64 R48, [R1+0xfb8] ;  /* 0x000fb80001307983 */ /* 0x000ee80000300a00 */
[----:B------:R-:W-:Y:S04]  /*11a80*/  STL.64 [R1+0xfb0], R18 ;  /* 0x000fb01201007387 */ /* 0x000fe80000100a00 */
[----:B------:R0:W-:Y:S04]  /*11a90*/  STL.64 [R1+0xfa8], R16 ;  /* 0x000fa81001007387 */ /* 0x0001e80000100a00 */
[----:B0-----:R-:W2:Y:S04]  /*11aa0*/  LDL.LU.64 R16, [R1+0x2b0] ;  /* 0x0002b00001107983 */ /* 0x001ea80000300a00 */
[----:B------:R-:W2:Y:S04]  /*11ab0*/  LDL.LU.64 R18, [R1+0x2b8] ;  /* 0x0002b80001127983 */ /* 0x000ea80000300a00 */
[----:B------:R-:W-:Y:S04]  /*11ac0*/  STL.64 [R1+0x200], R44 ;  /* 0x0002002c01007387 */ /* 0x000fe80000100a00 */
[----:B------:R-:W-:Y:S04]  /*11ad0*/  STL.64 [R1+0x208], R46 ;  /* 0x0002082e01007387 */ /* 0x000fe80000100a00 */
[----:B------:R0:W1:Y:S04]  /*11ae0*/  LDSM.16.MT88.4 R44, [R40+UR4] ;  /* 0x00000004282c783b */ /* 0x0000680008004200 */
[----:B0-----:R-:W4:Y:S04]  /*11af0*/  LDL.LU.64 R40, [R1+0x340] ;  /* 0x0003400001287983 */ /* 0x001f280000300a00 */
[----:B------:R-:W4:Y:S04]  /*11b00*/  LDL.LU.64 R42, [R1+0x348] ;  /* 0x00034800012a7983 */ /* 0x000f280000300a00 */
[----:B-1----:R-:W-:Y:S04]  /*11b10*/  STL.64 [R1+0xf70], R46 ;  /* 0x000f702e01007387 */ /* 0x002fe80000100a00 */
[----:B------:R0:W-:Y:S04]  /*11b20*/  STL.64 [R1+0xf68], R44 ;  /* 0x000f682c01007387 */ /* 0x0001e80000100a00 */
[----:B0-----:R-:W3:Y:S04]  /*11b30*/  LDL.LU.64 R44, [R1+0x2c0] ;  /* 0x0002c000012c7983 */ /* 0x001ee80000300a00 */
[----:B------:R-:W3:Y:S04]  /*11b40*/  LDL.LU.64 R46, [R1+0x2c8] ;  /* 0x0002c800012e7983 */ /* 0x000ee80000300a00 */
[----:B------:R-:W-:Y:S04]  /*11b50*/  STL.64 [R1+0xfa0], R26 ;  /* 0x000fa01a01007387 */ /* 0x000fe80000100a00 */
[----:B------:R-:W-:Y:S01]  /*11b60*/  STL.64 [R1+0xf98], R24 ;  /* 0x000f981801007387 */ /* 0x000fe20000100a00 */
[C---:B--2---:R-:W-:Y:S06]  /*11b70*/  HMMA.16816.F32.BF16 R16, R36.reuse, R28, R16 ;  /* 0x0000001c2410723c */ /* 0x044fec0000041810 */
[----:B---3--:R-:W-:-:S15]  /*11b80*/  HMMA.16816.F32.BF16 R44, R36, R24, R44 ;  /* 0x00000018242c723c */ /* 0x008fde000004182c */
[----:B------:R-:W-:-:S08]  /*11b90*/  NOP ;  /* 0x0000000000007918 */ /* 0x000fd00000000000 */
[----:B------:R-:W-:Y:S04]  /*11ba0*/  STL.64 [R1+0x2c0], R44 ;  /* 0x0002c02c01007387 */ /* 0x000fe80000100a00 */
[----:B------:R-:W-:Y:S04]  /*11bb0*/  STL.64 [R1+0x2c8], R46 ;  /* 0x0002c82e01007387 */ /* 0x000fe80000100a00 */
[----:B------:R-:W-:Y:S04]  /*11bc0*/  STL.64 [R1+0xf90], R30 ;  /* 0x000f901e01007387 */ /* 0x000fe80000100a00 */
[----:B------:R0:W-:Y:S02]  /*11bd0*/  STL.64 [R1+0xf88], R28 ;  /* 0x000f881c01007387 */ /* 0x0001e40000100a00 */
[----:B0-----:R-:W-:Y:S02]  /*11be0*/  HMMA.16816.F32.BF16 R28, R36, R32, R56 ;  /* 0x00000020241c723c */ /* 0x001fe40000041838 */
[----:B------:R0:W-:Y:S04]  /*11bf0*/  STL.64 [R1+0x2b0], R16 ;  /* 0x0002b01001007387 */ /* 0x0001e80000100a00 */
[----:B------:R1:W-:Y:S04]  /*11c00*/  STL.64 [R1+0x2b8], R18 ;  /* 0x0002b81201007387 */ /* 0x0003e80000100a00 */
[----:B0-----:R-:W2:-:S13]  /*11c10*/  LDL.LU.64 R16, [R1+0x3d0] ;  /* 0x0003d00001107983 */ /* 0x001e9a0000300a00 */
[----:B------:R-:W-:Y:S04]  /*11c20*/  STL.64 [R1+0x1f0], R28 ;  /* 0x0001f01c01007387 */ /* 0x000fe80000100a00 */
[----:B------:R-:W-:Y:S04]  /*11c30*/  STL.64 [R1+0x1f8], R30 ;  /* 0x0001f81e01007387 */ /* 0x000fe80000100a00 */
[----:B-1----:R-:W2:Y:S01]  /*11c40*/  LDL.LU.64 R18, [R1+0x3d8] ;  /* 0x0003d80001127983 */ /* 0x002ea20000300a00 */
[C---:B------:R-:W-:Y:S06]  /*11c50*/  HMMA.16816.F32.BF16 R24, R48.reuse, R4, R52 ;  /* 0x000000043018723c */ /* 0x040fec0000041834 */
[----:B----4-:R-:W-:-:S15]  /*11c60*/  HMMA.16816.F32.BF16 R40, R48, R8, R40 ;  /* 0x000000083028723c */ /* 0x010fde0000041828 */
[----:B------:R-:W-:-:S02]  /*11c70*/  NOP ;  /* 0x0000000000007918 */ /* 0x000fc40000000000 */
[----:B------:R0:W-:Y:S04]  /*11c80*/  STL.64 [R1+0x350], R24 ;  /* 0x0003501801007387 */ /* 0x0001e80000100a00 */
[----:B------:R1:W-:Y:S04]  /*11c90*/  STL.64 [R1+0x358], R26 ;  /* 0x0003581a01007387 */ /* 0x0003e80000100a00 */
[----:B------:R-:W3:Y:S04]  /*11ca0*/  LDL.LU.64 R36, [R1+0x3c0] ;  /* 0x0003c00001247983 */ /* 0x000ee80000300a00 */
[----:B------:R-:W3:Y:S04]  /*11cb0*/  LDL.LU.64 R38, [R1+0x3c8] ;  /* 0x0003c80001267983 */ /* 0x000ee80000300a00 */
[----:B0-----:R-:W4:Y:S04]  /*11cc0*/  LDL.LU.64 R24, [R1+0x3b0] ;  /* 0x0003b00001187983 */ /* 0x001f280000300a00 */
[----:B-1----:R-:W4:Y:S04]  /*11cd0*/  LDL.LU.64 R26, [R1+0x3b8] ;  /* 0x0003b800011a7983 */ /* 0x002f280000300a00 */
[----:B------:R-:W3:Y:S04]  /*11ce0*/  LDL.LU.64 R28, [R1+0x3f0] ;  /* 0x0003f000011c7983 */ /* 0x000ee80000300a00 */
[----:B------:R-:W3:Y:S04]  /*11cf0*/  LDL.LU.64 R30, [R1+0x3f8] ;  /* 0x0003f800011e7983 */ /* 0x000ee80000300a00 */
[----:B------:R0:W-:Y:S04]  /*11d00*/  STL.64 [R1+0x340], R40 ;  /* 0x0003402801007387 */ /* 0x0001e80000100a00 */
[----:B------:R1:W-:Y:S04]  /*11d10*/  STL.64 [R1+0x348], R42 ;  /* 0x0003482a01007387 */ /* 0x0003e80000100a00 */
[----:B0-----:R-:W3:Y:S04]  /*11d20*/  LDL.LU.64 R40, [R1+0x3a0] ;  /* 0x0003a00001287983 */ /* 0x001ee80000300a00 */
[----:B-1----:R-:W3:Y:S04]  /*11d30*/  LDL.LU.64 R42, [R1+0x3a8] ;  /* 0x0003a800012a7983 */ /* 0x002ee80000300a00 */
[----:B------:R-:W3:Y:S04]  /*11d40*/  LDL.LU.64 R44, [R1+0x390] ;  /* 0x00039000012c7983 */ /* 0x000ee80000300a00 */
[----:B------:R-:W3:Y:S04]  /*11d50*/  LDL.LU.64 R46, [R1+0x398] ;  /* 0x00039800012e7983 */ /* 0x000ee80000300a00 */
[----:B------:R-:W3:Y:S04]  /*11d60*/  LDL.LU.64 R52, [R1+0x380] ;  /* 0x0003800001347983 */ /* 0x000ee80000300a00 */
[----:B------:R-:W3:Y:S01]  /*11d70*/  LDL.LU.64 R54, [R1+0x388] ;  /* 0x0003880001367983 */ /* 0x000ee20000300a00 */
[----:B--2---:R-:W-:-:S15]  /*11d80*/  HMMA.16816.F32.BF16 R16, R48, R12, R16 ;  /* 0x0000000c3010723c */ /* 0x004fde0000041810 */
[----:B------:R-:W-:-:S08]  /*11d90*/  NOP ;  /* 0x0000000000007918 */ /* 0x000fd00000000000 */
[----:B------:R-:W-:Y:S04]  /*11da0*/  STL.64 [R1+0x3d0], R16 ;  /* 0x0003d01001007387 */ /* 0x000fe80000100a00 */
[----:B------:R0:W-:Y:S04]  /*11db0*/  STL.64 [R1+0x3d8], R18 ;  /* 0x0003d81201007387 */ /* 0x0001e80000100a00 */
[----:B0-----:R-:W2:Y:S04]  /*11dc0*/  LDL.LU.64 R18, [R1+0xfb0] ;  /* 0x000fb00001127983 */ /* 0x001ea80000300a00 */
[----:B------:R-:W3:Y:S01]  /*11dd0*/  LDL.LU.64 R16, [R1+0xfa8] ;  /* 0x000fa80001107983 */ /* 0x000ee20000300a00 */
[----:B------:R-:W0:Y:S01]  /*11de0*/  S2R R59, SR_TID.X ;  /* 0x00000000003b7919 */ /* 0x000e220000002100 */
[----:B----4-:R-:W-:Y:S01]  /*11df0*/  HMMA.16816.F32.BF16 R24, R48, R20, R24 ;  /* 0x000000143018723c */ /* 0x010fe20000041818 */
[C---:B0-----:R-:W-:Y:S01]  /*11e00*/  LOP3.LUT R58, R59.reuse, 0x7, RZ, 0xc0, !PT ;  /* 0x000000073b3a7812 */ /* 0x041fe200078ec0ff */
[----:B------:R-:W-:-:S04]  /*11e10*/  IMAD.SHL.U32 R57, R59, 0x2, RZ ;  /* 0x000000023b397824 */ /* 0x000fc800078e00ff */
[----:B------:R-:W-:Y:S02]  /*11e20*/  IMAD R58, R58, 0x110, RZ ;  /* 0x000001103a3a7824 */ /* 0x000fe400078e02ff */
[----:B------:R-:W-:Y:S01]  /*11e30*/  IMAD.SHL.U32 R59, R59, 0x80, RZ ;  /* 0x000000803b3b7824 */ /* 0x000fe200078e00ff */
[----:B---3--:R-:W-:-:S15]  /*11e40*/  HMMA.16816.F32.BF16 R36, R48, R16, R36 ;  /* 0x000000103024723c */ /* 0x008fde0000041824 */
[----:B------:R-:W-:-:S08]  /*11e50*/  NOP ;  /* 0x0000000000007918 */ /* 0x000fd00000000000 */
[----:B------:R-:W-:Y:S04]  /*11e60*/  STL.64 [R1+0x3c0], R36 ;  /* 0x0003c02401007387 */ /* 0x000fe80000100a00 */
[----:B------:R0:W-:Y:S02]  /*11e70*/  STL.64 [R1+0x3c8], R38 ;  /* 0x0003c82601007387 */ /* 0x0001e40000100a00 */
[----:B0-----:R-:W-:Y:S02]  /*11e80*/  LOP3.LUT R39, R58, 0x10, R57, 0x78, !PT ;  /* 0x000000103a277812 */ /* 0x001fe400078e7839 */
[----:B------:R-:W3:Y:S02]  /*11e90*/  LDL.LU.64 R56, [R1+0x90] ;  /* 0x0000900001387983 */ /* 0x000ee40000300a00 */
[----:B------:R-:W-:-:S02]  /*11ea0*/  LOP3.LUT R39, R39, 0x800, R59, 0xf8, !PT ;  /* 0x0000080027277812 */ /* 0x000fc400078ef83b */
[----:B------:R-:W3:Y:S04]  /*11eb0*/  LDL.LU.64 R58, [R1+0x98] ;  /* 0x00009800013a7983 */ /* 0x000ee80000300a00 */
[----:B------:R-:W-:Y:S04]  /*11ec0*/  STL.64 [R1+0x3b0], R24 ;  /* 0x0003b01801007387 */ /* 0x000fe80000100a00 */
[----:B------:R0:W-:Y:S04]  /*11ed0*/  STL.64 [R1+0x3b8], R26 ;  /* 0x0003b81a01007387 */ /* 0x0001e80000100a00 */
[----:B0-----:R-:W4:Y:S04]  /*11ee0*/  LDL.LU.64 R26, [R1+0xfa0] ;  /* 0x000fa000011a7983 */ /* 0x001f280000300a00 */
[----:B------:R-:W2:Y:S01]  /*11ef0*/  LDL.LU.64 R24, [R1+0xf98] ;  /* 0x000f980001187983 */ /* 0x000ea20000300a00 */
[----:B------:R-:W-:-:S06]  /*11f00*/  LOP3.LUT R39, R39, 0x40, RZ, 0x3c, !PT ;  /* 0x0000004027277812 */ /* 0x000fcc00078e3cff */
[----:B------:R-:W0:Y:S04]  /*11f10*/  LDSM.16.MT88.4 R36, [R39+UR4+0x80] ;  /* 0x000080042724783b */ /* 0x000e280008004200 */
[----:B0-----:R-:W-:Y:S04]  /*11f20*/  STL.64 [R1+0xf08], R38 ;  /* 0x000f082601007387 */ /* 0x001fe80000100a00 */
[----:B------:R0:W-:Y:S04]  /*11f30*/  STL.64 [R1+0xf00], R36 ;  /* 0x000f002401007387 */ /* 0x0001e80000100a00 */
[----:B0-----:R-:W3:Y:S04]  /*11f40*/  LDL.LU.64 R36, [R1+0x3e0] ;  /* 0x0003e00001247983 */ /* 0x001ee80000300a00 */
[----:B------:R-:W3:Y:S01]  /*11f50*/  LDL.LU.64 R38, [R1+0x3e8] ;  /* 0x0003e80001267983 */ /* 0x000ee20000300a00 */
[----:B--2---:R-:W-:-:S15]  /*11f60*/  HMMA.16816.F32.BF16 R28, R48, R24, R28 ;  /* 0x00000018301c723c */ /* 0x004fde000004181c */
[----:B------:R-:W-:-:S08]  /*11f70*/  NOP ;  /* 0x0000000000007918 */ /* 0x000fd00000000000 */
[----:B------:R-:W-:Y:S04]  /*11f80*/  STL.64 [R1+0x3f0], R28 ;  /* 0x0003f01c01007387 */ /* 0x000fe80000100a00 */
[----:B------:R0:W-:Y:S04]  /*11f90*/  STL.64 [R1+0x3f8], R30 ;  /* 0x0003f81e01007387 */ /* 0x0001e80000100a00 */
[----:B0-----:R-:W2:Y:S04]  /*11fa0*/  LDL.LU.64 R30, [R1+0xf90] ;  /* 0x000f9000011e7983 */ /* 0x001ea80000300a00 */
[----:B------:R-:W3:Y:S02]  /*11fb0*/  LDL.LU.64 R28, [R1+0xf88] ;  /* 0x000f8800011c7983 */ /* 0x000ee40000300a00 */
[C---:B---3--:R-:W-:Y:S06]  /*11fc0*/  HMMA.16816.F32.BF16 R36, R48.reuse, R28, R36 ;  /* 0x0000001c3024723c */ /* 0x048fec0000041824 */
[----:B------:R-:W-:-:S15]  /*11fd0*/  HMMA.16816.F32.BF16 R48, R48, R32, R40 ;  /* 0x000000203030723c */ /* 0x000fde0000041828 */
[----:B------:R-:W-:-:S02]  /*11fe0*/  NOP ;  /* 0x0000000000007918 */ /* 0x000fc40000000000 */
[----:B------:R0:W-:Y:S04]  /*11ff0*/  STL.64 [R1+0x3e0], R36 ;  /* 0x0003e02401007387 */ /* 0x0001e80000100a00 */
[----:B------:R1:W-:Y:S04]  /*12000*/  STL.64 [R1+0x3e8], R38 ;  /* 0x0003e82601007387 */ /* 0x0003e80000100a00 */
[----:B0-----:R-:W3:Y:S04]  /*12010*/  LDL.LU.64 R36, [R1+0x80] ;  /* 0x0000800001247983 */ /* 0x001ee80000300a00 */
[----:B-1----:R-:W3:Y:S04]  /*12020*/  LDL.LU.64 R38, [R1+0x88] ;  /* 0x0000880001267983 */ /* 0x002ee80000300a00 */
[----:B------:R-:W4:Y:S04]  /*12030*/  LDL.LU.64 R42, [R1+0xf80] ;  /* 0x000f8000012a7983 */ /* 0x000f280000300a00 */
[----:B------:R-:W4:Y:S04]  /*12040*/  LDL.LU.64 R40, [R1+0xf78] ;  /* 0x000f780001287983 */ /* 0x000f280000300a00 */
[----:B------:R0:W-:Y:S04]  /*12050*/  STL.64 [R1+0x3a0], R48 ;  /* 0x0003a03001007387 */ /* 0x0001e80000100a00 */
[----:B------:R1:W-:Y:S04]  /*12060*/  STL.64 [R1+0x3a8], R50 ;  /* 0x0003a83201007387 */ /* 0x0003e80000100a00 */
[----:B0-----:R-:W2:Y:S04]  /*12070*/  LDL.LU.64 R48, [R1+0xa0] ;  /* 0x0000a00001307983 */ /* 0x001ea80000300a00 */
[----:B-1----:R-:W2:Y:S01]  /*12080*/  LDL.LU.64 R50, [R1+0xa8] ;  /* 0x0000a80001327983 */ /* 0x002ea20000300a00 */
[C---:B----4-:R-:W-:Y:S06]  /*12090*/  HMMA.16816.F32.BF16 R44, R40.reuse, R4, R44 ;  /* 0x00000004282c723c */ /* 0x050fec000004182c */
[----:B------:R-:W-:-:S15]  /*120a0*/  HMMA.16816.F32.BF16 R52, R40, R8, R52 ;  /* 0x000000082834723c */ /* 0x000fde0000041834 */
[----:B------:R-:W-:-:S02]  /*120b0*/  NOP ;  /* 0x0000000000007918 */ /* 0x000fc40000000000 */
[----:B------:R-:W-:Y:S04]  /*120c0*/  STL.64 [R1+0x390], R44 ;  /* 0x0003902c01007387 */ /* 0x000fe80000100a00 */
[----:B------:R0:W-:Y:S04]  /*120d0*/  STL.64 [R1+0x398], R46 ;  /* 0x0003982e01007387 */ /* 0x0001e80000100a00 */
[----:B0-----:R-:W4:Y:S04]  /*120e0*/  LDL.LU.64 R46, [R1+0xf70] ;  /* 0x000f7000012e7983 */ /* 0x001f280000300a00 */
[----:B------:R-:W4:Y:S04]  /*120f0*/  LDL.LU.64 R44, [R1+0xf68] ;  /* 0x000f6800012c7983 */ /* 0x000f280000300a00 */
[----:B------:R-:W-:Y:S04]  /*12100*/  STL.64 [R1+0x380], R52 ;  /* 0x0003803401007387 */ /* 0x000fe80000100a00 */
[----:B------:R0:W-:Y:S04]  /*12110*/  STL.64 [R1+0x388], R54 ;  /* 0x0003883601007387 */ /* 0x0001e80000100a00 */
[----:B0-----:R-:W4:Y:S04]  /*12120*/  LDL.LU R55, [R1+0xf60] ;  /* 0x000f600001377983 */ /* 0x001f280000300800 */
[----:B------:R-:W-:Y:S04]  /*12130*/  STL.64 [R1+0xf58], R10 ;  /* 0x000f580a01007387 */ /* 0x000fe80000100a00 */
[----:B------:R2:W-:Y:S02]  /*12140*/  STL.64 [R1+0xf50], R8 ;  /* 0x000f500801007387 */ /* 0x0005e40000100a00 */
[----:B--2---:R-:W-:Y:S02]  /*12150*/  HMMA.16816.F32.BF16 R8, R40, R12, R48 ;  /* 0x0000000c2808723c */ /* 0x004fe40000041830 */
[----:B------:R-:W2:Y:S04]  /*12160*/  LDL.LU.64 R48, [R1+0x370] ;  /* 0x0003700001307983 */ /* 0x000ea80000300a00 */
[----:B------:R-:W2:-:S15]  /*12170*/  LDL.LU.64 R50, [R1+0x378] ;  /* 0x0003780001327983 */ /* 0x000e9e0000300a00 */
[----:B------:R-:W-:-:S02]  /*12180*/  NOP ;  /* 0x0000000000007918 */ /* 0x000fc40000000000 */
[----:B------:R0:W-:Y:S04]  /*12190*/  STL.64 [R1+0xa0], R8 ;  /* 0x0000a00801007387 */ /* 0x0001e80000100a00 */
[----:B------:R1:W-:Y:S04]  /*121a0*/  STL.64 [R1+0xa8], R10 ;  /* 0x0000a80a01007387 */ /* 0x0003e80000100a00 */
[----:B0-----:R-:W2:Y:S04]  /*121b0*/  LDL.LU.64 R8, [R1+0x360] ;  /* 0x0003600001087983 */ /* 0x001ea80000300a00 */
[----:B-1----:R-:W2:Y:S01]  /*121c0*/  LDL.LU.64 R10, [R1+0x368] ;  /* 0x00036800010a7983 */ /* 0x002ea20000300a00 */
[----:B------:R-:W-:-:S15]  /*121d0*/  HMMA.16816.F32.BF16 R56, R40, R16, R56 ;  /* 0x000000102838723c */ /* 0x000fde0000041838 */
[----:B------:R-:W-:-:S08]  /*121e0*/  NOP ;  /* 0x0000000000007918 */ /* 0x000fd00000000000 */
[----:B------:R-:W-:Y:S04]  /*121f0*/  STL.64 [R1+0x90], R56 ;  /* 0x0000903801007387 */ /* 0x000fe80000100a00 */
[----:B------:R-:W-:Y:S04]  /*12200*/  STL.64 [R1+0x98], R58 ;  /* 0x0000983a01007387 */ /* 0x000fe80000100a00 */
[----:B------:R-:W-:Y:S04]  /*12210*/  STL.64 [R1+0xf48], R18 ;  /* 0x000f481201007387 */ /* 0x000fe80000100a00 */
[----:B------:R3:W-:Y:S02]  /*12220*/  STL.64 [R1+0xf40], R16 ;  /* 0x000f401001007387 */ /* 0x0007e40000100a00 */
[----:B---3--:R-:W-:Y:S02]  /*12230*/  HMMA.16816.F32.BF16 R16, R40, R20, R36 ;  /* 0x000000142810723c */ /* 0x008fe40000041824 */
[----:B------:R-:W3:Y:S04]  /*12240*/  LDL.LU.64 R36, [R1+0x70] ;  /* 0x0000700001247983 */ /* 0x000ee80000300a00 */
[----:B------:R-:W3:-:S15]  /*12250*/  LDL.LU.64 R38, [R1+0x78] ;  /* 0x0000780001267983 */ /* 0x000ede0000300a00 */
[----:B------:R-:W-:-:S02]  /*12260*/  NOP ;  /* 0x0000000000007918 */ /* 0x000fc40000000000 */
[----:B------:R-:W-:Y:S04]  /*12270*/  STL.64 [R1+0x80], R16 ;  /* 0x0000801001007387 */ /* 0x000fe80000100a00 */
[----:B------:R2:W-:Y:S04]  /*12280*/  STL.64 [R1+0x88], R18 ;  /* 0x0000881201007387 */ /* 0x0005e80000100a00 */
[----:B------:R-:W-:Y:S04]  /*12290*/  STL.64 [R1+0xf38], R22 ;  /* 0x000f381601007387 */ /* 0x000fe80000100a00 */
[----:B------:R-:W-:Y:S01]  /*122a0*/  STL.64 [R1+0xf30], R20 ;  /* 0x000f301401007387 */ /* 0x000fe20000100a00 */
[----:B----4-:R-:W-:-:S04]  /*122b0*/  LOP3.LUT R3, R3, 0x10, R55, 0x78, !PT ;  /* 0x0000001003037812 */ /* 0x010fc800078e7837 */
[----:B------:R-:W-:-:S04]  /*122c0*/  LOP3.LUT R3, R3, 0x800, R61, 0xf8, !PT ;  /* 0x0000080003037812 */ /* 0x000fc800078ef83d */
[----:B------:R-:W-:-:S05]  /*122d0*/  LOP3.LUT R3, R3, 0x60, RZ, 0x3c, !PT ;  /* 0x0000006003037812 */ /* 0x000fca00078e3cff */
[----:B------:R-:W0:Y:S01]  /*122e0*/  LDSM.16.MT88.4 R52, [R3+UR4] ;  /* 0x000000040334783b */ /* 0x000e220008004200 */
[C---:B--2---:R-:W-:Y:S03]  /*122f0*/  HMMA.16816.F32.BF16 R16, R40.reuse, R24, R48 ;  /* 0x000000182810723c */ /* 0x044fe60000041830 */
[----:B0-----:R-:W-:Y:S04]  /*12300*/  STL.64 [R1+0xf18], R54 ;  /* 0x000f183601007387 */ /* 0x001fe80000100a00 */
[----:B------:R-:W-:Y:S04]  /*12310*/  STL.64 [R1+0xf10], R52 ;  /* 0x000f103401007387 */ /* 0x000fe80000100a00 */
[----:B------:R-:W-:Y:S04]  /*12320*/  STL.64 [R1+0xf28], R26 ;  /* 0x000f281a01007387 */ /* 0x000fe80000100a00 */
[----:B------:R-:W-:Y:S08]  /*12330*/  STL.64 [R1+0xf20], R24 ;  /* 0x000f201801007387 */ /* 0x000ff00000100a00 */
[----:B------:R-:W-:Y:S04]  /*12340*/  STL.64 [R1+0x370], R16 ;  /* 0x0003701001007387 */ /* 0x000fe80000100a00 */
[----:B------:R0:W-:Y:S02]  /*12350*/  STL.64 [R1+0x378], R18 ;  /* 0x0003781201007387 */ /* 0x0001e40000100a00 */
[C---:B0-----:R-:W-:Y:S02]  /*12360*/  HMMA.16816.F32.BF16 R16, R40.reuse, R28, R8 ;  /* 0x0000001c2810723c */ /* 0x041fe40000041808 */
[----:B------:R-:W2:Y:S04]  /*12370*/  LDL.LU.64 R8, [R1+0x330] ;  /* 0x0003300001087983 */ /* 0x000ea80000300a00 */
[----:B------:R-:W2:Y:S01]  /*12380*/  LDL.LU.64 R10, [R1+0x338] ;  /* 0x00033800010a7983 */ /* 0x000ea20000300a00 */
[----:B---3--:R-:W-:-:S15]  /*12390*/  HMMA.16816.F32.BF16 R40, R40, R32, R36 ;  /* 0x000000202828723c */ /* 0x008fde0000041824 */
[----:B------:R-:W-:-:S01]  /*123a0*/  NOP ;  /* 0x0000000000007918 */ /* 0x000fc20000000000 */
[----:B------:R0:W-:Y:S04]  /*123b0*/  STL.64 [R1+0x360], R16 ;  /* 0x0003601001007387 */ /* 0x0001e80000100a00 */
[----:B------:R1:W-:Y:S04]  /*123c0*/  STL.64 [R1+0x368], R18 ;  /* 0x0003681201007387 */ /* 0x0003e80000100a00 */
[----:B0-----:R-:W3:Y:S04]  /*123d0*/  LDL.LU.64 R16, [R1+0x310] ;  /* 0x0003100001107983 */ /* 0x001ee80000300a00 */
[----:B-1----:R-:W3:Y:S04]  /*123e0*/  LDL.LU.64 R18, [R1+0x318] ;  /* 0x0003180001127983 */ /* 0x002ee80000300a00 */
[----:B------:R-:W4:Y:S04]  /*123f0*/  LDL.LU.64 R20, [R1+0x300] ;  /* 0x0003000001147983 */ /* 0x000f280000300a00 */
        /* <DEDUP_REMOVED lines=9> */
[----:B------:R-:W-:Y:S04]  /*12490*/  STL.64 [R1+0x70], R40 ;  /* 0x0000702801007387 */ /* 0x000fe80000100a00 */
[----:B------:R-:W-:Y:S04]  /*124a0*/  STL.64 [R1+0x78], R42 ;  /* 0x0000782a01007387 */ /* 0x000fe80000100a00 */
[----:B------:R-:W0:Y:S04]  /*124b0*/  LDSM.16.MT88.4 R40, [R3+UR4+0x80] ;  /* 0x000080040328783b */ /* 0x000e280008004200 */
[----:B------:R-:W4:Y:S04]  /*124c0*/  LDL.LU.64 R56, [R1+0x1e0] ;  /* 0x0001e00001387983 */ /* 0x000f280000300a00 */
[----:B------:R-:W4:Y:S04]  /*124d0*/  LDL.LU.64 R58, [R1+0x1e8] ;  /* 0x0001e800013a7983 */ /* 0x000f280000300a00 */
[----:B0-----:R-:W-:Y:S04]  /*124e0*/  STL.64 [R1+0xea8], R42 ;  /* 0x000ea82a01007387 */ /* 0x001fe80000100a00 */
[----:B------:R0:W-:Y:S04]  /*124f0*/  STL.64 [R1+0xea0], R40 ;  /* 0x000ea02801007387 */ /* 0x0001e80000100a00 */
[----:B0-----:R-:W4:Y:S04]  /*12500*/  LDL.LU.64 R40, [R1+0x320] ;  /* 0x0003200001287983 */ /* 0x001f280000300a00 */
[----:B------:R-:W4:Y:S01]  /*12510*/  LDL.LU.64 R42, [R1+0x328] ;  /* 0x00032800012a7983 */ /* 0x000f220000300a00 */
[----:B--2---:R-:W-:-:S15]  /*12520*/  HMMA.16816.F32.BF16 R8, R44, R4, R8 ;  /* 0x000000042c08723c */ /* 0x004fde0000041808 */
[----:B------:R-:W-:-:S08]  /*12530*/  NOP ;  /* 0x0000000000007918 */ /* 0x000fd00000000000 */
[----:B------:R-:W-:Y:S04]  /*12540*/  STL.64 [R1+0x330], R8 ;  /* 0x0003300801007387 */ /* 0x000fe80000100a00 */
[----:B------:R0:W-:Y:S04]  /*12550*/  STL.64 [R1+0x338], R10 ;  /* 0x0003380a01007387 */ /* 0x0001e80000100a00 */
[----:B0-----:R-:W2:Y:S04]  /*12560*/  LDL.LU.64 R10, [R1+0xf58] ;  /* 0x000f5800010a7983 */ /* 0x001ea80000300a00 */
[----:B------:R-:W4:Y:S01]  /*12570*/  LDL.LU.64 R8, [R1+0xf50] ;  /* 0x000f500001087983 */ /* 0x000f220000300a00 */
[C---:B---3--:R-:W-:Y:S06]  /*12580*/  HMMA.16816.F32.BF16 R16, R44.reuse, R12, R16 ;  /* 0x0000000c2c10723c */ /* 0x048fec0000041810 */
[----:B----4-:R-:W-:-:S15]  /*12590*/  HMMA.16816.F32.BF16 R40, R44, R8, R40 ;  /* 0x000000082c28723c */ /* 0x010fde0000041828 */
[----:B------:R-:W-:-:S08]  /*125a0*/  NOP ;  /* 0x0000000000007918 */ /* 0x000fd00000000000 */
[----:B------:R0:W-:Y:S04]  /*125b0*/  STL.64 [R1+0x320], R40 ;  /* 0x0003202801007387 */ /* 0x0001e80000100a00 */
[----:B------:R1:W-:Y:S04]  /*125c0*/  STL.64 [R1+0x328], R42 ;  /* 0x0003282a01007387 */ /* 0x0003e80000100a00 */
[----:B0-----:R-:W3:Y:S04]  /*125d0*/  LDL.LU.64 R40, [R1+0x1d0] ;  /* 0x0001d00001287983 */ /* 0x001ee80000300a00 */
[----:B-1----:R-:W3:Y:S04]  /*125e0*/  LDL.LU.64 R42, [R1+0x1d8] ;  /* 0x0001d800012a7983 */ /* 0x002ee80000300a00 */
[----:B------:R-:W-:Y:S04]  /*125f0*/  STL.64 [R1+0x310], R16 ;  /* 0x0003101001007387 */ /* 0x000fe80000100a00 */
[----:B------:R0:W-:Y:S04]  /*12600*/  STL.64 [R1+0x318], R18 ;  /* 0x0003181201007387 */ /* 0x0001e80000100a00 */
[----:B0-----:R-:W4:Y:S04]  /*12610*/  LDL.LU.64 R18, [R1+0xf48] ;  /* 0x000f480001127983 */ /* 0x001f280000300a00 */
[----:B------:R-:W2:Y:S02]  /*12620*/  LDL.LU.64 R16, [R1+0xf40] ;  /* 0x000f400001107983 */ /* 0x000ea40000300a00 */
[----:B--2---:R-:W-:-:S15]  /*12630*/  HMMA.16816.F32.BF16 R20, R44, R16, R20 ;  /* 0x000000102c14723c */ /* 0x004fde0000041814 */
[----:B------:R-:W-:-:S08]  /*12640*/  NOP ;  /* 0x0000000000007918 */ /* 0x000fd00000000000 */
[----:B------:R-:W-:Y:S04]  /*12650*/  STL.64 [R1+0x300], R20 ;  /* 0x0003001401007387 */ /* 0x000fe80000100a00 */
[----:B------:R0:W-:Y:S04]  /*12660*/  STL.64 [R1+0x308], R22 ;  /* 0x0003081601007387 */ /* 0x0001e80000100a00 */
[----:B0-----:R-:W2:Y:S04]  /*12670*/  LDL.LU.64 R22, [R1+0xf38] ;  /* 0x000f380001167983 */ /* 0x001ea80000300a00 */
[----:B------:R-:W3:Y:S02]  /*12680*/  LDL.LU.64 R20, [R1+0xf30] ;  /* 0x000f300001147983 */ /* 0x000ee40000300a00 */
[----:B---3--:R-:W-:-:S15]  /*12690*/  HMMA.16816.F32.BF16 R24, R44, R20, R24 ;  /* 0x000000142c18723c */ /* 0x008fde0000041818 */
[----:B------:R-:W-:-:S08]  /*126a0*/  NOP ;  /* 0x0000000000007918 */ /* 0x000fd00000000000 */
[----:B------:R-:W-:Y:S04]  /*126b0*/  STL.64 [R1+0x2f0], R24 ;  /* 0x0002f01801007387 */ /* 0x000fe80000100a00 */
[----:B------:R0:W-:Y:S04]  /*126c0*/  STL.64 [R1+0x2f8], R26 ;  /* 0x0002f81a01007387 */ /* 0x0001e80000100a00 */
[----:B0-----:R-:W3:Y:S04]  /*126d0*/  LDL.LU.64 R26, [R1+0xf28] ;  /* 0x000f2800011a7983 */ /* 0x001ee80000300a00 */
[----:B------:R-:W4:Y:S01]  /*126e0*/  LDL.LU.64 R24, [R1+0xf20] ;  /* 0x000f200001187983 */ /* 0x000f220000300a00 */
[C---:B------:R-:W-:Y:S06]  /*126f0*/  HMMA.16816.F32.BF16 R48, R44.reuse, R28, R48 ;  /* 0x0000001c2c30723c */ /* 0x040fec0000041830 */
[C---:B----4-:R-:W-:Y:S06]  /*12700*/  HMMA.16816.F32.BF16 R52, R44.reuse, R24, R52 ;  /* 0x000000182c34723c */ /* 0x050fec0000041834 */
[----:B------:R-:W-:-:S15]  /*12710*/  HMMA.16816.F32.BF16 R44, R44, R32, R36 ;  /* 0x000000202c2c723c */ /* 0x000fde0000041824 */
[----:B------:R-:W-:-:S02]  /*12720*/  NOP ;  /* 0x0000000000007918 */ /* 0x000fc40000000000 */
[----:B------:R-:W-:Y:S04]  /*12730*/  STL.64 [R1+0x2e0], R52 ;  /* 0x0002e03401007387 */ /* 0x000fe80000100a00 */
[----:B------:R0:W-:Y:S04]  /*12740*/  STL.64 [R1+0x2e8], R54 ;  /* 0x0002e83601007387 */ /* 0x0001e80000100a00 */
[----:B0-----:R-:W4:Y:S04]  /*12750*/  LDL.LU.64 R54, [R1+0xf18] ;  /* 0x000f180001367983 */ /* 0x001f280000300a00 */
[----:B------:R-:W4:Y:S04]  /*12760*/  LDL.LU.64 R52, [R1+0xf10] ;  /* 0x000f100001347983 */ /* 0x000f280000300a00 */
[----:B------:R0:W-:Y:S04]  /*12770*/  STL.64 [R1+0x2d0], R48 ;  /* 0x0002d03001007387 */ /* 0x0001e80000100a00 */
[----:B------:R1:W-:Y:S04]  /*12780*/  STL.64 [R1+0x2d8], R50 ;  /* 0x0002d83201007387 */ /* 0x0003e80000100a00 */
[----:B0-----:R-:W2:Y:S04]  /*12790*/  LDL.LU.64 R48, [R1+0x1c0] ;  /* 0x0001c00001307983 */ /* 0x001ea80000300a00 */
[----:B-1----:R-:W2:Y:S04]  /*127a0*/  LDL.LU.64 R50, [R1+0x1c8] ;  /* 0x0001c80001327983 */ /* 0x002ea80000300a00 */
[----:B------:R-:W3:Y:S04]  /*127b0*/  LDL.LU.64 R38, [R1+0xf08] ;  /* 0x000f080001267983 */ /* 0x000ee80000300a00 */
[----:B------:R-:W3:Y:S04]  /*127c0*/  LDL.LU.64 R36, [R1+0xf00] ;  /* 0x000f000001247983 */ /* 0x000ee80000300a00 */
[----:B------:R-:W-:Y:S04]  /*127d0*/  STL.64 [R1+0x230], R44 ;  /* 0x0002302c01007387 */ /* 0x000fe80000100a00 */
[----:B------:R-:W-:Y:S04]  /*127e0*/  STL.64 [R1+0x238], R46 ;  /* 0x0002382e01007387 */ /* 0x000fe80000100a00 */
[----:B------:R-:W0:Y:S04]  /*127f0*/  LDSM.16.MT88.4 R44, [R0+UR4+0x1000] ;  /* 0x00100004002c783b */ /* 0x000e280008004200 */
[----:B0-----:R-:W-:Y:S04]  /*12800*/  STL.64 [R1+0xe88], R46 ;  /* 0x000e882e01007387 */ /* 0x001fe80000100a00 */
[----:B------:R3:W-:Y:S02]  /*12810*/  STL.64 [R1+0xe80], R44 ;  /* 0x000e802c01007387 */ /* 0x0007e40000100a00 */
[C---:B---3--:R-:W-:Y:S02]  /*12820*/  HMMA.16816.F32.BF16 R44, R36.reuse, R4, R56 ;  /* 0x00000004242c723c */ /* 0x048fe40000041838 */
[----:B------:R-:W3:Y:S04]  /*12830*/  LDL.LU.64 R56, [R1+0x190] ;  /* 0x0001900001387983 */ /* 0x000ee80000300a00 */
[----:B------:R-:W3:Y:S01]  /*12840*/  LDL.LU.64 R58, [R1+0x198] ;  /* 0x00019800013a7983 */ /* 0x000ee20000300a00 */
[C---:B------:R-:W-:Y:S06]  /*12850*/  HMMA.16816.F32.BF16 R40, R36.reuse, R8, R40 ;  /* 0x000000082428723c */ /* 0x040fec0000041828 */
[C---:B--2---:R-:W-:Y:S10]  /*12860*/  HMMA.16816.F32.BF16 R48, R36.reuse, R12, R48 ;  /* 0x0000000c2430723c */ /* 0x044ff40000041830 */
[----:B------:R0:W-:Y:S04]  /*12870*/  STL.64 [R1+0x1e0], R44 ;  /* 0x0001e02c01007387 */ /* 0x0001e80000100a00 */
[----:B------:R1:W-:Y:S04]  /*12880*/  STL.64 [R1+0x1e8], R46 ;  /* 0x0001e82e01007387 */ /* 0x0003e80000100a00 */
[----:B0-----:R-:W2:Y:S04]  /*12890*/  LDL.LU.64 R44, [R1+0x180] ;  /* 0x00018000012c7983 */ /* 0x001ea80000300a00 */
[----:B-1----:R-:W2:Y:S04]  /*128a0*/  LDL.LU.64 R46, [R1+0x188] ;  /* 0x00018800012e7983 */ /* 0x002ea80000300a00 */
[----:B------:R0:W-:Y:S04]  /*128b0*/  STL.64 [R1+0x1d0], R40 ;  /* 0x0001d02801007387 */ /* 0x0001e80000100a00 */
[----:B------:R1:W-:Y:S04]  /*128c0*/  STL.64 [R1+0x1d8], R42 ;  /* 0x0001d82a01007387 */ /* 0x0003e80000100a00 */
[----:B0-----:R-:W4:Y:S04]  /*128d0*/  LDL.LU.64 R40, [R1+0xd0] ;  /* 0x0000d00001287983 */ /* 0x001f280000300a00 */
[----:B-1----:R-:W4:Y:S04]  /*128e0*/  LDL.LU.64 R42, [R1+0xd8] ;  /* 0x0000d800012a7983 */ /* 0x002f280000300a00 */
[----:B------:R-:W-:Y:S04]  /*128f0*/  STL.64 [R1+0xef8], R10 ;  /* 0x000ef80a01007387 */ /* 0x000fe80000100a00 */
[----:B------:R0:W-:Y:S04]  /*12900*/  STL.64 [R1+0xef0], R8 ;  /* 0x000ef00801007387 */ /* 0x0001e80000100a00 */
[----:B0-----:R-:W3:Y:S04]  /*12910*/  LDL.LU.64 R8, [R1+0x1a0] ;  /* 0x0001a00001087983 */ /* 0x001ee80000300a00 */
[----:B------:R-:W3:Y:S04]  /*12920*/  LDL.LU.64 R10, [R1+0x1a8] ;  /* 0x0001a800010a7983 */ /* 0x000ee80000300a00 */
[----:B------:R-:W-:Y:S04]  /*12930*/  STL.64 [R1+0xee8], R14 ;  /* 0x000ee80e01007387 */ /* 0x000fe80000100a00 */
[----:B------:R0:W-:Y:S04]  /*12940*/  STL.64 [R1+0xee0], R12 ;  /* 0x000ee00c01007387 */ /* 0x0001e80000100a00 */
[----:B------:R-:W-:Y:S04]  /*12950*/  STL.64 [R1+0x1c0], R48 ;  /* 0x0001c03001007387 */ /* 0x000fe80000100a00 */
[----:B------:R-:W-:Y:S04]  /*12960*/  STL.64 [R1+0x1c8], R50 ;  /* 0x0001c83201007387 */ /* 0x000fe80000100a00 */
[----:B0-----:R-:W2:Y:S04]  /*12970*/  LDL.LU.64 R12, [R1+0x1b0] ;  /* 0x0001b000010c7983 */ /* 0x001ea80000300a00 */
[----:B------:R-:W2:Y:S04]  /*12980*/  LDL.LU.64 R14, [R1+0x1b8] ;  /* 0x0001b800010e7983 */ /* 0x000ea80000300a00 */
[----:B------:R-:W0:Y:S04]  /*12990*/  LDSM.16.MT88.4 R48, [R0+UR4+0x1080] ;  /* 0x001080040030783b */ /* 0x000e280008004200 */
[----:B0-----:R-:W-:Y:S04]  /*129a0*/  STL.64 [R1+0xdf8], R50 ;  /* 0x000df83201007387 */ /* 0x001fe80000100a00 */
[----:B------:R-:W-:Y:S04]  /*129b0*/  STL.64 [R1+0xdf0], R48 ;  /* 0x000df03001007387 */ /* 0x000fe80000100a00 */
[----:B------:R-:W-:Y:S04]  /*129c0*/  STL.64 [R1+0xed8], R18 ;  /* 0x000ed81201007387 */ /* 0x000fe80000100a00 */
[----:B------:R3:W-:Y:S01]  /*129d0*/  STL.64 [R1+0xed0], R16 ;  /* 0x000ed01001007387 */ /* 0x0007e20000100a00 */
[C---:B--2---:R-:W-:Y:S06]  /*129e0*/  HMMA.16816.F32.BF16 R12, R36.reuse, R16, R12 ;  /* 0x00000010240c723c */ /* 0x044fec000004180c */
[----:B---3--:R-:W-:-:S15]  /*129f0*/  HMMA.16816.F32.BF16 R16, R36, R20, R8 ;  /* 0x000000142410723c */ /* 0x008fde0000041808 */
[----:B------:R-:W-:-:S02]  /*12a00*/  NOP ;  /* 0x0000000000007918 */ /* 0x000fc40000000000 */
[----:B------:R-:W-:Y:S04]  /*12a10*/  STL.64 [R1+0x1b0], R12 ;  /* 0x0001b00c01007387 */ /* 0x000fe80000100a00 */
[----:B------:R0:W-:Y:S02]  /*12a20*/  STL.64 [R1+0x1b8], R14 ;  /* 0x0001b80e01007387 */ /* 0x0001e40000100a00 */
[C---:B0-----:R-:W-:Y:S02]  /*12a30*/  HMMA.16816.F32.BF16 R12, R36.reuse, R24, R56 ;  /* 0x00000018240c723c */ /* 0x041fe40000041838 */
[----:B------:R-:W-:Y:S04]  /*12a40*/  STL.64 [R1+0x1a0], R16 ;  /* 0x0001a01001007387 */ /* 0x000fe80000100a00 */
[----:B------:R-:W-:Y:S01]  /*12a50*/  STL.64 [R1+0x1a8], R18 ;  /* 0x0001a81201007387 */ /* 0x000fe20000100a00 */
[----:B------:R-:W-:Y:S03]  /*12a60*/  HMMA.16816.F32.BF16 R8, R36, R28, R44 ;  /* 0x0000001c2408723c */ /* 0x000fe6000004182c */
[----:B------:R-:W-:-:S13]  /*12a70*/  STL.64 [R1+0xec8], R30 ;  /* 0x000ec81e01007387 */ /* 0x000fda0000100a00 */
[----:B------:R-:W-:Y:S04]  /*12a80*/  STL.64 [R1+0x190], R12 ;  /* 0x0001900c01007387 */ /* 0x000fe80000100a00 */
[----:B------:R4:W-:Y:S02]  /*12a90*/  STL.64 [R1+0x198], R14 ;  /* 0x0001980e01007387 */ /* 0x0009e40000100a00 */
[----:B----4-:R-:W-:Y:S02]  /*12aa0*/  HMMA.16816.F32.BF16 R12, R36, R32, R40 ;  /* 0x00000020240c723c */ /* 0x010fe40000041828 */
[----:B------:R-:W-:Y:S04]  /*12ab0*/  STL.64 [R1+0xec0], R28 ;  /* 0x000ec01c01007387 */ /* 0x000fe80000100a00 */
[----:B------:R0:W-:Y:S04]  /*12ac0*/  STL.64 [R1+0x180], R8 ;  /* 0x0001800801007387 */ /* 0x0001e80000100a00 */
[----:B------:R1:W-:Y:S04]  /*12ad0*/  STL.64 [R1+0x188], R10 ;  /* 0x0001880a01007387 */ /* 0x0003e80000100a00 */
[----:B0-----:R-:W2:Y:S04]  /*12ae0*/  LDL.LU.64 R8, [R1+0x160] ;  /* 0x0001600001087983 */ /* 0x001ea80000300a00 */
[----:B-1----:R-:W2:Y:S05]  /*12af0*/  LDL.LU.64 R10, [R1+0x168] ;  /* 0x00016800010a7983 */ /* 0x002eaa0000300a00 */
        /* <DEDUP_REMOVED lines=13> */
[----:B------:R0:W-:Y:S04]  /*12bd0*/  STL.64 [R1+0xeb0], R32 ;  /* 0x000eb02001007387 */ /* 0x0001e80000100a00 */
[----:B0-----:R-:W4:Y:S04]  /*12be0*/  LDL.LU.64 R32, [R1+0x100] ;  /* 0x0001000001207983 */ /* 0x001f280000300a00 */
[----:B------:R-:W4:Y:S04]  /*12bf0*/  LDL.LU.64 R34, [R1+0x108] ;  /* 0x0001080001227983 */ /* 0x000f280000300a00 */
[----:B------:R-:W4:Y:S04]  /*12c00*/  LDL.LU.64 R40, [R1+0xc0] ;  /* 0x0000c00001287983 */ /* 0x000f280000300a00 */
[----:B------:R-:W4:Y:S04]  /*12c10*/  LDL.LU.64 R42, [R1+0xc8] ;  /* 0x0000c800012a7983 */ /* 0x000f280000300a00 */
[----:B------:R-:W3:Y:S04]  /*12c20*/  LDL.LU.64 R44, [R1+0x50] ;  /* 0x00005000012c7983 */ /* 0x000ee80000300a00 */
[----:B------:R-:W4:Y:S01]  /*12c30*/  LDL.LU.64 R46, [R1+0x58] ;  /* 0x00005800012e7983 */ /* 0x000f220000300a00 */
[C---:B--2---:R-:W-:Y:S03]  /*12c40*/  HMMA.16816.F32.BF16 R8, R52.reuse, R4, R8 ;  /* 0x000000043408723c */ /* 0x044fe60000041808 */
[----:B----4-:R-:W-:Y:S04]  /*12c50*/  STL.64 [R1+0xe98], R46 ;  /* 0x000e982e01007387 */ /* 0x010fe80000100a00 */
[----:B---3--:R0:W-:Y:S04]  /*12c60*/  STL.64 [R1+0xe90], R44 ;  /* 0x000e902c01007387 */ /* 0x0081e80000100a00 */
[----:B0-----:R-:W2:Y:S04]  /*12c70*/  LDL.LU.64 R44, [R1+0x60] ;  /* 0x00006000012c7983 */ /* 0x001ea80000300a00 */
[----:B------:R-:W2:Y:S04]  /*12c80*/  LDL.LU.64 R46, [R1+0x68] ;  /* 0x00006800012e7983 */ /* 0x000ea80000300a00 */
[----:B------:R-:W3:Y:S04]  /*12c90*/  LDL.LU.64 R56, [R1+0x40] ;  /* 0x0000400001387983 */ /* 0x000ee80000300a00 */
[----:B------:R-:W3:Y:S04]  /*12ca0*/  LDL.LU.64 R58, [R1+0x48] ;  /* 0x00004800013a7983 */ /* 0x000ee80000300a00 */
        /* <DEDUP_REMOVED lines=17> */
[----:B----4-:R-:W-:-:S15]  /*12dc0*/  HMMA.16816.F32.BF16 R36, R52, R16, R36 ;  /* 0x000000103424723c */ /* 0x010fde0000041824 */
[----:B------:R-:W-:-:S08]  /*12dd0*/  NOP ;  /* 0x0000000000007918 */ /* 0x000fd00000000000 */
[----:B------:R-:W-:Y:S04]  /*12de0*/  STL.64 [R1+0x130], R36 ;  /* 0x0001302401007387 */ /* 0x000fe80000100a00 */
[----:B------:R0:W-:Y:S02]  /*12df0*/  STL.64 [R1+0x138], R38 ;  /* 0x0001382601007387 */ /* 0x0001e40000100a00 */
[----:B0-----:R-:W-:Y:S02]  /*12e00*/  HMMA.16816.F32.BF16 R36, R52, R20, R48 ;  /* 0x000000143424723c */ /* 0x001fe40000041830 */
[----:B------:R-:W4:Y:S04]  /*12e10*/  LDL.LU.64 R48, [R1+0x20] ;  /* 0x0000200001307983 */ /* 0x000f280000300a00 */
[----:B------:R-:W4:-:S15]  /*12e20*/  LDL.LU.64 R50, [R1+0x28] ;  /* 0x0000280001327983 */ /* 0x000f1e0000300a00 */
[----:B------:R-:W-:-:S02]  /*12e30*/  NOP ;  /* 0x0000000000007918 */ /* 0x000fc40000000000 */
[----:B------:R0:W-:Y:S04]  /*12e40*/  STL.64 [R1+0x120], R36 ;  /* 0x0001202401007387 */ /* 0x0001e80000100a00 */
[----:B------:R1:W-:Y:S04]  /*12e50*/  STL.64 [R1+0x128], R38 ;  /* 0x0001282601007387 */ /* 0x0003e80000100a00 */
[----:B0-----:R-:W4:Y:S04]  /*12e60*/  LDL.LU.64 R36, [R1+0x10] ;  /* 0x0000100001247983 */ /* 0x001f280000300a00 */
[----:B-1----:R-:W4:Y:S04]  /*12e70*/  LDL.LU.64 R38, [R1+0x18] ;  /* 0x0000180001267983 */ /* 0x002f280000300a00 */
        /* <DEDUP_REMOVED lines=10> */
[----:B---3--:R-:W-:Y:S02]  /*12f20*/  HMMA.16816.F32.BF16 R52, R52, R32, R40 ;  /* 0x000000203434723c */ /* 0x008fe40000041828 */
[----:B------:R-:W3:Y:S04]  /*12f30*/  LDL.LU.64 R42, [R1+0xea8] ;  /* 0x000ea800012a7983 */ /* 0x000ee80000300a00 */
[----:B------:R-:W3:-:S15]  /*12f40*/  LDL.LU.64 R40, [R1+0xea0] ;  /* 0x000ea00001287983 */ /* 0x000ede0000300a00 */
[----:B------:R-:W-:-:S02]  /*12f50*/  NOP ;  /* 0x0000000000007918 */ /* 0x000fc40000000000 */
[----:B------:R0:W-:Y:S04]  /*12f60*/  STL.64 [R1+0xc0], R52 ;  /* 0x0000c03401007387 */ /* 0x0001e80000100a00 */
[----:B------:R1:W-:Y:S04]  /*12f70*/  STL.64 [R1+0xc8], R54 ;  /* 0x0000c83601007387 */ /* 0x0003e80000100a00 */
[----:B0-----:R-:W4:Y:S04]  /*12f80*/  LDL.LU.64 R52, [R1+0x30] ;  /* 0x0000300001347983 */ /* 0x001f280000300a00 */
[----:B-1----:R-:W4:Y:S01]  /*12f90*/  LDL.LU.64 R54, [R1+0x38] ;  /* 0x0000380001367983 */ /* 0x002f220000300a00 */
[----:B---3--:R-:W-:-:S15]  /*12fa0*/  HMMA.16816.F32.BF16 R44, R40, R4, R44 ;  /* 0x00000004282c723c */ /* 0x008fde000004182c */
[----:B------:R-:W-:-:S08]  /*12fb0*/  NOP ;  /* 0x0000000000007918 */ /* 0x000fd00000000000 */
[----:B------:R-:W-:Y:S04]  /*12fc0*/  STL.64 [R1+0x60], R44 ;  /* 0x0000602c01007387 */ /* 0x000fe80000100a00 */
[----:B------:R0:W-:Y:S04]  /*12fd0*/  STL.64 [R1+0x68], R46 ;  /* 0x0000682e01007387 */ /* 0x0001e80000100a00 */
[----:B0-----:R-:W3:Y:S04]  /*12fe0*/  LDL.LU.64 R46, [R1+0xe98] ;  /* 0x000e9800012e7983 */ /* 0x001ee80000300a00 */
[----:B------:R-:W3:Y:S01]  /*12ff0*/  LDL.LU.64 R44, [R1+0xe90] ;  /* 0x000e9000012c7983 */ /* 0x000ee20000300a00 */
[C---:B------:R-:W-:Y:S06]  /*13000*/  HMMA.16816.F32.BF16 R56, R40.reuse, R12, R56 ;  /* 0x0000000c2838723c */ /* 0x040fec0000041838 */
[C---:B----4-:R-:W-:Y:S01]  /*13010*/  HMMA.16816.F32.BF16 R52, R40.reuse, R16, R52 ;  /* 0x000000102834723c */ /* 0x050fe20000041834 */
[----:B------:R-:W0:Y:S05]  /*13020*/  S2R R3, SR_TID.X ;  /* 0x0000000000037919 */ /* 0x000e2a0000002100 */
[----:B---3--:R-:W-:-:S15]  /*13030*/  HMMA.16816.F32.BF16 R44, R40, R8, R44 ;  /* 0x00000008282c723c */ /* 0x008fde000004182c */
[----:B------:R-:W-:-:S08]  /*13040*/  NOP ;  /* 0x0000000000007918 */ /* 0x000fd00000000000 */
[----:B------:R-:W-:Y:S04]  /*13050*/  STL.64 [R1+0x50], R44 ;  /* 0x0000502c01007387 */ /* 0x000fe80000100a00 */
[----:B------:R1:W-:Y:S04]  /*13060*/  STL.64 [R1+0x58], R46 ;  /* 0x0000582e01007387 */ /* 0x0003e80000100a00 */
[----:B-1----:R-:W3:Y:S04]  /*13070*/  LDL.LU.64 R46, [R1+0xe88] ;  /* 0x000e8800012e7983 */ /* 0x002ee80000300a00 */
[----:B------:R-:W3:Y:S04]  /*13080*/  LDL.LU.64 R44, [R1+0xe80] ;  /* 0x000e8000012c7983 */ /* 0x000ee80000300a00 */
[----:B------:R-:W-:Y:S04]  /*13090*/  STL.64 [R1+0x40], R56 ;  /* 0x0000403801007387 */ /* 0x000fe80000100a00 */
[----:B------:R1:W-:Y:S04]  /*130a0*/  STL.64 [R1+0x48], R58 ;  /* 0x0000483a01007387 */ /* 0x0003e80000100a00 */
[----:B-1----:R-:W4:Y:S04]  /*130b0*/  LDL.LU.64 R58, [R1+0xe78] ;  /* 0x000e7800013a7983 */ /* 0x002f280000300a00 */
[----:B------:R-:W2:Y:S04]  /*130c0*/  LDL.LU.64 R56, [R1+0xe70] ;  /* 0x000e700001387983 */ /* 0x000ea80000300a00 */
[----:B------:R1:W-:Y:S04]  /*130d0*/  STL.64 [R1+0xe20], R14 ;  /* 0x000e200e01007387 */ /* 0x0003e80000100a00 */
[----:B------:R-:W3:Y:S04]  /*130e0*/  LDL.LU.64 R12, [R1+0xb0] ;  /* 0x0000b000010c7983 */ /* 0x000ee80000300a00 */
[----:B------:R-:W-:Y:S04]  /*130f0*/  STL.64 [R1+0x30], R52 ;  /* 0x0000303401007387 */ /* 0x000fe80000100a00 */
[----:B------:R-:W-:Y:S04]  /*13100*/  STL.64 [R1+0x38], R54 ;  /* 0x0000383601007387 */ /* 0x000fe80000100a00 */
[----:B-1----:R-:W3:Y:S04]  /*13110*/  LDL.LU.64 R14, [R1+0xb8] ;  /* 0x0000b800010e7983 */ /* 0x002ee80000300a00 */
[----:B------:R1:W-:Y:S01]  /*13120*/  STL.64 [R1+0xe28], R18 ;  /* 0x000e281201007387 */ /* 0x0003e20000100a00 */
[C---:B0-----:R-:W-:Y:S01]  /*13130*/  LOP3.LUT R0, R3.reuse, 0x7, RZ, 0xc0, !PT ;  /* 0x0000000703007812 */ /* 0x041fe200078ec0ff */
[----:B------:R-:W-:Y:S01]  /*13140*/  IMAD.SHL.U32 R61, R3, 0x2, RZ ;  /* 0x00000002033d7824 */ /* 0x000fe200078e00ff */
[----:B-1----:R-:W-:Y:S03]  /*13150*/  HMMA.16816.F32.BF16 R16, R40, R20, R48 ;  /* 0x000000142810723c */ /* 0x002fe60000041830 */
[----:B------:R-:W-:-:S02]  /*13160*/  IMAD R0, R0, 0x110, RZ ;  /* 0x0000011000007824 */ /* 0x000fc400078e02ff */
[----:B------:R-:W-:-:S03]  /*13170*/  IMAD.SHL.U32 R3, R3, 0x80, RZ ;  /* 0x0000008003037824 */ /* 0x000fc600078e00ff */
[----:B------:R-:W-:-:S04]  /*13180*/  LOP3.LUT R5, R0, 0x10, R61, 0x78, !PT ;  /* 0x0000001000057812 */ /* 0x000fc800078e783d */
[----:B------:R-:W-:Y:S01]  /*13190*/  LOP3.LUT R5, R5, 0x800, R3, 0xf8, !PT ;  /* 0x0000080005057812 */ /* 0x000fe200078ef803 */
[----:B------:R-:W-:Y:S03]  /*131a0*/  STL.64 [R1+0xe18], R22 ;  /* 0x000e181601007387 */ /* 0x000fe60000100a00 */
[----:B------:R-:W-:-:S07]  /*131b0*/  LOP3.LUT R5, R5, 0x20, RZ, 0x3c, !PT ;  /* 0x0000002005057812 */ /* 0x000fce00078e3cff */
[----:B------:R-:W-:Y:S04]  /*131c0*/  STL.64 [R1+0x20], R16 ;  /* 0x0000201001007387 */ /* 0x000fe80000100a00 */
[----:B------:R0:W-:Y:S02]  /*131d0*/  STL.64 [R1+0x28], R18 ;  /* 0x0000281201007387 */ /* 0x0001e40000100a00 */
[----:B0-----:R-:W-:Y:S02]  /*131e0*/  HMMA.16816.F32.BF16 R16, R40, R24, R36 ;  /* 0x000000182810723c */ /* 0x001fe40000041824 */
[----:B------:R-:W0:-:S15]  /*131f0*/  LDSM.16.MT88.4 R36, [R5+UR4+0x1000] ;  /* 0x001000040524783b */ /* 0x000e1e0008004200 */
[----:B------:R-:W-:-:S07]  /*13200*/  NOP ;  /* 0x0000000000007918 */ /* 0x000fce0000000000 */
[----:B------:R-:W-:Y:S02]  /*13210*/  IMAD.MOV.U32 R0, RZ, RZ, R18 ;  /* 0x000000ffff007224 */ /* 0x000fe400078e0012 */
[----:B------:R-:W-:-:S03]  /*13220*/  IMAD.MOV.U32 R61, RZ, RZ, R17 ;  /* 0x000000ffff3d7224 */ /* 0x000fc600078e0011 */
[----:B------:R-:W-:Y:S01]  /*13230*/  STL [R1+0xc98], R0 ;  /* 0x000c980001007387 */ /* 0x000fe20000100800 */
[----:B------:R-:W-:-:S03]  /*13240*/  IMAD.MOV.U32 R8, RZ, RZ, R16 ;  /* 0x000000ffff087224 */ /* 0x000fc600078e0010 */
[----:B------:R-:W-:Y:S01]  /*13250*/  STL [R1+0xc94], R61 ;  /* 0x000c943d01007387 */ /* 0x000fe20000100800 */
[----:B------:R-:W-:-:S03]  /*13260*/  IMAD.MOV.U32 R3, RZ, RZ, R19 ;  /* 0x000000ffff037224 */ /* 0x000fc600078e0013 */
[----:B0-----:R-:W-:Y:S04]  /*13270*/  STL.64 [R1+0xde0], R38 ;  /* 0x000de02601007387 */ /* 0x001fe80000100a00 */
[----:B------:R4:W-:Y:S04]  /*13280*/  STL.64 [R1+0xdd8], R36 ;  /* 0x000dd82401007387 */ /* 0x0009e80000100a00 */
[----:B------:R-:W4:Y:S01]  /*13290*/  LDL.LU R16, [R1+0x2a0] ;  /* 0x0002a00001107983 */ /* 0x000f220000300800 */
[----:B---3--:R-:W-:Y:S01]  /*132a0*/  HMMA.16816.F32.BF16 R12, R40, R28, R12 ;  /* 0x0000001c280c723c */ /* 0x008fe2000004180c */
[----:B--2---:R-:W-:-:S02]  /*132b0*/  IMAD.MOV.U32 R52, RZ, RZ, R56 ;  /* 0x000000ffff347224 */ /* 0x004fc400078e0038 */
[----:B------:R-:W-:-:S15]  /*132c0*/  IMAD.MOV.U32 R53, RZ, RZ, R57 ;  /* 0x000000ffff357224 */ /* 0x000fde00078e0039 */
[----:B------:R-:W-:-:S05]  /*132d0*/  NOP ;  /* 0x0000000000007918 */ /* 0x000fca0000000000 */
[----:B------:R0:W-:Y:S04]  /*132e0*/  STL.64 [R1+0xb0], R12 ;  /* 0x0000b00c01007387 */ /* 0x0001e80000100a00 */
[----:B------:R1:W-:Y:S04]  /*132f0*/  STL.64 [R1+0xb8], R14 ;  /* 0x0000b80e01007387 */ /* 0x0003e80000100a00 */
[----:B------:R-:W2:Y:S04]  /*13300*/  LDL.LU R17, [R1+0x2a4] ;  /* 0x0002a40001117983 */ /* 0x000ea80000300800 */
[----:B------:R-:W2:Y:S04]  /*13310*/  LDL.LU R18, [R1+0x2a8] ;  /* 0x0002a80001127983 */ /* 0x000ea80000300800 */
[----:B------:R-:W2:Y:S04]  /*13320*/  LDL.LU R19, [R1+0x2ac] ;  /* 0x0002ac0001137983 */ /* 0x000ea80000300800 */
[----:B------:R-:W1:Y:S04]  /*13330*/  LDL.LU R56, [R1+0xe6c] ;  /* 0x000e6c0001387983 */ /* 0x000e680000300800 */
[----:B------:R-:W3:Y:S01]  /*13340*/  LDL.LU R57, [R1+0xe68] ;  /* 0x000e680001397983 */ /* 0x000ee20000300800 */
[----:B------:R-:W-:-:S02]  /*13350*/  IMAD.MOV.U32 R54, RZ, RZ, R2 ;  /* 0x000000ffff367224 */ /* 0x000fc400078e0002 */
[----:B------:R-:W-:Y:S01]  /*13360*/  IMAD.MOV.U32 R55, RZ, RZ, R60 ;  /* 0x000000ffff377224 */ /* 0x000fe200078e003c */
[----:B------:R-:W2:Y:S04]  /*13370*/  LDL.LU R2, [R1+0xe64] ;  /* 0x000e640001027983 */ /* 0x000ea80000300800 */
[----:B------:R-:W2:Y:S01]  /*13380*/  LDL.LU R60, [R1+0xe60] ;  /* 0x000e6000013c7983 */ /* 0x000ea20000300800 */
[----:B----4-:R-:W-:-:S03]  /*13390*/  IMAD.MOV.U32 R36, RZ, RZ, R58 ;  /* 0x000000ffff247224 */ /* 0x010fc600078e003a */
[----:B0-----:R-:W4:Y:S01]  /*133a0*/  LDL.LU R12, [R1+0x290] ;  /* 0x00029000010c7983 */ /* 0x001f220000300800 */
[----:B------:R-:W-:-:S03]  /*133b0*/  IMAD.MOV.U32 R37, RZ, RZ, R59 ;  /* 0x000000ffff257224 */ /* 0x000fc600078e003b */
[----:B------:R-:W4:Y:S01]  /*133c0*/  LDL.LU R13, [R1+0x294] ;  /* 0x00029400010d7983 */ /* 0x000f220000300800 */
[----:B------:R-:W-:Y:S02]  /*133d0*/  IMAD.MOV.U32 R38, RZ, RZ, R7 ;  /* 0x000000ffff267224 */ /* 0x000fe400078e0007 */
[----:B------:R-:W-:Y:S02]  /*133e0*/  IMAD.MOV.U32 R39, RZ, RZ, R6 ;  /* 0x000000ffff277224 */ /* 0x000fe400078e0006 */
[----:B-1----:R-:W-:Y:S02]  /*133f0*/  IMAD.MOV.U32 R14, RZ, RZ, R56 ;  /* 0x000000ffff0e7224 */ /* 0x002fe400078e0038 */
[----:B------:R-:W4:Y:S01]  /*13400*/  LDL.LU R56, [R1+0xe5c] ;  /* 0x000e5c0001387983 */ /* 0x000f220000300800 */
[----:B---3--:R-:W-:-:S03]  /*13410*/  IMAD.MOV.U32 R15, RZ, RZ, R57 ;  /* 0x000000ffff0f7224 */ /* 0x008fc600078e0039 */
[----:B------:R-:W4:Y:S04]  /*13420*/  LDL.LU R57, [R1+0xe58] ;  /* 0x000e580001397983 */ /* 0x000f280000300800 */
[----:B------:R-:W4:Y:S04]  /*13430*/  LDL.LU R58, [R1+0xe54] ;  /* 0x000e5400013a7983 */ /* 0x000f280000300800 */
[----:B------:R-:W4:Y:S04]  /*13440*/  LDL.LU R59, [R1+0xe50] ;  /* 0x000e5000013b7983 */ /* 0x000f280000300800 */
[----:B------:R-:W3:Y:S04]  /*13450*/  LDL.LU R7, [R1+0xe4c] ;  /* 0x000e4c0001077983 */ /* 0x000ee80000300800 */
[----:B------:R-:W3:Y:S01]  /*13460*/  LDL.LU R6, [R1+0xe48] ;  /* 0x000e480001067983 */ /* 0x000ee20000300800 */
[----:B--2---:R-:W-:-:S03]  /*13470*/  IMAD.MOV.U32 R22, RZ, RZ, R60 ;  /* 0x000000ffff167224 */ /* 0x004fc600078e003c */
[----:B------:R-:W2:Y:S01]  /*13480*/  LDL.LU R20, [R1+0x280] ;  /* 0x0002800001147983 */ /* 0x000ea20000300800 */
[----:B------:R-:W-:-:S03]  /*13490*/  IMAD.MOV.U32 R23, RZ, RZ, R2 ;  /* 0x000000ffff177224 */ /* 0x000fc600078e0002 */
[----:B------:R-:W2:Y:S01]  /*134a0*/  LDL.LU R21, [R1+0x284] ;  /* 0x0002840001157983 */ /* 0x000ea20000300800 */
[----:B----4-:R-:W-:Y:S01]  /*134b0*/  HMMA.16816.F32.BF16 R40, R40, R32, R56 ;  /* 0x000000202828723c */ /* 0x010fe20000041838 */
[----:B---3--:R-:W-:Y:S02]  /*134c0*/  IMAD.MOV.U32 R50, RZ, RZ, R7 ;  /* 0x000000ffff327224 */ /* 0x008fe400078e0007 */
[----:B------:R-:W-:-:S04]  /*134d0*/  IMAD.MOV.U32 R49, RZ, RZ, R6 ;  /* 0x000000ffff317224 */ /* 0x000fc800078e0006 */
[----:B------:R-:W-:-:S15]  /*134e0*/  IMAD.MOV.U32 R56, RZ, RZ, R34 ;  /* 0x000000ffff387224 */ /* 0x000fde00078e0022 */
[----:B------:R-:W-:-:S02]  /*134f0*/  NOP ;  /* 0x0000000000007918 */ /* 0x000fc40000000000 */
[----:B------:R-:W-:Y:S02]  /*13500*/  IMAD.MOV.U32 R0, RZ, RZ, R40 ;  /* 0x000000ffff007224 */ /* 0x000fe400078e0028 */
[----:B------:R-:W-:Y:S01]  /*13510*/  IMAD.MOV.U32 R61, RZ, RZ, R41 ;  /* 0x000000ffff3d7224 */ /* 0x000fe200078e0029 */
[----:B------:R-:W3:Y:S01]  /*13520*/  LDL.LU R40, [R1+0x270] ;  /* 0x0002700001287983 */ /* 0x000ee20000300800 */
[----:B------:R-:W-:Y:S02]  /*13530*/  IMAD.MOV.U32 R60, RZ, RZ, R42 ;  /* 0x000000ffff3c7224 */ /* 0x000fe400078e002a */
[----:B------:R-:W-:Y:S01]  /*13540*/  IMAD.MOV.U32 R2, RZ, RZ, R43 ;  /* 0x000000ffff027224 */ /* 0x000fe200078e002b */
[----:B------:R-:W3:Y:S04]  /*13550*/  LDL.LU R41, [R1+0x274] ;  /* 0x0002740001297983 */ /* 0x000ee80000300800 */
[----:B------:R-:W3:Y:S04]  /*13560*/  LDL.LU R42, [R1+0x278] ;  /* 0x00027800012a7983 */ /* 0x000ee80000300800 */
[----:B------:R-:W3:Y:S04]  /*13570*/  LDL.LU R43, [R1+0x27c] ;  /* 0x00027c00012b7983 */ /* 0x000ee80000300800 */
[----:B------:R-:W4:Y:S04]  /*13580*/  LDL.LU R48, [R1+0x260] ;  /* 0x0002600001307983 */ /* 0x000f280000300800 */
[----:B------:R-:W2:Y:S04]  /*13590*/  LDL.LU R6, [R1+0xe44] ;  /* 0x000e440001067983 */ /* 0x000ea80000300800 */
[----:B------:R-:W2:Y:S01]  /*135a0*/  LDL.LU R7, [R1+0xe40] ;  /* 0x000e400001077983 */ /* 0x000ea20000300800 */
[----:B------:R-:W-:-:S03]  /*135b0*/  IMAD.MOV.U32 R57, RZ, RZ, R10 ;  /* 0x000000ffff397224 */ /* 0x000fc600078e000a */
[----:B------:R-:W4:Y:S01]  /*135c0*/  LDL.LU R51, [R1+0x26c] ;  /* 0x00026c0001337983 */ /* 0x000f220000300800 */
[----:B------:R-:W-:-:S03]  /*135d0*/  IMAD.MOV.U32 R58, RZ, RZ, R11 ;  /* 0x000000ffff3a7224 */ /* 0x000fc600078e000b */
[----:B------:R-:W4:Y:S04]  /*135e0*/  LDL.LU R34, [R1+0xe3c] ;  /* 0x000e3c0001227983 */ /* 0x000f280000300800 */
[----:B------:R-:W3:Y:S04]  /*135f0*/  LDL.LU R10, [R1+0xe38] ;  /* 0x000e3800010a7983 */ /* 0x000ee80000300800 */
[----:B------:R-:W3:Y:S01]  /*13600*/  LDL.LU R11, [R1+0xe34] ;  /* 0x000e3400010b7983 */ /* 0x000ee20000300800 */
[----:B------:R-:W-:-:S03]  /*13610*/  IMAD.MOV.U32 R59, RZ, RZ, R35 ;  /* 0x000000ffff3b7224 */ /* 0x000fc600078e0023 */
[----:B------:R-:W4:Y:S01]  /*13620*/  LDL.LU R35, [R1+0xe30] ;  /* 0x000e300001237983 */ /* 0x000f220000300800 */
[C---:B--2---:R-:W-:Y:S06]  /*13630*/  HMMA.16816.F32.BF16 R16, R44.reuse, R6, R16 ;  /* 0x000000062c10723c */ /* 0x044fec0000041810 */
[----:B---3--:R-:W-:-:S15]  /*13640*/  HMMA.16816.F32.BF16 R12, R44, R10, R12 ;  /* 0x0000000a2c0c723c */ /* 0x008fde000004180c */
[----:B------:R-:W-:-:S03]  /*13650*/  NOP ;  /* 0x0000000000007918 */ /* 0x000fc60000000000 */
[----:B------:R-:W-:Y:S01]  /*13660*/  IMAD.MOV.U32 R32, RZ, RZ, R17 ;  /* 0x000000ffff207224 */ /* 0x000fe200078e0011 */
[----:B------:R-:W-:Y:S01]  /*13670*/  STL.64 [R1+0x2a0], R16 ;  /* 0x0002a01001007387 */ /* 0x000fe20000100a00 */
[----:B------:R-:W-:-:S03]  /*13680*/  IMAD.MOV.U32 R33, RZ, RZ, R19 ;  /* 0x000000ffff217224 */ /* 0x000fc600078e0013 */
[----:B------:R0:W-:Y:S04]  /*13690*/  STL.64 [R1+0x2a8], R18 ;  /* 0x0002a81201007387 */ /* 0x0001e80000100a00 */
[----:B0-----:R-:W2:Y:S01]  /*136a0*/  LDL.LU.64 R18, [R1+0xe28] ;  /* 0x000e280001127983 */ /* 0x001ea20000300a00 */
[----:B------:R-:W-:-:S03]  /*136b0*/  IMAD.MOV.U32 R17, RZ, RZ, R15 ;  /* 0x000000ffff117224 */ /* 0x000fc600078e000f */
[----:B------:R-:W-:Y:S01]  /*136c0*/  STL [R1+0xbe0], R32 ;  /* 0x000be02001007387 */ /* 0x000fe20000100800 */
[----:B------:R-:W-:-:S03]  /*136d0*/  IMAD.MOV.U32 R25, RZ, RZ, R14 ;  /* 0x000000ffff197224 */ /* 0x000fc600078e000e */
[----:B------:R-:W-:Y:S04]  /*136e0*/  STL [R1+0xbdc], R33 ;  /* 0x000bdc2101007387 */ /* 0x000fe80000100800 */
[----:B------:R-:W-:Y:S04]  /*136f0*/  STL.64 [R1+0x290], R12 ;  /* 0x0002900c01007387 */ /* 0x000fe80000100a00 */
[----:B------:R0:W-:Y:S04]  /*13700*/  STL.64 [R1+0x298], R14 ;  /* 0x0002980e01007387 */ /* 0x0001e80000100a00 */
[----:B0-----:R-:W3:Y:S01]  /*13710*/  LDL.LU.64 R14, [R1+0xe20] ;  /* 0x000e2000010e7983 */ /* 0x001ee20000300a00 */
[----:B------:R-:W-:-:S02]  /*13720*/  IMAD.MOV.U32 R24, RZ, RZ, R12 ;  /* 0x000000ffff187224 */ /* 0x000fc400078e000c */
[----:B------:R-:W-:-:S03]  /*13730*/  IMAD.MOV.U32 R16, RZ, RZ, R13 ;  /* 0x000000ffff107224 */ /* 0x000fc600078e000d */
[----:B------:R-:W-:Y:S04]  /*13740*/  STL [R1+0xbf0], R24 ;  /* 0x000bf01801007387 */ /* 0x000fe80000100800 */
[----:B------:R-:W-:Y:S04]  /*13750*/  STL [R1+0xbec], R25 ;  /* 0x000bec1901007387 */ /* 0x000fe80000100800 */
[----:B------:R-:W-:Y:S04]  /*13760*/  STL [R1+0xbe8], R16 ;  /* 0x000be81001007387 */ /* 0x000fe80000100800 */
[----:B------:R-:W-:Y:S01]  /*13770*/  STL [R1+0xbe4], R17 ;  /* 0x000be41101007387 */ /* 0x000fe20000100800 */
[----:B---3--:R-:W-:-:S15]  /*13780*/  HMMA.16816.F32.BF16 R20, R44, R14, R20 ;  /* 0x0000000e2c14723c */ /* 0x008fde0000041814 */
[----:B------:R-:W-:-:S08]  /*13790*/  NOP ;  /* 0x0000000000007918 */ /* 0x000fd00000000000 */
[----:B------:R-:W-:Y:S01]  /*137a0*/  STL.64 [R1+0x280], R20 ;  /* 0x0002801401007387 */ /* 0x000fe20000100a00 */
[----:B------:R-:W-:-:S03]  /*137b0*/  IMAD.MOV.U32 R9, RZ, RZ, R22 ;  /* 0x000000ffff097224 */ /* 0x000fc600078e0016 */
[----:B------:R0:W-:Y:S04]  /*137c0*/  STL.64 [R1+0x288], R22 ;  /* 0x0002881601007387 */ /* 0x0001e80000100a00 */
[----:B0-----:R-:W3:Y:S01]  /*137d0*/  LDL.LU.64 R22, [R1+0xe18] ;  /* 0x000e180001167983 */ /* 0x001ee20000300a00 */
[----:B--2---:R-:W-:Y:S03]  /*137e0*/  HMMA.16816.F32.BF16 R40, R44, R18, R40 ;  /* 0x000000122c28723c */ /* 0x004fe60000041828 */
[----:B------:R-:W-:-:S15]  /*137f0*/  STL [R1+0xbf4], R9 ;  /* 0x000bf40901007387 */ /* 0x000fde0000100800 */
[----:B------:R-:W-:-:S05]  /*13800*/  NOP ;  /* 0x0000000000007918 */ /* 0x000fca0000000000 */
[----:B------:R0:W-:Y:S04]  /*13810*/  STL.64 [R1+0x270], R40 ;  /* 0x0002702801007387 */ /* 0x0001e80000100a00 */
[----:B------:R1:W-:Y:S01]  /*13820*/  STL.64 [R1+0x278], R42 ;  /* 0x0002782a01007387 */ /* 0x0003e20000100a00 */
[----:B0-----:R-:W-:-:S03]  /*13830*/  IMAD.MOV.U32 R40, RZ, RZ, R30 ;  /* 0x000000ffff287224 */ /* 0x001fc600078e001e */
[----:B------:R-:W2:Y:S01]  /*13840*/  LDL.LU R30, [R1+0xe14] ;  /* 0x000e1400011e7983 */ /* 0x000ea20000300800 */
[----:B---3--:R-:W-:-:S03]  /*13850*/  IMAD.MOV.U32 R41, RZ, RZ, R22 ;  /* 0x000000ffff297224 */ /* 0x008fc600078e0016 */
[----:B------:R-:W4:Y:S01]  /*13860*/  LDL.LU R22, [R1+0xe10] ;  /* 0x000e100001167983 */ /* 0x000f220000300800 */
[----:B-1----:R-:W-:-:S03]  /*13870*/  IMAD.MOV.U32 R42, RZ, RZ, R23 ;  /* 0x000000ffff2a7224 */ /* 0x002fc600078e0017 */
[----:B------:R-:W4:Y:S01]  /*13880*/  LDL.LU R23, [R1+0xe0c] ;  /* 0x000e0c0001177983 */ /* 0x000f220000300800 */
[----:B------:R-:W-:Y:S02]  /*13890*/  IMAD.MOV.U32 R43, RZ, RZ, R26 ;  /* 0x000000ffff2b7224 */ /* 0x000fe400078e001a */
[----:B------:R-:W-:Y:S01]  /*138a0*/  IMAD.MOV.U32 R16, RZ, RZ, R27 ;  /* 0x000000ffff107224 */ /* 0x000fe200078e001b */
[----:B------:R-:W3:Y:S01]  /*138b0*/  LDL.LU R26, [R1+0xe08] ;  /* 0x000e0800011a7983 */ /* 0x000ee20000300800 */
[----:B------:R-:W-:-:S03]  /*138c0*/  IMAD.MOV.U32 R17, RZ, RZ, R31 ;  /* 0x000000ffff117224 */ /* 0x000fc600078e001f */
[----:B------:R0:W-:Y:S04]  /*138d0*/  STL.64 [R1+0xde8], R18 ;  /* 0x000de81201007387 */ /* 0x0001e80000100a00 */
[----:B------:R-:W3:Y:S04]  /*138e0*/  LDL.LU R27, [R1+0xe04] ;  /* 0x000e0400011b7983 */ /* 0x000ee80000300800 */
[----:B------:R-:W2:Y:S04]  /*138f0*/  LDL.LU R31, [R1+0xe00] ;  /* 0x000e0000011f7983 */ /* 0x000ea80000300800 */
[----:B0-----:R-:W3:Y:S04]  /*13900*/  LDL.LU R18, [R1+0x258] ;  /* 0x0002580001127983 */ /* 0x001ee80000300800 */
[----:B------:R-:W3:Y:S01]  /*13910*/  LDL.LU R19, [R1+0x25c] ;  /* 0x00025c0001137983 */ /* 0x000ee20000300800 */
[----:B----4-:R-:W-:-:S15]  /*13920*/  HMMA.16816.F32.BF16 R48, R44, R22, R48 ;  /* 0x000000162c30723c */ /* 0x010fde0000041830 */
[----:B------:R-:W-:-:S08]  /*13930*/  NOP ;  /* 0x0000000000007918 */ /* 0x000fd00000000000 */
[----:B------:R-:W-:Y:S04]  /*13940*/  STL.64 [R1+0x260], R48 ;  /* 0x0002603001007387 */ /* 0x000fe80000100a00 */
[----:B------:R0:W-:Y:S04]  /*13950*/  STL.64 [R1+0x268], R50 ;  /* 0x0002683201007387 */ /* 0x0001e80000100a00 */
[----:B0-----:R-:W4:Y:S04]  /*13960*/  LDL.LU.64 R50, [R1+0xdf8] ;  /* 0x000df80001327983 */ /* 0x001f280000300a00 */
[----:B------:R-:W4:Y:S01]  /*13970*/  LDL.LU.64 R48, [R1+0xdf0] ;  /* 0x000df00001307983 */ /* 0x000f220000300a00 */
[C---:B---3--:R-:W-:Y:S06]  /*13980*/  HMMA.16816.F32.BF16 R16, R44.reuse, R26, R16 ;  /* 0x0000001a2c10723c */ /* 0x048fec0000041810 */
[C---:B--2---:R-:W-:Y:S06]  /*13990*/  HMMA.16816.F32.BF16 R56, R44.reuse, R30, R56 ;  /* 0x0000001e2c38723c */ /* 0x044fec0000041838 */
[----:B------:R-:W-:Y:S11]  /*139a0*/  HMMA.16816.F32.BF16 R36, R44, R34, R36 ;  /* 0x000000222c24723c */ /* 0x000ff60000041824 */
[----:B------:R-:W-:Y:S04]  /*139b0*/  STL.64 [R1+0x250], R16 ;  /* 0x0002501001007387 */ /* 0x000fe80000100a00 */
[----:B------:R4:W-:Y:S04]  /*139c0*/  STL.64 [R1+0x258], R18 ;  /* 0x0002581201007387 */ /* 0x0009e80000100a00 */
[----:B------:R-:W-:Y:S04]  /*139d0*/  STL.64 [R1+0x240], R56 ;  /* 0x0002403801007387 */ /* 0x000fe80000100a00 */
[----:B------:R-:W-:Y:S04]  /*139e0*/  STL.64 [R1+0x248], R58 ;  /* 0x0002483a01007387 */ /* 0x000fe80000100a00 */
[----:B------:R-:W-:Y:S04]  /*139f0*/  STL.64 [R1+0x170], R36 ;  /* 0x0001702401007387 */ /* 0x000fe80000100a00 */
[----:B------:R-:W-:Y:S01]  /*13a00*/  STL.64 [R1+0x178], R38 ;  /* 0x0001782601007387 */ /* 0x000fe20000100a00 */
[----:B----4-:R-:W-:-:S15]  /*13a10*/  HMMA.16816.F32.BF16 R16, R48, R6, R52 ;  /* 0x000000063010723c */ /* 0x010fde0000041834 */
[----:B------:R-:W-:-:S08]  /*13a20*/  NOP ;  /* 0x0000000000007918 */ /* 0x000fd00000000000 */
[----:B------:R0:W-:Y:S01]  /*13a30*/  STL.64 [R1+0xf0], R16 ;  /* 0x0000f01001007387 */ /* 0x0001e20000100a00 */
[----:B------:R-:W-:-:S03]  /*13a40*/  IMAD.MOV.U32 R28, RZ, RZ, R17 ;  /* 0x000000ffff1c7224 */ /* 0x000fc600078e0011 */
[----:B------:R1:W-:Y:S01]  /*13a50*/  STL.64 [R1+0xf8], R18 ;  /* 0x0000f81201007387 */ /* 0x0003e20000100a00 */
[----:B------:R-:W-:-:S03]  /*13a60*/  IMAD.MOV.U32 R29, RZ, RZ, R19 ;  /* 0x000000ffff1d7224 */ /* 0x000fc600078e0013 */
[----:B0-----:R-:W2:Y:S04]  /*13a70*/  LDL.LU R16, [R1+0x220] ;  /* 0x0002200001107983 */ /* 0x001ea80000300800 */
[----:B------:R-:W2:Y:S04]  /*13a80*/  LDL.LU R17, [R1+0x224] ;  /* 0x0002240001117983 */ /* 0x000ea80000300800 */
[----:B-1----:R-:W2:Y:S04]  /*13a90*/  LDL.LU R18, [R1+0x228] ;  /* 0x0002280001127983 */ /* 0x002ea80000300800 */
[----:B------:R-:W2:Y:S01]  /*13aa0*/  LDL.LU R19, [R1+0x22c] ;  /* 0x00022c0001137983 */ /* 0x000ea20000300800 */
[----:B------:R-:W-:Y:S03]  /*13ab0*/  HMMA.16816.F32.BF16 R40, R48, R10, R40 ;  /* 0x0000000a3028723c */ /* 0x000fe60000041828 */
[----:B------:R-:W3:Y:S04]  /*13ac0*/  LDL.LU R36, [R1+0x210] ;  /* 0x0002100001247983 */ /* 0x000ee80000300800 */
[----:B------:R-:W3:Y:S04]  /*13ad0*/  LDL.LU R37, [R1+0x214] ;  /* 0x0002140001257983 */ /* 0x000ee80000300800 */
[----:B------:R-:W3:Y:S04]  /*13ae0*/  LDL.LU R38, [R1+0x218] ;  /* 0x0002180001267983 */ /* 0x000ee80000300800 */
[----:B------:R-:W3:Y:S04]  /*13af0*/  LDL.LU R39, [R1+0x21c] ;  /* 0x00021c0001277983 */ /* 0x000ee80000300800 */
[----:B------:R-:W4:Y:S04]  /*13b00*/  LDL.LU R52, [R1+0x340] ;  /* 0x0003400001347983 */ /* 0x000f280000300800 */
[----:B------:R-:W4:Y:S04]  /*13b10*/  LDL.LU R53, [R1+0x344] ;  /* 0x0003440001357983 */ /* 0x000f280000300800 */
[----:B------:R-:W4:Y:S04]  /*13b20*/  LDL.LU R54, [R1+0x348] ;  /* 0x0003480001367983 */ /* 0x000f280000300800 */
[----:B------:R-:W4:Y:S04]  /*13b30*/  LDL.LU R55, [R1+0x34c] ;  /* 0x00034c0001377983 */ /* 0x000f280000300800 */
[----:B------:R-:W3:Y:S04]  /*13b40*/  LDL.LU R44, [R1+0x200] ;  /* 0x00020000012c7983 */ /* 0x000ee80000300800 */
[----:B------:R-:W3:Y:S04]  /*13b50*/  LDL.LU R45, [R1+0x204] ;  /* 0x00020400012d7983 */ /* 0x000ee80000300800 */
[----:B------:R-:W3:Y:S04]  /*13b60*/  LDL.LU R46, [R1+0x208] ;  /* 0x00020800012e7983 */ /* 0x000ee80000300800 */
[----:B------:R-:W3:Y:S04]  /*13b70*/  LDL.LU R47, [R1+0x20c] ;  /* 0x00020c00012f7983 */ /* 0x000ee80000300800 */
[----:B------:R-:W4:Y:S04]  /*13b80*/  LDL.LU R56, [R1+0x1f0] ;  /* 0x0001f00001387983 */ /* 0x000f280000300800 */
[----:B------:R-:W4:Y:S04]  /*13b90*/  LDL.LU R57, [R1+0x1f4] ;  /* 0x0001f40001397983 */ /* 0x000f280000300800 */
[----:B------:R-:W4:Y:S04]  /*13ba0*/  LDL.LU R58, [R1+0x1f8] ;  /* 0x0001f800013a7983 */ /* 0x000f280000300800 */
[----:B------:R-:W4:Y:S01]  /*13bb0*/  LDL.LU R59, [R1+0x1fc] ;  /* 0x0001fc00013b7983 */ /* 0x000f220000300800 */
[----:B------:R-:W-:-:S03]  /*13bc0*/  IMAD.MOV.U32 R13, RZ, RZ, R43 ;  /* 0x000000ffff0d7224 */ /* 0x000fc600078e002b */
[----:B------:R-:W-:Y:S01]  /*13bd0*/  STL [R1+0xbfc], R28 ;  /* 0x000bfc1c01007387 */ /* 0x000fe20000100800 */
[----:B------:R-:W-:-:S03]  /*13be0*/  IMAD.MOV.U32 R12, RZ, RZ, R41 ;  /* 0x000000ffff0c7224 */ /* 0x000fc600078e0029 */
[----:B------:R-:W-:Y:S01]  /*13bf0*/  STL [R1+0xbf8], R29 ;  /* 0x000bf81d01007387 */ /* 0x000fe20000100800 */
[----:B------:R-:W-:Y:S02]  /*13c00*/  IMAD.MOV.U32 R21, RZ, RZ, R42 ;  /* 0x000000ffff157224 */ /* 0x000fe400078e002a */
[----:B------:R-:W-:Y:S01]  /*13c10*/  IMAD.MOV.U32 R20, RZ, RZ, R40 ;  /* 0x000000ffff147224 */ /* 0x000fe200078e0028 */
[----:B------:R-:W-:Y:S04]  /*13c20*/  STL.64 [R1+0xe0], R40 ;  /* 0x0000e02801007387 */ /* 0x000fe80000100a00 */
[----:B------:R-:W-:Y:S04]  /*13c30*/  STL.64 [R1+0xe8], R42 ;  /* 0x0000e82a01007387 */ /* 0x000fe80000100a00 */
[----:B------:R-:W0:Y:S04]  /*13c40*/  LDSM.16.MT88.4 R40, [R5+UR4+0x1080] ;  /* 0x001080040528783b */ /* 0x000e280008004200 */
[----:B------:R-:W-:Y:S04]  /*13c50*/  STL [R1+0xc08], R21 ;  /* 0x000c081501007387 */ /* 0x000fe80000100800 */
[----:B------:R-:W-:Y:S04]  /*13c60*/  STL [R1+0xc04], R12 ;  /* 0x000c040c01007387 */ /* 0x000fe80000100800 */
[----:B------:R-:W-:Y:S04]  /*13c70*/  STL [R1+0xc00], R13 ;  /* 0x000c000d01007387 */ /* 0x000fe80000100800 */
[----:B0-----:R-:W-:Y:S04]  /*13c80*/  STL.64 [R1+0xdb0], R42 ;  /* 0x000db02a01007387 */ /* 0x001fe80000100a00 */
[----:B------:R0:W-:Y:S04]  /*13c90*/  STL.64 [R1+0xda8], R40 ;  /* 0x000da82801007387 */ /* 0x0001e80000100a00 */
[----:B0-----:R-:W4:Y:S04]  /*13ca0*/  LDL.LU R40, [R1+0x350] ;  /* 0x0003500001287983 */ /* 0x001f280000300800 */
[----:B------:R-:W4:Y:S04]  /*13cb0*/  LDL.LU R41, [R1+0x354] ;  /* 0x0003540001297983 */ /* 0x000f280000300800 */
[----:B------:R-:W4:Y:S04]  /*13cc0*/  LDL.LU R42, [R1+0x358] ;  /* 0x00035800012a7983 */ /* 0x000f280000300800 */
[----:B------:R-:W4:Y:S01]  /*13cd0*/  LDL.LU R43, [R1+0x35c] ;  /* 0x00035c00012b7983 */ /* 0x000f220000300800 */
[----:B--2---:R-:W-:-:S15]  /*13ce0*/  HMMA.16816.F32.BF16 R16, R48, R14, R16 ;  /* 0x0000000e3010723c */ /* 0x004fde0000041810 */
[----:B------:R-:W-:-:S08]  /*13cf0*/  NOP ;  /* 0x0000000000007918 */ /* 0x000fd00000000000 */
[----:B------:R-:W-:Y:S04]  /*13d00*/  STL.64 [R1+0x220], R16 ;  /* 0x0002201001007387 */ /* 0x000fe80000100a00 */
[----:B------:R0:W-:Y:S04]  /*13d10*/  STL.64 [R1+0x228], R18 ;  /* 0x0002281201007387 */ /* 0x0001e80000100a00 */
[----:B0-----:R-:W2:Y:S01]  /*13d20*/  LDL.LU.64 R18, [R1+0xde8] ;  /* 0x000de80001127983 */ /* 0x001ea20000300a00 */
[C---:B---3--:R-:W-:Y:S01]  /*13d30*/  HMMA.16816.F32.BF16 R44, R48.reuse, R22, R44 ;  /* 0x00000016302c723c */ /* 0x048fe2000004182c */
[----:B------:R-:W0:Y:S05]  /*13d40*/  S2R R4, SR_TID.X ;  /* 0x0000000000047919 */ /* 0x000e2a0000002100 */
[----:B--2---:R-:W-:-:S15]  /*13d50*/  HMMA.16816.F32.BF16 R36, R48, R18, R36 ;  /* 0x000000123024723c */ /* 0x004fde0000041824 */
[----:B------:R-:W-:-:S08]  /*13d60*/  NOP ;  /* 0x0000000000007918 */ /* 0x000fd00000000000 */
[----:B------:R-:W-:Y:S04]  /*13d70*/  STL.64 [R1+0x210], R36 ;  /* 0x0002102401007387 */ /* 0x000fe80000100a00 */
[----:B------:R1:W-:Y:S04]  /*13d80*/  STL.64 [R1+0x218], R38 ;  /* 0x0002182601007387 */ /* 0x0003e80000100a00 */
[----:B-1----:R-:W2:Y:S04]  /*13d90*/  LDL.LU.64 R38, [R1+0xde0] ;  /* 0x000de00001267983 */ /* 0x002ea80000300a00 */
[----:B------:R-:W2:Y:S04]  /*13da0*/  LDL.LU.64 R36, [R1+0xdd8] ;  /* 0x000dd80001247983 */ /* 0x000ea80000300a00 */
[----:B------:R1:W-:Y:S04]  /*13db0*/  STL.64 [R1+0xdd0], R18 ;  /* 0x000dd01201007387 */ /* 0x0003e80000100a00 */
[----:B------:R-:W3:Y:S04]  /*13dc0*/  LDL.LU R16, [R1+0x2b0] ;  /* 0x0002b00001107983 */ /* 0x000ee80000300800 */
[----:B------:R-:W3:Y:S04]  /*13dd0*/  LDL.LU R17, [R1+0x2b4] ;  /* 0x0002b40001117983 */ /* 0x000ee80000300800 */
[----:B-1----:R-:W3:Y:S04]  /*13de0*/  LDL.LU R18, [R1+0x2b8] ;  /* 0x0002b80001127983 */ /* 0x002ee80000300800 */
[----:B------:R-:W3:Y:S04]  /*13df0*/  LDL.LU R19, [R1+0x2bc] ;  /* 0x0002bc0001137983 */ /* 0x000ee80000300800 */
[----:B------:R-:W-:Y:S04]  /*13e00*/  STL.64 [R1+0xdc8], R22 ;  /* 0x000dc81601007387 */ /* 0x000fe80000100a00 */
[----:B------:R1:W-:Y:S04]  /*13e10*/  STL [R1+0xdc0], R20 ;  /* 0x000dc01401007387 */ /* 0x0003e80000100800 */
[----:B------:R-:W-:Y:S04]  /*13e20*/  STL.64 [R1+0x200], R44 ;  /* 0x0002002c01007387 */ /* 0x000fe80000100a00 */
[----:B------:R-:W-:Y:S04]  /*13e30*/  STL.64 [R1+0x208], R46 ;  /* 0x0002082e01007387 */ /* 0x000fe80000100a00 */
[----:B-1----:R-:W4:Y:S04]  /*13e40*/  LDL.LU R20, [R1+0x2c0] ;  /* 0x0002c00001147983 */ /* 0x002f280000300800 */
[----:B------:R-:W4:Y:S04]  /*13e50*/  LDL.LU R21, [R1+0x2c4] ;  /* 0x0002c40001157983 */ /* 0x000f280000300800 */
[----:B------:R-:W4:Y:S04]  /*13e60*/  LDL.LU R22, [R1+0x2c8] ;  /* 0x0002c80001167983 */ /* 0x000f280000300800 */
[----:B------:R-:W4:Y:S01]  /*13e70*/  LDL.LU R23, [R1+0x2cc] ;  /* 0x0002cc0001177983 */ /* 0x000f220000300800 */
[C---:B0-----:R-:W-:Y:S01]  /*13e80*/  LOP3.LUT R5, R4.reuse, 0x7, RZ, 0xc0, !PT ;  /* 0x0000000704057812 */ /* 0x041fe200078ec0ff */
[----:B------:R-:W-:-:S04]  /*13e90*/  IMAD.SHL.U32 R32, R4, 0x2, RZ ;  /* 0x0000000204207824 */ /* 0x000fc800078e00ff */
[----:B------:R-:W-:Y:S02]  /*13ea0*/  IMAD R5, R5, 0x110, RZ ;  /* 0x0000011005057824 */ /* 0x000fe400078e02ff */
[----:B------:R-:W-:-:S03]  /*13eb0*/  IMAD.SHL.U32 R4, R4, 0x80, RZ ;  /* 0x0000008004047824 */ /* 0x000fc600078e00ff */
[----:B------:R-:W-:-:S04]  /*13ec0*/  LOP3.LUT R5, R5, 0x10, R32, 0x78, !PT ;  /* 0x0000001005057812 */ /* 0x000fc800078e7820 */
[----:B------:R-:W-:-:S04]  /*13ed0*/  LOP3.LUT R5, R5, 0x800, R4, 0xf8, !PT ;  /* 0x0000080005057812 */ /* 0x000fc800078ef804 */
[----:B------:R-:W-:-:S05]  /*13ee0*/  LOP3.LUT R5, R5, 0x40, RZ, 0x3c, !PT ;  /* 0x0000004005057812 */ /* 0x000fca00078e3cff */
[----:B------:R-:W0:Y:S01]  /*13ef0*/  LDSM.16.MT88.4 R44, [R5+UR4+0x1000] ;  /* 0x00100004052c783b */ /* 0x000e220008004200 */
[----:B------:R-:W1:Y:S03]  /*13f00*/  S2R R4, SR_TID.X ;  /* 0x0000000000047919 */ /* 0x000e660000002100 */
[----:B0-----:R-:W-:Y:S04]  /*13f10*/  STL.64 [R1+0xd40], R46 ;  /* 0x000d402e01007387 */ /* 0x001fe80000100a00 */
[----:B------:R4:W-:Y:S02]  /*13f20*/  STL.64 [R1+0xd38], R44 ;  /* 0x000d382c01007387 */ /* 0x0009e40000100a00 */
[C---:B----4-:R-:W-:Y:S06]  /*13f30*/  HMMA.16816.F32.BF16 R44, R48.reuse, R26, R20 ;  /* 0x0000001a302c723c */ /* 0x050fec0000041814 */
[C---:B---3--:R-:W-:Y:S06]  /*13f40*/  HMMA.16816.F32.BF16 R20, R48.reuse, R30, R16 ;  /* 0x0000001e3014723c */ /* 0x048fec0000041810 */
[----:B------:R-:W-:Y:S01]  /*13f50*/  HMMA.16816.F32.BF16 R16, R48, R34, R56 ;  /* 0x000000223010723c */ /* 0x000fe20000041838 */
[----:B------:R1:W0:Y:S10]  /*13f60*/  LDSM.16.MT88.4 R48, [R5+UR4+0x1080] ;  /* 0x001080040530783b */ /* 0x0002340008004200 */
[----:B------:R-:W-:Y:S04]  /*13f70*/  STL.64 [R1+0x2c0], R44 ;  /* 0x0002c02c01007387 */ /* 0x000fe80000100a00 */
[----:B------:R-:W-:Y:S04]  /*13f80*/  STL.64 [R1+0x2c8], R46 ;  /* 0x0002c82e01007387 */ /* 0x000fe80000100a00 */
[----:B------:R-:W-:Y:S04]  /*13f90*/  STL.64 [R1+0x2b0], R20 ;  /* 0x0002b01401007387 */ /* 0x000fe80000100a00 */
[----:B------:R-:W-:Y:S04]  /*13fa0*/  STL.64 [R1+0x2b8], R22 ;  /* 0x0002b81601007387 */ /* 0x000fe80000100a00 */
[----:B------:R-:W-:Y:S04]  /*13fb0*/  STL.64 [R1+0xdb8], R34 ;  /* 0x000db82201007387 */ /* 0x000fe80000100a00 */
[----:B------:R-:W-:Y:S04]  /*13fc0*/  STL.64 [R1+0x1f0], R16 ;  /* 0x0001f01001007387 */ /* 0x000fe80000100a00 */
[----:B------:R2:W-:Y:S01]  /*13fd0*/  STL.64 [R1+0x1f8], R18 ;  /* 0x0001f81201007387 */ /* 0x0005e20000100a00 */
[C---:B-1----:R-:W-:Y:S01]  /*13fe0*/  LOP3.LUT R5, R4.reuse, 0x7, RZ, 0xc0, !PT ;  /* 0x0000000704057812 */ /* 0x042fe200078ec0ff */
[----:B------:R-:W-:Y:S01]  /*13ff0*/  IMAD.SHL.U32 R59, R4, 0x2, RZ ;  /* 0x00000002043b7824 */ /* 0x000fe200078e00ff */
[----:B--2---:R-:W-:Y:S03]  /*14000*/  HMMA.16816.F32.BF16 R16, R36, R6, R40 ;  /* 0x000000062410723c */ /* 0x004fe60000041828 */
[----:B------:R-:W-:-:S02]  /*14010*/  IMAD R5, R5, 0x110, RZ ;  /* 0x0000011005057824 */ /* 0x000fc400078e02ff */
[----:B------:R-:W-:-:S03]  /*14020*/  IMAD.SHL.U32 R4, R4, 0x80, RZ ;  /* 0x0000008004047824 */ /* 0x000fc600078e00ff */
[----:B------:R-:W-:-:S04]  /*14030*/  LOP3.LUT R5, R5, 0x10, R59, 0x78, !PT ;  /* 0x0000001005057812 */ /* 0x000fc800078e783b */
[----:B------:R-:W-:Y:S01]  /*14040*/  LOP3.LUT R5, R5, 0x800, R4, 0xf8, !PT ;  /* 0x0000080005057812 */ /* 0x000fe200078ef804 */
[----:B0-----:R-:W-:Y:S03]  /*14050*/  STL.64 [R1+0xd18], R50 ;  /* 0x000d183201007387 */ /* 0x001fe60000100a00 */
[----:B------:R-:W-:Y:S01]  /*14060*/  LOP3.LUT R5, R5, 0x60, RZ, 0x3c, !PT ;  /* 0x0000006005057812 */ /* 0x000fe200078e3cff */
[----:B------:R-:W-:Y:S06]  /*14070*/  STL.64 [R1+0xd10], R48 ;  /* 0x000d103001007387 */ /* 0x000fec0000100a00 */
[----:B------:R-:W-:Y:S04]  /*14080*/  STL.64 [R1+0x350], R16 ;  /* 0x0003501001007387 */ /* 0x000fe80000100a00 */
[----:B------:R0:W-:Y:S02]  /*14090*/  STL.64 [R1+0x358], R18 ;  /* 0x0003581201007387 */ /* 0x0001e40000100a00 */
[----:B0-----:R-:W-:Y:S02]  /*140a0*/  HMMA.16816.F32.BF16 R16, R36, R10, R52 ;  /* 0x0000000a2410723c */ /* 0x001fe40000041834 */
[----:B------:R-:W0:Y:S04]  /*140b0*/  LDSM.16.MT88.4 R52, [R5+UR4+0x1000] ;  /* 0x001000040534783b */ /* 0x000e280008004200 */
[----:B------:R-:W-:Y:S04]  /*140c0*/  STL.64 [R1+0xda0], R10 ;  /* 0x000da00a01007387 */ /* 0x000fe80000100a00 */
[----:B------:R-:W-:-:S13]  /*140d0*/  STL [R1+0xd98], R8 ;  /* 0x000d980801007387 */ /* 0x000fda0000100800 */
[----:B------:R-:W-:Y:S04]  /*140e0*/  STL.64 [R1+0x340], R16 ;  /* 0x0003401001007387 */ /* 0x000fe80000100a00 */
[----:B------:R-:W-:Y:S04]  /*140f0*/  STL.64 [R1+0x348], R18 ;  /* 0x0003481201007387 */ /* 0x000fe80000100a00 */
[----:B0-----:R-:W-:Y:S04]  /*14100*/  STL.64 [R1+0xcb8], R54 ;  /* 0x000cb83601007387 */ /* 0x001fe80000100a00 */
[----:B------:R0:W-:Y:S04]  /*14110*/  STL.64 [R1+0xcb0], R52 ;  /* 0x000cb03401007387 */ /* 0x0001e80000100a00 */
[----:B0-----:R-:W2:Y:S04]  /*14120*/  LDL.LU R52, [R1+0x310] ;  /* 0x0003100001347983 */ /* 0x001ea80000300800 */
[----:B------:R-:W2:Y:S04]  /*14130*/  LDL.LU R53, [R1+0x314] ;  /* 0x0003140001357983 */ /* 0x000ea80000300800 */
[----:B------:R-:W3:Y:S04]  /*14140*/  LDL.LU R54, [R1+0x318] ;  /* 0x0003180001367983 */ /* 0x000ee80000300800 */
[----:B------:R-:W3:Y:S04]  /*14150*/  LDL.LU R55, [R1+0x31c] ;  /* 0x00031c0001377983 */ /* 0x000ee80000300800 */
[----:B---3--:R-:W-:Y:S04]  /*14160*/  STL.64 [R1+0xd50], R54 ;  /* 0x000d503601007387 */ /* 0x008fe80000100a00 */
[----:B--2---:R0:W-:Y:S04]  /*14170*/  STL.64 [R1+0xd48], R52 ;  /* 0x000d483401007387 */ /* 0x0041e80000100a00 */
        /* <DEDUP_REMOVED lines=16> */
[----:B------:R-:W4:Y:S04]  /*14280*/  LDL.LU R8, [R1+0x390] ;  /* 0x0003900001087983 */ /* 0x000f280000300800 */
        /* <DEDUP_REMOVED lines=27> */
[----:B---3--:R-:W-:Y:S04]  /*14440*/  STL.64 [R1+0xd80], R54 ;  /* 0x000d803601007387 */ /* 0x008fe80000100a00 */
[----:B--2---:R0:W-:Y:S04]  /*14450*/  STL.64 [R1+0xd78], R52 ;  /* 0x000d783401007387 */ /* 0x0041e80000100a00 */
[----:B0-----:R-:W2:Y:S04]  /*14460*/  LDL.LU R52, [R1+0xa0] ;  /* 0x0000a00001347983 */ /* 0x001ea80000300800 */
[----:B------:R-:W2:Y:S04]  /*14470*/  LDL.LU R53, [R1+0xa4] ;  /* 0x0000a40001357983 */ /* 0x000ea80000300800 */
[----:B------:R-:W3:Y:S04]  /*14480*/  LDL.LU R54, [R1+0xa8] ;  /* 0x0000a80001367983 */ /* 0x000ee80000300800 */
[----:B------:R-:W3:Y:S01]  /*14490*/  LDL.LU R55, [R1+0xac] ;  /* 0x0000ac0001377983 */ /* 0x000ee20000300800 */
[C---:B----4-:R-:W-:Y:S03]  /*144a0*/  HMMA.16816.F32.BF16 R16, R36.reuse, R14, R16 ;  /* 0x0000000e2410723c */ /* 0x050fe60000041810 */
[----:B---3--:R-:W-:Y:S04]  /*144b0*/  STL.64 [R1+0xd90], R54 ;  /* 0x000d903601007387 */ /* 0x008fe80000100a00 */
[----:B--2---:R0:W-:Y:S04]  /*144c0*/  STL.64 [R1+0xd88], R52 ;  /* 0x000d883401007387 */ /* 0x0041e80000100a00 */
[----:B0-----:R-:W2:Y:S04]  /*144d0*/  LDL.LU R52, [R1+0x380] ;  /* 0x0003800001347983 */ /* 0x001ea80000300800 */
[----:B------:R-:W2:Y:S04]  /*144e0*/  LDL.LU R53, [R1+0x384] ;  /* 0x0003840001357983 */ /* 0x000ea80000300800 */
[----:B------:R-:W2:Y:S04]  /*144f0*/  LDL.LU R54, [R1+0x388] ;  /* 0x0003880001367983 */ /* 0x000ea80000300800 */
[----:B------:R-:W2:Y:S04]  /*14500*/  LDL.LU R55, [R1+0x38c] ;  /* 0x00038c0001377983 */ /* 0x000ea80000300800 */
[----:B------:R-:W3:Y:S04]  /*14510*/  LDL.LU R44, [R1+0x360] ;  /* 0x00036000012c7983 */ /* 0x000ee80000300800 */
[----:B------:R-:W3:Y:S04]  /*14520*/  LDL.LU R45, [R1+0x364] ;  /* 0x00036400012d7983 */ /* 0x000ee80000300800 */
[----:B------:R-:W3:Y:S04]  /*14530*/  LDL.LU R46, [R1+0x368] ;  /* 0x00036800012e7983 */ /* 0x000ee80000300800 */
[----:B------:R-:W3:Y:S04]  /*14540*/  LDL.LU R47, [R1+0x36c] ;  /* 0x00036c00012f7983 */ /* 0x000ee80000300800 */
[----:B------:R-:W-:Y:S04]  /*14550*/  STL.64 [R1+0x3d0], R16 ;  /* 0x0003d01001007387 */ /* 0x000fe80000100a00 */
[----:B------:R0:W-:Y:S04]  /*14560*/  STL.64 [R1+0x3d8], R18 ;  /* 0x0003d81201007387 */ /* 0x0001e80000100a00 */
[----:B0-----:R-:W4:Y:S02]  /*14570*/  LDL.LU.64 R18, [R1+0xdd0] ;  /* 0x000dd00001127983 */ /* 0x001f240000300a00 */
[----:B----4-:R-:W-:-:S15]  /*14580*/  HMMA.16816.F32.BF16 R20, R36, R18, R20 ;  /* 0x000000122414723c */ /* 0x010fde0000041814 */
[----:B------:R-:W-:-:S08]  /*14590*/  NOP ;  /* 0x0000000000007918 */ /* 0x000fd00000000000 */
[----:B------:R-:W-:Y:S04]  /*145a0*/  STL.64 [R1+0x3c0], R20 ;  /* 0x0003c01401007387 */ /* 0x000fe80000100a00 */
[----:B------:R0:W-:Y:S04]  /*145b0*/  STL.64 [R1+0x3c8], R22 ;  /* 0x0003c81601007387 */ /* 0x0001e80000100a00 */
[----:B0-----:R-:W4:Y:S04]  /*145c0*/  LDL.LU.64 R22, [R1+0xdc8] ;  /* 0x000dc80001167983 */ /* 0x001f280000300a00 */
[----:B------:R0:W5:Y:S01]  /*145d0*/  LDL.LU R20, [R1+0xdc0] ;  /* 0x000dc00001147983 */ /* 0x0001620000300800 */
[C---:B------:R-:W-:Y:S06]  /*145e0*/  HMMA.16816.F32.BF16 R48, R36.reuse, R26, R48 ;  /* 0x0000001a2430723c */ /* 0x040fec0000041830 */
[C---:B------:R-:W-:Y:S06]  /*145f0*/  HMMA.16816.F32.BF16 R32, R36.reuse, R30, R32 ;  /* 0x0000001e2420723c */ /* 0x040fec0000041820 */
[----:B----4-:R-:W-:-:S15]  /*14600*/  HMMA.16816.F32.BF16 R56, R36, R22, R56 ;  /* 0x000000162438723c */ /* 0x010fde0000041838 */
[----:B------:R-:W-:-:S08]  /*14610*/  NOP ;  /* 0x0000000000007918 */ /* 0x000fd00000000000 */
[----:B------:R-:W-:Y:S04]  /*14620*/  STL.64 [R1+0x3b0], R56 ;  /* 0x0003b03801007387 */ /* 0x000fe80000100a00 */
[----:B------:R-:W-:Y:S04]  /*14630*/  STL.64 [R1+0x3b8], R58 ;  /* 0x0003b83a01007387 */ /* 0x000fe80000100a00 */
[----:B------:R-:W1:Y:S04]  /*14640*/  LDSM.16.MT88.4 R56, [R5+UR4+0x1080] ;  /* 0x001080040538783b */ /* 0x000e680008004200 */
[----:B-1----:R-:W-:Y:S04]  /*14650*/  STL.64 [R1+0xc88], R58 ;  /* 0x000c883a01007387 */ /* 0x002fe80000100a00 */
[----:B------:R1:W-:Y:S04]  /*14660*/  STL.64 [R1+0xc80], R56 ;  /* 0x000c803801007387 */ /* 0x0003e80000100a00 */
[----:B-1----:R-:W4:Y:S04]  /*14670*/  LDL.LU R56, [R1+0x320] ;  /* 0x0003200001387983 */ /* 0x002f280000300800 */
[----:B------:R-:W4:Y:S04]  /*14680*/  LDL.LU R57, [R1+0x324] ;  /* 0x0003240001397983 */ /* 0x000f280000300800 */
[----:B------:R-:W4:Y:S04]  /*14690*/  LDL.LU R58, [R1+0x328] ;  /* 0x00032800013a7983 */ /* 0x000f280000300800 */
[----:B------:R-:W4:Y:S04]  /*146a0*/  LDL.LU R59, [R1+0x32c] ;  /* 0x00032c00013b7983 */ /* 0x000f280000300800 */
[----:B------:R1:W-:Y:S04]  /*146b0*/  STL.64 [R1+0x3f0], R48 ;  /* 0x0003f03001007387 */ /* 0x0003e80000100a00 */
[----:B------:R2:W-:Y:S04]  /*146c0*/  STL.64 [R1+0x3f8], R50 ;  /* 0x0003f83201007387 */ /* 0x0005e80000100a00 */
[----:B-1----:R-:W4:Y:S04]  /*146d0*/  LDL.LU R48, [R1+0x300] ;  /* 0x0003000001307983 */ /* 0x002f280000300800 */
[----:B------:R-:W4:Y:S04]  /*146e0*/  LDL.LU R49, [R1+0x304] ;  /* 0x0003040001317983 */ /* 0x000f280000300800 */
[----:B--2---:R-:W2:Y:S04]  /*146f0*/  LDL.LU R50, [R1+0x308] ;  /* 0x0003080001327983 */ /* 0x004ea80000300800 */
[----:B------:R-:W2:Y:S04]  /*14700*/  LDL.LU R51, [R1+0x30c] ;  /* 0x00030c0001337983 */ /* 0x000ea80000300800 */
[----:B------:R-:W-:Y:S04]  /*14710*/  STL.64 [R1+0x3e0], R32 ;  /* 0x0003e02001007387 */ /* 0x000fe80000100a00 */
[----:B------:R1:W-:Y:S04]  /*14720*/  STL.64 [R1+0x3e8], R34 ;  /* 0x0003e82201007387 */ /* 0x0003e80000100a00 */
[----:B-1----:R-:W3:Y:S02]  /*14730*/  LDL.LU.64 R34, [R1+0xdb8] ;  /* 0x000db80001227983 */ /* 0x002ee40000300a00 */
[----:B---3--:R-:W-:Y:S02]  /*14740*/  HMMA.16816.F32.BF16 R36, R36, R34, R40 ;  /* 0x000000222424723c */ /* 0x008fe40000041828 */
[----:B------:R-:W3:Y:S04]  /*14750*/  LDL.LU.64 R42, [R1+0xdb0] ;  /* 0x000db000012a7983 */ /* 0x000ee80000300a00 */
[----:B------:R-:W3:-:S15]  /*14760*/  LDL.LU.64 R40, [R1+0xda8] ;  /* 0x000da80001287983 */ /* 0x000ede0000300a00 */
[----:B------:R-:W-:-:S02]  /*14770*/  NOP ;  /* 0x0000000000007918 */ /* 0x000fc40000000000 */
[----:B------:R-:W-:Y:S04]  /*14780*/  STL.64 [R1+0x3a0], R36 ;  /* 0x0003a02401007387 */ /* 0x000fe80000100a00 */
[----:B------:R1:W-:Y:S01]  /*14790*/  STL.64 [R1+0x3a8], R38 ;  /* 0x0003a82601007387 */ /* 0x0003e20000100a00 */
[----:B---3--:R-:W-:-:S15]  /*147a0*/  HMMA.16816.F32.BF16 R8, R40, R6, R8 ;  /* 0x000000062808723c */ /* 0x008fde0000041808 */
[----:B------:R-:W-:-:S08]  /*147b0*/  NOP ;  /* 0x0000000000007918 */ /* 0x000fd00000000000 */
[----:B------:R-:W-:Y:S01]  /*147c0*/  STL.64 [R1+0x390], R8 ;  /* 0x0003900801007387 */ /* 0x000fe20000100a00 */
[----:B-1----:R-:W-:-:S03]  /*147d0*/  IMAD.MOV.U32 R39, RZ, RZ, R10 ;  /* 0x000000ffff277224 */ /* 0x002fc600078e000a */
[----:B------:R1:W-:Y:S04]  /*147e0*/  STL.64 [R1+0x398], R10 ;  /* 0x0003980a01007387 */ /* 0x0003e80000100a00 */
[----:B-1----:R-:W3:Y:S01]  /*147f0*/  LDL.LU.64 R10, [R1+0xda0] ;  /* 0x000da000010a7983 */ /* 0x002ee20000300a00 */
[----:B------:R-:W-:-:S03]  /*14800*/  IMAD.MOV.U32 R38, RZ, RZ, R8 ;  /* 0x000000ffff267224 */ /* 0x000fc600078e0008 */
[----:B------:R-:W2:Y:S01]  /*14810*/  LDL.LU R8, [R1+0xd98] ;  /* 0x000d980001087983 */ /* 0x000ea20000300800 */
[----:B---3--:R-:W-:-:S15]  /*14820*/  HMMA.16816.F32.BF16 R52, R40, R10, R52 ;  /* 0x0000000a2834723c */ /* 0x008fde0000041834 */
[----:B------:R-:W-:-:S08]  /*14830*/  NOP ;  /* 0x0000000000007918 */ /* 0x000fd00000000000 */
[----:B------:R-:W-:Y:S04]  /*14840*/  STL.64 [R1+0x380], R52 ;  /* 0x0003803401007387 */ /* 0x000fe80000100a00 */
[----:B------:R1:W-:Y:S04]  /*14850*/  STL.64 [R1+0x388], R54 ;  /* 0x0003883601007387 */ /* 0x0003e80000100a00 */
[----:B-1----:R-:W3:Y:S04]  /*14860*/  LDL.LU.64 R54, [R1+0xd90] ;  /* 0x000d900001367983 */ /* 0x002ee80000300a00 */
[----:B------:R-:W3:Y:S02]  /*14870*/  LDL.LU.64 R52, [R1+0xd88] ;  /* 0x000d880001347983 */ /* 0x000ee40000300a00 */
        /* <DEDUP_REMOVED lines=17> */
[----:B------:R-:W3:Y:S01]  /*14990*/  LDL.LU.64 R52, [R1+0xd58] ;  /* 0x000d580001347983 */ /* 0x000ee20000300a00 */
[C---:B------:R-:W-:Y:S06]  /*149a0*/  HMMA.16816.F32.BF16 R44, R40.reuse, R30, R44 ;  /* 0x0000001e282c723c */ /* 0x040fec000004182c */
[----:B---3--:R-:W-:-:S15]  /*149b0*/  HMMA.16816.F32.BF16 R52, R40, R26, R52 ;  /* 0x0000001a2834723c */ /* 0x008fde0000041834 */
[----:B------:R-:W-:-:S08]  /*149c0*/  NOP ;  /* 0x0000000000007918 */ /* 0x000fd00000000000 */
[----:B------:R-:W-:Y:S04]  /*149d0*/  STL.64 [R1+0x370], R52 ;  /* 0x0003703401007387 */ /* 0x000fe80000100a00 */
[----:B------:R1:W-:Y:S04]  /*149e0*/  STL.64 [R1+0x378], R54 ;  /* 0x0003783601007387 */ /* 0x0003e80000100a00 */
[----:B-1----:R-:W3:Y:S04]  /*149f0*/  LDL.LU.64 R54, [R1+0xd50] ;  /* 0x000d500001367983 */ /* 0x002ee80000300a00 */
[----:B------:R-:W3:Y:S04]  /*14a00*/  LDL.LU.64 R52, [R1+0xd48] ;  /* 0x000d480001347983 */ /* 0x000ee80000300a00 */
[----:B------:R1:W-:Y:S04]  /*14a10*/  STL.64 [R1+0xd30], R26 ;  /* 0x000d301a01007387 */ /* 0x0003e80000100a00 */
[----:B------:R-:W4:Y:S04]  /*14a20*/  LDL.LU R24, [R1+0x330] ;  /* 0x0003300001187983 */ /* 0x000f280000300800 */
[----:B------:R-:W4:Y:S04]  /*14a30*/  LDL.LU R25, [R1+0x334] ;  /* 0x0003340001197983 */ /* 0x000f280000300800 */
[----:B-1----:R-:W4:Y:S04]  /*14a40*/  LDL.LU R26, [R1+0x338] ;  /* 0x00033800011a7983 */ /* 0x002f280000300800 */
[----:B------:R-:W4:Y:S04]  /*14a50*/  LDL.LU R27, [R1+0x33c] ;  /* 0x00033c00011b7983 */ /* 0x000f280000300800 */
[----:B------:R-:W-:Y:S04]  /*14a60*/  STL.64 [R1+0x360], R44 ;  /* 0x0003602c01007387 */ /* 0x000fe80000100a00 */
[----:B------:R1:W-:Y:S04]  /*14a70*/  STL.64 [R1+0x368], R46 ;  /* 0x0003682e01007387 */ /* 0x0003e80000100a00 */
[----:B-1----:R-:W4:Y:S04]  /*14a80*/  LDL.LU.64 R46, [R1+0xd40] ;  /* 0x000d4000012e7983 */ /* 0x002f280000300a00 */
[----:B------:R-:W4:Y:S04]  /*14a90*/  LDL.LU.64 R44, [R1+0xd38] ;  /* 0x000d3800012c7983 */ /* 0x000f280000300a00 */
[----:B------:R1:W-:Y:S04]  /*14aa0*/  STL.64 [R1+0xd28], R30 ;  /* 0x000d281e01007387 */ /* 0x0003e80000100a00 */
[----:B------:R-:W2:Y:S04]  /*14ab0*/  LDL.LU R28, [R1+0x70] ;  /* 0x00007000011c7983 */ /* 0x000ea80000300800 */
[----:B------:R-:W2:Y:S04]  /*14ac0*/  LDL.LU R29, [R1+0x74] ;  /* 0x00007400011d7983 */ /* 0x000ea80000300800 */
[----:B-1----:R-:W2:Y:S04]  /*14ad0*/  LDL.LU R30, [R1+0x78] ;  /* 0x00007800011e7983 */ /* 0x002ea80000300800 */
[----:B------:R-:W2:Y:S04]  /*14ae0*/  LDL.LU R31, [R1+0x7c] ;  /* 0x00007c00011f7983 */ /* 0x000ea80000300800 */
[----:B------:R-:W-:Y:S01]  /*14af0*/  STL.64 [R1+0xd20], R34 ;  /* 0x000d202201007387 */ /* 0x000fe20000100a00 */
[----:B--2---:R-:W-:Y:S06]  /*14b00*/  HMMA.16816.F32.BF16 R40, R40, R34, R28 ;  /* 0x000000222828723c */ /* 0x004fec000004181c */
[C---:B----4-:R-:W-:Y:S06]  /*14b10*/  HMMA.16816.F32.BF16 R28, R44.reuse, R6, R24 ;  /* 0x000000062c1c723c */ /* 0x050fec0000041818 */
[C---:B------:R-:W-:Y:S11]  /*14b20*/  HMMA.16816.F32.BF16 R24, R44.reuse, R10, R56 ;  /* 0x0000000a2c18723c */ /* 0x040ff60000041838 */
[----:B------:R-:W-:Y:S04]  /*14b30*/  STL.64 [R1+0x70], R40 ;  /* 0x0000702801007387 */ /* 0x000fe80000100a00 */
[----:B------:R-:W-:Y:S04]  /*14b40*/  STL.64 [R1+0x78], R42 ;  /* 0x0000782a01007387 */ /* 0x000fe80000100a00 */
[----:B------:R-:W-:Y:S04]  /*14b50*/  STL.64 [R1+0xd08], R10 ;  /* 0x000d080a01007387 */ /* 0x000fe80000100a00 */
[----:B------:R-:W-:Y:S04]  /*14b60*/  STL.64 [R1+0x330], R28 ;  /* 0x0003301c01007387 */ /* 0x000fe80000100a00 */
[----:B------:R-:W-:Y:S04]  /*14b70*/  STL.64 [R1+0x338], R30 ;  /* 0x0003381e01007387 */ /* 0x000fe80000100a00 */
[----:B------:R-:W-:Y:S04]  /*14b80*/  STL [R1+0xd00], R8 ;  /* 0x000d000801007387 */ /* 0x000fe80000100800 */
[----:B------:R-:W-:Y:S04]  /*14b90*/  STL.64 [R1+0x320], R24 ;  /* 0x0003201801007387 */ /* 0x000fe80000100a00 */
[----:B------:R3:W-:Y:S02]  /*14ba0*/  STL.64 [R1+0x328], R26 ;  /* 0x0003281a01007387 */ /* 0x0007e40000100a00 */
[----:B---3--:R-:W-:-:S15]  /*14bb0*/  HMMA.16816.F32.BF16 R24, R44, R14, R52 ;  /* 0x0000000e2c18723c */ /* 0x008fde0000041834 */
[----:B------:R-:W-:-:S08]  /*14bc0*/  NOP ;  /* 0x0000000000007918 */ /* 0x000fd00000000000 */
[----:B------:R-:W-:Y:S01]  /*14bd0*/  STL.64 [R1+0x310], R24 ;  /* 0x0003101801007387 */ /* 0x000fe20000100a00 */
[----:B------:R-:W-:-:S03]  /*14be0*/  IMAD.MOV.U32 R36, RZ, RZ, R24 ;  /* 0x000000ffff247224 */ /* 0x000fc600078e0018 */
[----:B------:R-:W-:Y:S04]  /*14bf0*/  STL.64 [R1+0x318], R26 ;  /* 0x0003181a01007387 */ /* 0x000fe80000100a00 */
[----:B------:R-:W-:Y:S04]  /*14c00*/  STL.64 [R1+0xcf8], R14 ;  /* 0x000cf80e01007387 */ /* 0x000fe80000100a00 */
[----:B------:R-:W-:Y:S04]  /*14c10*/  STL.64 [R1+0xc10], R38 ;  /* 0x000c102601007387 */ /* 0x000fe80000100a00 */
[----:B------:R1:W-:Y:S04]  /*14c20*/  STL [R1+0xc0c], R36 ;  /* 0x000c0c2401007387 */ /* 0x0003e80000100800 */
[----:B-1----:R-:W2:Y:S04]  /*14c30*/  LDL.LU R36, [R1+0x140] ;  /* 0x0001400001247983 */ /* 0x002ea80000300800 */
[----:B------:R-:W2:Y:S04]  /*14c40*/  LDL.LU R37, [R1+0x144] ;  /* 0x0001440001257983 */ /* 0x000ea80000300800 */
[----:B------:R-:W3:Y:S04]  /*14c50*/  LDL.LU R38, [R1+0x148] ;  /* 0x0001480001267983 */ /* 0x000ee80000300800 */
[----:B------:R-:W3:Y:S01]  /*14c60*/  LDL.LU R39, [R1+0x14c] ;  /* 0x00014c0001277983 */ /* 0x000ee20000300800 */
[C---:B------:R-:W-:Y:S03]  /*14c70*/  HMMA.16816.F32.BF16 R8, R44.reuse, R18, R48 ;  /* 0x000000122c08723c */ /* 0x040fe60000041830 */
[----:B---3--:R-:W-:Y:S04]  /*14c80*/  STL.64 [R1+0xcc8], R38 ;  /* 0x000cc82601007387 */ /* 0x008fe80000100a00 */
[----:B--2---:R1:W-:Y:S04]  /*14c90*/  STL.64 [R1+0xcc0], R36 ;  /* 0x000cc02401007387 */ /* 0x0043e80000100a00 */
[----:B------:R-:W-:Y:S04]  /*14ca0*/  STL.64 [R1+0xcf0], R18 ;  /* 0x000cf01201007387 */ /* 0x000fe80000100a00 */
[----:B-1----:R-:W2:Y:S08]  /*14cb0*/  LDL.LU R36, [R1+0x190] ;  /* 0x0001900001247983 */ /* 0x002eb00000300800 */
[----:B------:R-:W-:Y:S04]  /*14cc0*/  STL.64 [R1+0x300], R8 ;  /* 0x0003000801007387 */ /* 0x000fe80000100a00 */
[----:B------:R-:W-:Y:S04]  /*14cd0*/  STL.64 [R1+0x308], R10 ;  /* 0x0003080a01007387 */ /* 0x000fe80000100a00 */
[----:B------:R-:W2:Y:S04]  /*14ce0*/  LDL.LU R37, [R1+0x194] ;  /* 0x0001940001257983 */ /* 0x000ea80000300800 */
[----:B------:R-:W3:Y:S04]  /*14cf0*/  LDL.LU R38, [R1+0x198] ;  /* 0x0001980001267983 */ /* 0x000ee80000300800 */
[----:B------:R-:W3:Y:S04]  /*14d00*/  LDL.LU R39, [R1+0x19c] ;  /* 0x00019c0001277983 */ /* 0x000ee80000300800 */
[----:B---3--:R-:W-:Y:S04]  /*14d10*/  STL.64 [R1+0xcd8], R38 ;  /* 0x000cd82601007387 */ /* 0x008fe80000100a00 */
[----:B--2---:R1:W-:Y:S04]  /*14d20*/  STL.64 [R1+0xcd0], R36 ;  /* 0x000cd02401007387 */ /* 0x0043e80000100a00 */
[----:B-1----:R-:W2:Y:S04]  /*14d30*/  LDL.LU R36, [R1+0x1a0] ;  /* 0x0001a00001247983 */ /* 0x002ea80000300800 */
        /* <DEDUP_REMOVED lines=32> */
[----:B--2---:R1:W-:Y:S01]  /*14f40*/  STL.64 [R1+0xce0], R36 ;  /* 0x000ce02401007387 */ /* 0x0043e20000100a00 */
[----:B----4-:R-:W-:Y:S03]  /*14f50*/  HMMA.16816.F32.BF16 R24, R44, R22, R24 ;  /* 0x000000162c18723c */ /* 0x010fe60000041818 */
[----:B-1----:R-:W2:Y:S04]  /*14f60*/  LDL.LU R36, [R1+0x1b0] ;  /* 0x0001b00001247983 */ /* 0x002ea80000300800 */
[----:B------:R-:W2:Y:S04]  /*14f70*/  LDL.LU R37, [R1+0x1b4] ;  /* 0x0001b40001257983 */ /* 0x000ea80000300800 */
[----:B------:R-:W2:Y:S04]  /*14f80*/  LDL.LU R38, [R1+0x1b8] ;  /* 0x0001b80001267983 */ /* 0x000ea80000300800 */
[----:B------:R-:W2:Y:S04]  /*14f90*/  LDL.LU R39, [R1+0x1bc] ;  /* 0x0001bc0001277983 */ /* 0x000ea80000300800 */
        /* <DEDUP_REMOVED lines=8> */
[----:B------:R-:W-:Y:S01]  /*15020*/  STL.64 [R1+0x2f0], R24 ;  /* 0x0002f01801007387 */ /* 0x000fe20000100a00 */
[----:B------:R-:W-:-:S03]  /*15030*/  IMAD.MOV.U32 R41, RZ, RZ, R26 ;  /* 0x000000ffff297224 */ /* 0x000fc600078e001a */
[----:B------:R1:W-:Y:S04]  /*15040*/  STL.64 [R1+0x2f8], R26 ;  /* 0x0002f81a01007387 */ /* 0x0003e80000100a00 */
[----:B-1----:R-:W2:Y:S02]  /*15050*/  LDL.LU.64 R26, [R1+0xd30] ;  /* 0x000d3000011a7983 */ /* 0x002ea40000300a00 */
[----:B--2---:R-:W-:-:S15]  /*15060*/  HMMA.16816.F32.BF16 R28, R44, R26, R28 ;  /* 0x0000001a2c1c723c */ /* 0x004fde000004181c */
[----:B------:R-:W-:-:S08]  /*15070*/  NOP ;  /* 0x0000000000007918 */ /* 0x000fd00000000000 */
[----:B------:R-:W-:Y:S04]  /*15080*/  STL.64 [R1+0x2e0], R28 ;  /* 0x0002e01c01007387 */ /* 0x000fe80000100a00 */
[----:B------:R1:W-:Y:S04]  /*15090*/  STL.64 [R1+0x2e8], R30 ;  /* 0x0002e81e01007387 */ /* 0x0003e80000100a00 */
[----:B-1----:R-:W2:Y:S02]  /*150a0*/  LDL.LU.64 R30, [R1+0xd28] ;  /* 0x000d2800011e7983 */ /* 0x002ea40000300a00 */
[----:B--2---:R-:W-:-:S15]  /*150b0*/  HMMA.16816.F32.BF16 R32, R44, R30, R32 ;  /* 0x0000001e2c20723c */ /* 0x004fde0000041820 */
[----:B------:R-:W-:-:S08]  /*150c0*/  NOP ;  /* 0x0000000000007918 */ /* 0x000fd00000000000 */
[----:B------:R-:W-:Y:S04]  /*150d0*/  STL.64 [R1+0x2d0], R32 ;  /* 0x0002d02001007387 */ /* 0x000fe80000100a00 */
[----:B------:R1:W-:Y:S04]  /*150e0*/  STL.64 [R1+0x2d8], R34 ;  /* 0x0002d82201007387 */ /* 0x0003e80000100a00 */
[----:B-1----:R-:W2:Y:S01]  /*150f0*/  LDL.LU.64 R34, [R1+0xd20] ;  /* 0x000d200001227983 */ /* 0x002ea20000300a00 */
[----:B------:R-:W-:Y:S02]  /*15100*/  IMAD.MOV.U32 R42, RZ, RZ, R32 ;  /* 0x000000ffff2a7224 */ /* 0x000fe400078e0020 */
[----:B------:R-:W-:-:S03]  /*15110*/  IMAD.MOV.U32 R40, RZ, RZ, R24 ;  /* 0x000000ffff287224 */ /* 0x000fc600078e0018 */
[----:B------:R-:W-:Y:S04]  /*15120*/  STL [R1+0xc20], R42 ;  /* 0x000c202a01007387 */ /* 0x000fe80000100800 */
[----:B------:R1:W-:Y:S04]  /*15130*/  STL.64 [R1+0xc18], R40 ;  /* 0x000c182801007387 */ /* 0x0003e80000100a00 */
[----:B-1----:R-:W4:Y:S04]  /*15140*/  LDL.LU R40, [R1+0x150] ;  /* 0x0001500001287983 */ /* 0x002f280000300800 */
[----:B------:R-:W4:Y:S04]  /*15150*/  LDL.LU R41, [R1+0x154] ;  /* 0x0001540001297983 */ /* 0x000f280000300800 */
[----:B------:R-:W4:Y:S04]  /*15160*/  LDL.LU R42, [R1+0x158] ;  /* 0x00015800012a7983 */ /* 0x000f280000300800 */
[----:B------:R-:W4:Y:S01]  /*15170*/  LDL.LU R43, [R1+0x15c] ;  /* 0x00015c00012b7983 */ /* 0x000f220000300800 */
[----:B--2---:R-:W-:Y:S03]  /*15180*/  HMMA.16816.F32.BF16 R44, R44, R34, R48 ;  /* 0x000000222c2c723c */ /* 0x004fe60000041830 */
[----:B------:R-:W2:Y:S04]  /*15190*/  LDL.LU.64 R50, [R1+0xd18] ;  /* 0x000d180001327983 */ /* 0x000ea80000300a00 */
[----:B------:R-:W2:-:S15]  /*151a0*/  LDL.LU.64 R48, [R1+0xd10] ;  /* 0x000d100001307983 */ /* 0x000e9e0000300a00 */
[----:B------:R-:W-:-:S01]  /*151b0*/  NOP ;  /* 0x0000000000007918 */ /* 0x000fc20000000000 */
[----:B------:R1:W-:Y:S04]  /*151c0*/  STL.64 [R1+0x230], R44 ;  /* 0x0002302c01007387 */ /* 0x0003e80000100a00 */
[----:B------:R0:W-:Y:S04]  /*151d0*/  STL.64 [R1+0x238], R46 ;  /* 0x0002382e01007387 */ /* 0x0001e80000100a00 */
[----:B-1----:R-:W4:Y:S04]  /*151e0*/  LDL.LU R44, [R1+0x160] ;  /* 0x00016000012c7983 */ /* 0x002f280000300800 */
[----:B------:R-:W4:Y:S04]  /*151f0*/  LDL.LU R45, [R1+0x164] ;  /* 0x00016400012d7983 */ /* 0x000f280000300800 */
[----:B0-----:R-:W4:Y:S04]  /*15200*/  LDL.LU R46, [R1+0x168] ;  /* 0x00016800012e7983 */ /* 0x001f280000300800 */
[----:B------:R-:W4:Y:S01]  /*15210*/  LDL.LU R47, [R1+0x16c] ;  /* 0x00016c00012f7983 */ /* 0x000f220000300800 */
[----:B--2---:R-:W-:-:S15]  /*15220*/  HMMA.16816.F32.BF16 R8, R48, R6, R8 ;  /* 0x000000063008723c */ /* 0x004fde0000041808 */
[----:B------:R-:W-:-:S08]  /*15230*/  NOP ;  /* 0x0000000000007918 */ /* 0x000fd00000000000 */
[----:B------:R-:W-:Y:S04]  /*15240*/  STL.64 [R1+0x1e0], R8 ;  /* 0x0001e00801007387 */ /* 0x000fe80000100a00 */
[----:B------:R0:W-:Y:S04]  /*15250*/  STL.64 [R1+0x1e8], R10 ;  /* 0x0001e80a01007387 */ /* 0x0001e80000100a00 */
[----:B0-----:R-:W2:Y:S04]  /*15260*/  LDL.LU.64 R10, [R1+0xd08] ;  /* 0x000d0800010a7983 */ /* 0x001ea80000300a00 */
[----:B------:R-:W4:Y:S01]  /*15270*/  LDL.LU R8, [R1+0xd00] ;  /* 0x000d000001087983 */ /* 0x000f220000300800 */
[----:B--2---:R-:W-:-:S15]  /*15280*/  HMMA.16816.F32.BF16 R12, R48, R10, R12 ;  /* 0x0000000a300c723c */ /* 0x004fde000004180c */
[----:B------:R-:W-:-:S08]  /*15290*/  NOP ;  /* 0x0000000000007918 */ /* 0x000fd00000000000 */
[----:B------:R-:W-:Y:S04]  /*152a0*/  STL.64 [R1+0x1d0], R12 ;  /* 0x0001d00c01007387 */ /* 0x000fe80000100a00 */
[----:B------:R0:W-:Y:S04]  /*152b0*/  STL.64 [R1+0x1d8], R14 ;  /* 0x0001d80e01007387 */ /* 0x0001e80000100a00 */
[----:B0-----:R-:W2:Y:S02]  /*152c0*/  LDL.LU.64 R14, [R1+0xcf8] ;  /* 0x000cf800010e7983 */ /* 0x001ea40000300a00 */
        /* <DEDUP_REMOVED lines=9> */
[----:B0-----:R-:W2:Y:S04]  /*15360*/  LDL.LU.64 R38, [R1+0xce8] ;  /* 0x000ce80001267983 */ /* 0x001ea80000300a00 */
[----:B------:R-:W2:Y:S02]  /*15370*/  LDL.LU.64 R36, [R1+0xce0] ;  /* 0x000ce00001247983 */ /* 0x000ea40000300a00 */
[----:B--2---:R-:W-:-:S15]  /*15380*/  HMMA.16816.F32.BF16 R36, R48, R22, R36 ;  /* 0x000000163024723c */ /* 0x004fde0000041824 */
[----:B------:R-:W-:-:S08]  /*15390*/  NOP ;  /* 0x0000000000007918 */ /* 0x000fd00000000000 */
[----:B------:R-:W-:Y:S04]  /*153a0*/  STL.64 [R1+0x1a0], R36 ;  /* 0x0001a02401007387 */ /* 0x000fe80000100a00 */
[----:B------:R0:W-:Y:S04]  /*153b0*/  STL.64 [R1+0x1a8], R38 ;  /* 0x0001a82601007387 */ /* 0x0001e80000100a00 */
[----:B0-----:R-:W2:Y:S04]  /*153c0*/  LDL.LU.64 R38, [R1+0xcd8] ;  /* 0x000cd80001267983 */ /* 0x001ea80000300a00 */
[----:B------:R-:W2:Y:S01]  /*153d0*/  LDL.LU.64 R36, [R1+0xcd0] ;  /* 0x000cd00001247983 */ /* 0x000ea20000300a00 */
[C---:B---3--:R-:W-:Y:S06]  /*153e0*/  HMMA.16816.F32.BF16 R52, R48.reuse, R30, R52 ;  /* 0x0000001e3034723c */ /* 0x048fec0000041834 */
[----:B--2---:R-:W-:-:S15]  /*153f0*/  HMMA.16816.F32.BF16 R36, R48, R26, R36 ;  /* 0x0000001a3024723c */ /* 0x004fde0000041824 */
[----:B------:R-:W-:-:S08]  /*15400*/  NOP ;  /* 0x0000000000007918 */ /* 0x000fd00000000000 */
[----:B------:R-:W-:Y:S04]  /*15410*/  STL.64 [R1+0x190], R36 ;  /* 0x0001902401007387 */ /* 0x000fe80000100a00 */
[----:B------:R0:W-:Y:S04]  /*15420*/  STL.64 [R1+0x198], R38 ;  /* 0x0001982601007387 */ /* 0x0001e80000100a00 */
[----:B0-----:R-:W2:Y:S04]  /*15430*/  LDL.LU.64 R38, [R1+0xcc8] ;  /* 0x000cc80001267983 */ /* 0x001ea80000300a00 */
[----:B------:R-:W2:Y:S04]  /*15440*/  LDL.LU.64 R36, [R1+0xcc0] ;  /* 0x000cc00001247983 */ /* 0x000ea80000300a00 */
[----:B------:R0:W-:Y:S04]  /*15450*/  STL.64 [R1+0xca8], R26 ;  /* 0x000ca81a01007387 */ /* 0x0001e80000100a00 */
[----:B------:R-:W3:Y:S04]  /*15460*/  LDL.LU R24, [R1+0xd0] ;  /* 0x0000d00001187983 */ /* 0x000ee80000300800 */
[----:B------:R-:W3:Y:S04]  /*15470*/  LDL.LU R25, [R1+0xd4] ;  /* 0x0000d40001197983 */ /* 0x000ee80000300800 */
[----:B0-----:R-:W3:Y:S04]  /*15480*/  LDL.LU R26, [R1+0xd8] ;  /* 0x0000d800011a7983 */ /* 0x001ee80000300800 */
[----:B------:R-:W3:Y:S04]  /*15490*/  LDL.LU R27, [R1+0xdc] ;  /* 0x0000dc00011b7983 */ /* 0x000ee80000300800 */
[----:B------:R-:W-:Y:S04]  /*154a0*/  STL.64 [R1+0x180], R52 ;  /* 0x0001803401007387 */ /* 0x000fe80000100a00 */
[----:B------:R0:W-:Y:S04]  /*154b0*/  STL.64 [R1+0x188], R54 ;  /* 0x0001883601007387 */ /* 0x0001e80000100a00 */
[----:B0-----:R-:W4:Y:S04]  /*154c0*/  LDL.LU.64 R54, [R1+0xcb8] ;  /* 0x000cb80001367983 */ /* 0x001f280000300a00 */
[----:B------:R-:W4:Y:S04]  /*154d0*/  LDL.LU.64 R52, [R1+0xcb0] ;  /* 0x000cb00001347983 */ /* 0x000f280000300a00 */
[----:B------:R3:W-:Y:S02]  /*154e0*/  STL.64 [R1+0xca0], R30 ;  /* 0x000ca01e01007387 */ /* 0x0007e40000100a00 */
[----:B---3--:R-:W-:Y:S06]  /*154f0*/  HMMA.16816.F32.BF16 R28, R48, R34, R24 ;  /* 0x00000022301c723c */ /* 0x008fec0000041818 */
[----:B----4-:R-:W-:-:S15]  /*15500*/  HMMA.16816.F32.BF16 R24, R52, R6, R44 ;  /* 0x000000063418723c */ /* 0x010fde000004182c */
[----:B------:R-:W-:-:S02]  /*15510*/  NOP ;  /* 0x0000000000007918 */ /* 0x000fc40000000000 */
[----:B------:R-:W-:Y:S04]  /*15520*/  STL.64 [R1+0xd0], R28 ;  /* 0x0000d01c01007387 */ /* 0x000fe80000100a00 */
[----:B------:R-:W-:Y:S04]  /*15530*/  STL.64 [R1+0xd8], R30 ;  /* 0x0000d81e01007387 */ /* 0x000fe80000100a00 */
[----:B------:R-:W-:Y:S01]  /*15540*/  STL.64 [R1+0x160], R24 ;  /* 0x0001601801007387 */ /* 0x000fe20000100a00 */
[----:B------:R-:W-:-:S03]  /*15550*/  IMAD.MOV.U32 R49, RZ, RZ, R26 ;  /* 0x000000ffff317224 */ /* 0x000fc600078e001a */
[----:B------:R0:W-:Y:S01]  /*15560*/  STL.64 [R1+0x168], R26 ;  /* 0x0001681a01007387 */ /* 0x0001e20000100a00 */
[----:B------:R-:W-:Y:S02]  /*15570*/  IMAD.MOV.U32 R48, RZ, RZ, R24 ;  /* 0x000000ffff307224 */ /* 0x000fe400078e0018 */
[----:B0-----:R-:W-:Y:S06]  /*15580*/  HMMA.16816.F32.BF16 R24, R52, R10, R40 ;  /* 0x0000000a3418723c */ /* 0x001fec0000041828 */
[----:B------:R-:W-:Y:S04]  /*15590*/  STL.64 [R1+0xc78], R10 ;  /* 0x000c780a01007387 */ /* 0x000fe80000100a00 */
[----:B------:R0:W-:-:S13]  /*155a0*/  STL [R1+0xc70], R8 ;  /* 0x000c700801007387 */ /* 0x0001da0000100800 */
[----:B------:R-:W-:Y:S04]  /*155b0*/  STL.64 [R1+0x150], R24 ;  /* 0x0001501801007387 */ /* 0x000fe80000100a00 */
[----:B------:R2:W-:Y:S01]  /*155c0*/  STL.64 [R1+0x158], R26 ;  /* 0x0001581a01007387 */ /* 0x0005e20000100a00 */
[C---:B0-----:R-:W-:Y:S06]  /*155d0*/  HMMA.16816.F32.BF16 R8, R52.reuse, R18, R56 ;  /* 0x000000123408723c */ /* 0x041fec0000041838 */
[----:B--2---:R-:W-:-:S15]  /*155e0*/  HMMA.16816.F32.BF16 R24, R52, R14, R36 ;  /* 0x0000000e3418723c */ /* 0x004fde0000041824 */
[----:B------:R-:W-:-:S09]  /*155f0*/  NOP ;  /* 0x0000000000007918 */ /* 0x000fd20000000000 */
[----:B------:R-:W-:Y:S01]  /*15600*/  IMAD.MOV.U32 R50, RZ, RZ, R26 ;  /* 0x000000ffff327224 */ /* 0x000fe200078e001a */
[----:B------:R-:W-:Y:S04]  /*15610*/  STL.64 [R1+0x140], R24 ;  /* 0x0001401801007387 */ /* 0x000fe80000100a00 */
[----:B------:R-:W-:Y:S04]  /*15620*/  STL.64 [R1+0x148], R26 ;  /* 0x0001481a01007387 */ /* 0x000fe80000100a00 */
[----:B------:R-:W-:Y:S04]  /*15630*/  STL [R1+0xc30], R50 ;  /* 0x000c303201007387 */ /* 0x000fe80000100800 */
[----:B------:R0:W-:Y:S04]  /*15640*/  STL.64 [R1+0xc28], R48 ;  /* 0x000c283001007387 */ /* 0x0001e80000100a00 */
[----:B------:R-:W2:Y:S04]  /*15650*/  LDL.LU.64 R4, [R1+0x400] ;  /* 0x0004000001047983 */ /* 0x000ea80000300a00 */
[----:B0-----:R-:W3:Y:S04]  /*15660*/  LDL.LU R48, [R1+0x20] ;  /* 0x0000200001307983 */ /* 0x001ee80000300800 */
[----:B------:R-:W-:Y:S04]  /*15670*/  STL.64 [R1+0x130], R8 ;  /* 0x0001300801007387 */ /* 0x000fe80000100a00 */
[----:B------:R-:W-:Y:S04]  /*15680*/  STL.64 [R1+0x138], R10 ;  /* 0x0001380a01007387 */ /* 0x000fe80000100a00 */
[----:B------:R-:W3:Y:S04]  /*15690*/  LDL.LU R49, [R1+0x24] ;  /* 0x0000240001317983 */ /* 0x000ee80000300800 */
[----:B------:R-:W4:Y:S04]  /*156a0*/  LDL.LU R50, [R1+0x28] ;  /* 0x0000280001327983 */ /* 0x000f280000300800 */
[----:B------:R-:W4:Y:S01]  /*156b0*/  LDL.LU R51, [R1+0x2c] ;  /* 0x00002c0001337983 */ /* 0x000f220000300800 */
[----:B------:R-:W-:-:S03]  /*156c0*/  IMAD.MOV.U32 R44, RZ, RZ, R24 ;  /* 0x000000ffff2c7224 */ /* 0x000fc600078e0018 */
[----:B----4-:R-:W-:Y:S04]  /*156d0*/  STL.64 [R1+0xc40], R50 ;  /* 0x000c403201007387 */ /* 0x010fe80000100a00 */
[----:B---3--:R0:W-:Y:S04]  /*156e0*/  STL.64 [R1+0xc38], R48 ;  /* 0x000c383001007387 */ /* 0x0081e80000100a00 */
[----:B0-----:R-:W3:Y:S04]  /*156f0*/  LDL.LU R48, [R1+0x30] ;  /* 0x0000300001307983 */ /* 0x001ee80000300800 */
[----:B------:R-:W3:Y:S04]  /*15700*/  LDL.LU R49, [R1+0x34] ;  /* 0x0000340001317983 */ /* 0x000ee80000300800 */
[----:B------:R-:W4:Y:S04]  /*15710*/  LDL.LU R50, [R1+0x38] ;  /* 0x0000380001327983 */ /* 0x000f280000300800 */
[----:B------:R-:W4:Y:S04]  /*15720*/  LDL.LU R51, [R1+0x3c] ;  /* 0x00003c0001337983 */ /* 0x000f280000300800 */
        /* <DEDUP_REMOVED lines=20> */
[----:B----4-:R-:W-:Y:S04]  /*15870*/  STL.64 [R1+0xc50], R50 ;  /* 0x000c503201007387 */ /* 0x010fe80000100a00 */
[----:B---3--:R0:W-:Y:S04]  /*15880*/  STL.64 [R1+0xc48], R48 ;  /* 0x000c483001007387 */ /* 0x0081e80000100a00 */
[----:B0-----:R-:W3:Y:S04]  /*15890*/  LDL.LU R48, [R1+0x40] ;  /* 0x0000400001307983 */ /* 0x001ee80000300800 */
[----:B------:R-:W3:Y:S04]  /*158a0*/  LDL.LU R49, [R1+0x44] ;  /* 0x0000440001317983 */ /* 0x000ee80000300800 */
[----:B------:R-:W4:Y:S04]  /*158b0*/  LDL.LU R50, [R1+0x48] ;  /* 0x0000480001327983 */ /* 0x000f280000300800 */
[----:B------:R-:W4:Y:S01]  /*158c0*/  LDL.LU R51, [R1+0x4c] ;  /* 0x00004c0001337983 */ /* 0x000f220000300800 */
[----:B--2---:R-:W-:-:S15]  /*158d0*/  HMMA.16816.F32.BF16 R24, R52, R22, R24 ;  /* 0x000000163418723c */ /* 0x004fde0000041818 */
[----:B------:R-:W-:-:S09]  /*158e0*/  NOP ;  /* 0x0000000000007918 */ /* 0x000fd20000000000 */
[----:B------:R-:W-:Y:S01]  /*158f0*/  IMAD.MOV.U32 R46, RZ, RZ, R26 ;  /* 0x000000ffff2e7224 */ /* 0x000fe200078e001a */
[----:B----4-:R-:W-:Y:S04]  /*15900*/  STL.64 [R1+0xc68], R50 ;  /* 0x000c683201007387 */ /* 0x010fe80000100a00 */
[----:B---3--:R0:W-:Y:S04]  /*15910*/  STL.64 [R1+0xc60], R48 ;  /* 0x000c603001007387 */ /* 0x0081e80000100a00 */
        /* <DEDUP_REMOVED lines=9> */
[----:B------:R-:W-:Y:S04]  /*159b0*/  STL.64 [R1+0x120], R24 ;  /* 0x0001201801007387 */ /* 0x000fe80000100a00 */
[----:B------:R0:W-:Y:S04]  /*159c0*/  STL.64 [R1+0x128], R26 ;  /* 0x0001281a01007387 */ /* 0x0001e80000100a00 */
[----:B0-----:R-:W2:Y:S04]  /*159d0*/  LDL.LU.64 R26, [R1+0xca8] ;  /* 0x000ca800011a7983 */ /* 0x001ea80000300a00 */
[----:B------:R-:W4:Y:S01]  /*159e0*/  LDL.LU.64 R12, [R1+0x408] ;  /* 0x00040800010c7983 */ /* 0x000f220000300a00 */
[----:B--2---:R-:W-:-:S15]  /*159f0*/  HMMA.16816.F32.BF16 R28, R52, R26, R28 ;  /* 0x0000001a341c723c */ /* 0x004fde000004181c */
[----:B------:R-:W-:-:S08]  /*15a00*/  NOP ;  /* 0x0000000000007918 */ /* 0x000fd00000000000 */
[----:B------:R0:W-:Y:S04]  /*15a10*/  STL.64 [R1+0x110], R28 ;  /* 0x0001101c01007387 */ /* 0x0001e80000100a00 */
[----:B------:R1:W-:Y:S01]  /*15a20*/  STL.64 [R1+0x118], R30 ;  /* 0x0001181e01007387 */ /* 0x0003e20000100a00 */
[----:B------:R-:W-:Y:S01]  /*15a30*/  IMAD.MOV.U32 R45, RZ, RZ, R24 ;  /* 0x000000ffff2d7224 */ /* 0x000fe200078e0018 */
[----:B0-----:R-:W0:Y:S02]  /*15a40*/  LDC R28, c[0x0][0x230] ;  /* 0x00008c00ff1c7b82 */ /* 0x001e240000000800 */
[----:B-1----:R-:W2:Y:S02]  /*15a50*/  LDL.LU.64 R30, [R1+0xca0] ;  /* 0x000ca000011e7983 */ /* 0x002ea40000300a00 */
[C---:B--2---:R-:W-:Y:S06]  /*15a60*/  HMMA.16816.F32.BF16 R36, R52.reuse, R30, R36 ;  /* 0x0000001e3424723c */ /* 0x044fec0000041824 */
[----:B------:R-:W-:-:S15]  /*15a70*/  HMMA.16816.F32.BF16 R52, R52, R34, R56 ;  /* 0x000000223434723c */ /* 0x000fde0000041838 */
[----:B------:R-:W-:-:S02]  /*15a80*/  NOP ;  /* 0x0000000000007918 */ /* 0x000fc40000000000 */
[----:B------:R1:W-:Y:S04]  /*15a90*/  STL.64 [R1+0x100], R36 ;  /* 0x0001002401007387 */ /* 0x0003e80000100a00 */
[----:B------:R2:W-:Y:S01]  /*15aa0*/  STL.64 [R1+0x108], R38 ;  /* 0x0001082601007387 */ /* 0x0005e20000100a00 */
[----:B-1----:R-:W-:Y:S02]  /*15ab0*/  IMAD.MOV.U32 R36, RZ, RZ, R0 ;  /* 0x000000ffff247224 */ /* 0x002fe400078e0000 */
[----:B------:R-:W-:Y:S01]  /*15ac0*/  IMAD.MOV.U32 R37, RZ, RZ, R61 ;  /* 0x000000ffff257224 */ /* 0x000fe200078e003d */
[----:B------:R-:W3:Y:S04]  /*15ad0*/  LDL.LU R0, [R1+0xc98] ;  /* 0x000c980001007983 */ /* 0x000ee80000300800 */
[----:B------:R-:W4:Y:S01]  /*15ae0*/  LDL.LU R61, [R1+0xc94] ;  /* 0x000c9400013d7983 */ /* 0x000f220000300800 */
[----:B--2---:R-:W-:-:S03]  /*15af0*/  IMAD.MOV.U32 R38, RZ, RZ, R60 ;  /* 0x000000ffff267224 */ /* 0x004fc600078e003c */
[----:B------:R-:W2:Y:S04]  /*15b00*/  LDL.LU R60, [R1+0xc90] ;  /* 0x000c9000013c7983 */ /* 0x000ea80000300800 */
[----:B------:R-:W2:Y:S04]  /*15b10*/  LDL.LU R16, [R1+0x5d0] ;  /* 0x0005d00001107983 */ /* 0x000ea80000300800 */
[----:B------:R-:W2:Y:S04]  /*15b20*/  LDL.LU R25, [R1+0xa84] ;  /* 0x000a840001197983 */ /* 0x000ea80000300800 */
[----:B------:R-:W2:Y:S04]  /*15b30*/  LDL.LU R24, [R1+0xa7c] ;  /* 0x000a7c0001187983 */ /* 0x000ea80000300800 */
[----:B------:R-:W2:Y:S01]  /*15b40*/  LDL.LU R33, [R1+0xa74] ;  /* 0x000a740001217983 */ /* 0x000ea20000300800 */
[----:B------:R-:W-:-:S03]  /*15b50*/  IMAD.MOV.U32 R39, RZ, RZ, R2 ;  /* 0x000000ffff277224 */ /* 0x000fc600078e0002 */
[----:B------:R-:W2:Y:S04]  /*15b60*/  LDL.LU R32, [R1+0xa6c] ;  /* 0x000a6c0001207983 */ /* 0x000ea80000300800 */
[----:B------:R-:W2:Y:S04]  /*15b70*/  LDL.LU R2, [R1+0xa64] ;  /* 0x000a640001027983 */ /* 0x000ea80000300800 */
[----:B------:R-:W3:Y:S04]  /*15b80*/  LDL.LU.64 R58, [R1+0xc88] ;  /* 0x000c8800013a7983 */ /* 0x000ee80000300a00 */
[----:B------:R-:W3:Y:S04]  /*15b90*/  LDL.LU.64 R56, [R1+0xc80] ;  /* 0x000c800001387983 */ /* 0x000ee80000300a00 */
[----:B------:R1:W-:Y:S04]  /*15ba0*/  STL.64 [R1+0xc0], R52 ;  /* 0x0000c03401007387 */ /* 0x0003e80000100a00 */
[----:B------:R-:W-:Y:S01]  /*15bb0*/  STL.64 [R1+0xc8], R54 ;  /* 0x0000c83601007387 */ /* 0x000fe20000100a00 */
        /* <DEDUP_REMOVED lines=13> */
[----:B------:R-:W3:Y:S01]  /*15c90*/  LDL.LU.64 R48, [R1+0xc60] ;  /* 0x000c600001307983 */ /* 0x000ee20000300a00 */
[----:B----4-:R-:W-:-:S02]  /*15ca0*/  IMAD.MOV.U32 R9, RZ, RZ, R61 ;  /* 0x000000ffff097224 */ /* 0x010fc400078e003d */
[----:B------:R-:W-:Y:S01]  /*15cb0*/  IMAD.MOV.U32 R10, RZ, RZ, R0 ;  /* 0x000000ffff0a7224 */ /* 0x000fe200078e0000 */
[----:B------:R-:W4:Y:S04]  /*15cc0*/  LDL.LU R61, [R1+0xc5c] ;  /* 0x000c5c00013d7983 */ /* 0x000f280000300800 */
[----:B------:R-:W4:Y:S01]  /*15cd0*/  LDL.LU R0, [R1+0xc58] ;  /* 0x000c580001007983 */ /* 0x000f220000300800 */
[----:B---3--:R-:W-:-:S15]  /*15ce0*/  HMMA.16816.F32.BF16 R48, R56, R14, R48 ;  /* 0x0000000e3830723c */ /* 0x008fde0000041830 */
[----:B------:R-:W-:-:S08]  /*15cf0*/  NOP ;  /* 0x0000000000007918 */ /* 0x000fd00000000000 */
[----:B------:R-:W-:Y:S04]  /*15d00*/  STL.64 [R1+0x40], R48 ;  /* 0x0000403001007387 */ /* 0x000fe80000100a00 */
[----:B------:R1:W-:Y:S01]  /*15d10*/  STL.64 [R1+0x48], R50 ;  /* 0x0000483201007387 */ /* 0x0003e20000100a00 */
[----:B------:R-:W-:-:S03]  /*15d20*/  IMAD.MOV.U32 R14, RZ, RZ, R48 ;  /* 0x000000ffff0e7224 */ /* 0x000fc600078e0030 */
        /* <DEDUP_REMOVED lines=8> */
[----:B------:R-:W-:-:S02]  /*15db0*/  IMAD.MOV.U32 R11, RZ, RZ, R3 ;  /* 0x000000ffff0b7224 */ /* 0x000fc400078e0003 */
[----:B------:R-:W1:Y:S05]  /*15dc0*/  LDC R3, c[0x0][0x238] ;  /* 0x00008e00ff037b82 */ /* 0x000e6a0000000800 */
[C---:B--2---:R-:W-:Y:S06]  /*15dd0*/  HMMA.16816.F32.BF16 R8, R56.reuse, R26, R8 ;  /* 0x0000001a3808723c */ /* 0x044fec0000041808 */
[----:B------:R-:W-:Y:S01]  /*15de0*/  HMMA.16816.F32.BF16 R40, R56, R30, R40 ;  /* 0x0000001e3828723c */ /* 0x000fe20000041828 */
[----:B0-----:R-:W-:-:S02]  /*15df0*/  VIADD R28, R28, 0x1f ;  /* 0x0000001f1c1c7836 */ /* 0x001fc40000000000 */
[----:B------:R-:W-:Y:S02]  /*15e00*/  VIADD R17, R17, 0x1 ;  /* 0x0000000111117836 */ /* 0x000fe40000000000 */
[----:B-1----:R-:W-:-:S04]  /*15e10*/  IMAD.SHL.U32 R3, R3, 0x20, RZ ;  /* 0x0000002003037824 */ /* 0x002fc800078e00ff */
[----:B------:R-:W-:-:S05]  /*15e20*/  IMAD.SHL.U32 R3, R3, 0x2, RZ ;  /* 0x0000000203037824 */ /* 0x000fca00078e00ff */
[----:B------:R-:W-:-:S10]  /*15e30*/  IADD3 R7, P2, R60, R3, RZ ;  /* 0x000000033c077210 */ /* 0x000fd40007f5e0ff */
[----:B------:R-:W-:Y:S01]  /*15e40*/  IMAD.MOV.U32 R30, RZ, RZ, R42 ;  /* 0x000000ffff1e7224 */ /* 0x000fe200078e002a */
[-C--:B------:R-:W-:Y:S01]  /*15e50*/  IADD3 R6, P1, R12, R3.reuse, RZ ;  /* 0x000000030c067210 */ /* 0x080fe20007f3e0ff */
[----:B------:R-:W-:Y:S02]  /*15e60*/  IMAD.MOV.U32 R26, RZ, RZ, R40 ;  /* 0x000000ffff1a7224 */ /* 0x000fe400078e0028 */
[----:B----4-:R-:W-:Y:S01]  /*15e70*/  IMAD.X R60, R61, 0x1, R0, P2 ;  /* 0x000000013d3c7824 */ /* 0x010fe200010e0600 */
[-C--:B------:R-:W-:Y:S02]  /*15e80*/  IADD3 R16, P2, R16, R3.reuse, RZ ;  /* 0x0000000310107210 */ /* 0x080fe40007f5e0ff */
[-C--:B------:R-:W-:Y:S02]  /*15e90*/  IADD3 R25, P6, R25, R3.reuse, RZ ;  /* 0x0000000319197210 */ /* 0x080fe40007fde0ff */
[-C--:B------:R-:W-:Y:S02]  /*15ea0*/  IADD3 R24, P5, R24, R3.reuse, RZ ;  /* 0x0000000318187210 */ /* 0x080fe40007fbe0ff */
[----:B------:R-:W-:-:S02]  /*15eb0*/  IADD3 R32, P4, R32, R3, RZ ;  /* 0x0000000320207210 */ /* 0x000fc40007f9e0ff */
[----:B------:R-:W-:Y:S01]  /*15ec0*/  IADD3 R2, P3, R2, R3, RZ ;  /* 0x0000000302027210 */ /* 0x000fe20007f7e0ff */
[C---:B---3--:R-:W-:Y:S06]  /*15ed0*/  HMMA.16816.F32.BF16 R48, R56.reuse, R22, R48 ;  /* 0x000000163830723c */ /* 0x048fec0000041830 */
[----:B------:R-:W-:-:S15]  /*15ee0*/  HMMA.16816.F32.BF16 R56, R56, R34, R36 ;  /* 0x000000223838723c */ /* 0x000fde0000041824 */
[----:B------:R-:W-:-:S02]  /*15ef0*/  NOP ;  /* 0x0000000000007918 */ /* 0x000fc40000000000 */
[----:B------:R-:W-:Y:S01]  /*15f00*/  STL.64 [R1+0x20], R48 ;  /* 0x0000203001007387 */ /* 0x000fe20000100a00 */
[----:B------:R-:W-:-:S03]  /*15f10*/  IMAD.MOV.U32 R18, RZ, RZ, R50 ;  /* 0x000000ffff127224 */ /* 0x000fc600078e0032 */
[----:B------:R0:W-:Y:S01]  /*15f20*/  STL.64 [R1+0x28], R50 ;  /* 0x0000283201007387 */ /* 0x0001e20000100a00 */
[----:B------:R-:W-:-:S03]  /*15f30*/  IMAD.MOV.U32 R15, RZ, RZ, R48 ;  /* 0x000000ffff0f7224 */ /* 0x000fc600078e0030 */
[----:B0-----:R0:W5:Y:S04]  /*15f40*/  LDL.LU R50, [R1+0xc30] ;  /* 0x000c300001327983 */ /* 0x0011680000300800 */
[----:B------:R0:W5:Y:S04]  /*15f50*/  LDL.LU.64 R48, [R1+0xc28] ;  /* 0x000c280001307983 */ /* 0x0001680000300a00 */
[----:B------:R1:W-:Y:S04]  /*15f60*/  STL.64 [R1+0x10], R8 ;  /* 0x0000100801007387 */ /* 0x0003e80000100a00 */
[----:B------:R-:W-:Y:S01]  /*15f70*/  STL.64 [R1+0x18], R10 ;  /* 0x0000180a01007387 */ /* 0x000fe20000100a00 */
[----:B-1----:R-:W-:-:S02]  /*15f80*/  SHF.R.S32.HI R9, RZ, 0x1f, R28 ;  /* 0x0000001fff097819 */ /* 0x002fc4000001141c */
[----:B------:R-:W-:Y:S02]  /*15f90*/  IADD3 R8, P0, R4, R3, RZ ;  /* 0x0000000304087210 */ /* 0x000fe40007f1e0ff */
[----:B------:R-:W-:-:S03]  /*15fa0*/  LEA.HI R9, R9, R28, RZ, 0x5 ;  /* 0x0000001c09097211 */ /* 0x000fc600078f28ff */
[----:B------:R-:W-:Y:S01]  /*15fb0*/  IMAD.X R4, R5, 0x1, R0, P0 ;  /* 0x0000000105047824 */ /* 0x000fe200000e0600 */
[----:B------:R-:W-:Y:S01]  /*15fc0*/  SHF.R.S32.HI R9, RZ, 0x5, R9 ;  /* 0x00000005ff097819 */ /* 0x000fe20000011409 */
[----:B------:R-:W-:Y:S04]  /*15fd0*/  STL.64 [R1+0xb0], R40 ;  /* 0x0000b02801007387 */ /* 0x000fe80000100a00 */
[----:B------:R1:W-:Y:S01]  /*15fe0*/  STL.64 [R1+0xb8], R42 ;  /* 0x0000b82a01007387 */ /* 0x0003e20000100a00 */
[----:B------:R-:W-:Y:S01]  /*15ff0*/  ISETP.NE.U32.AND P0, PT, R17, R9, PT ;  /* 0x000000091100720c */ /* 0x000fe20003f05070 */
[----:B------:R-:W-:Y:S02]  /*16000*/  IMAD.MOV.U32 R9, RZ, RZ, R4 ;  /* 0x000000ffff097224 */ /* 0x000fe400078e0004 */
[--C-:B------:R-:W-:Y:S01]  /*16010*/  IMAD.X R5, R13, 0x1, R0.reuse, P1 ;  /* 0x000000010d057824 */ /* 0x100fe200008e0600 */
[-C--:B------:R-:W-:Y:S01]  /*16020*/  IADD3 R33, P1, R33, R3.reuse, RZ ;  /* 0x0000000321217210 */ /* 0x080fe20007f3e0ff */
[----:B-1----:R0:W5:Y:S04]  /*16030*/  LDL.LU R42, [R1+0xc20] ;  /* 0x000c2000012a7983 */ /* 0x0021680000300800 */
[----:B------:R0:W5:Y:S04]  /*16040*/  LDL.LU.64 R40, [R1+0xc18] ;  /* 0x000c180001287983 */ /* 0x0001680000300a00 */
[----:B------:R0:W5:Y:S04]  /*16050*/  LDL.LU.64 R38, [R1+0xc10] ;  /* 0x000c100001267983 */ /* 0x0001680000300a00 */
[----:B------:R0:W5:Y:S04]  /*16060*/  LDL.LU R36, [R1+0xc0c] ;  /* 0x000c0c0001247983 */ /* 0x0001680000300800 */
[----:B------:R-:W-:Y:S04]  /*16070*/  STL [R1+0x5c4], R17 ;  /* 0x0005c41101007387 */ /* 0x000fe80000100800 */
[----:B------:R1:W-:Y:S04]  /*16080*/  STL.64 [R1+0x400], R8 ;  /* 0x0004000801007387 */ /* 0x0003e80000100a00 */
[----:B------:R2:W-:Y:S04]  /*16090*/  STL [R1+0x5d0], R16 ;  /* 0x0005d01001007387 */ /* 0x0005e80000100800 */
[----:B------:R3:W-:Y:S04]  /*160a0*/  STL [R1+0xa84], R25 ;  /* 0x000a841901007387 */ /* 0x0007e80000100800 */
[----:B------:R4:W-:Y:S04]  /*160b0*/  STL [R1+0xa7c], R24 ;  /* 0x000a7c1801007387 */ /* 0x0009e80000100800 */
[----:B-1----:R-:W4:Y:S04]  /*160c0*/  LDL.LU R8, [R1+0x5cc] ;  /* 0x0005cc0001087983 */ /* 0x002f280000300800 */
[----:B------:R1:W-:Y:S04]  /*160d0*/  STL [R1+0xa74], R33 ;  /* 0x000a742101007387 */ /* 0x0003e80000100800 */
[----:B------:R-:W4:Y:S04]  /*160e0*/  LDL.LU R4, [R1+0xa5c] ;  /* 0x000a5c0001047983 */ /* 0x000f280000300800 */
[----:B------:R0:W-:Y:S04]  /*160f0*/  STL [R1+0xa6c], R32 ;  /* 0x000a6c2001007387 */ /* 0x0001e80000100800 */
        /* <DEDUP_REMOVED lines=24> */
[----:B--2---:R-:W2:Y:S04]  /*16280*/  LDL.LU R16, [R1+0x9fc] ;  /* 0x0009fc0001107983 */ /* 0x004ea80000300800 */
[----:B---3--:R-:W3:Y:S04]  /*16290*/  LDL.LU R25, [R1+0xa20] ;  /* 0x000a200001197983 */ /* 0x008ee80000300800 */
[----:B----4-:R-:W4:Y:S04]  /*162a0*/  LDL.LU R24, [R1+0x9f4] ;  /* 0x0009f40001187983 */ /* 0x010f280000300800 */
[----:B-1----:R-:W4:Y:S04]  /*162b0*/  LDL.LU R33, [R1+0xa18] ;  /* 0x000a180001217983 */ /* 0x002f280000300800 */
[----:B0-----:R-:W4:Y:S04]  /*162c0*/  LDL.LU R32, [R1+0x9ec] ;  /* 0x0009ec0001207983 */ /* 0x001f280000300800 */
[----:B------:R-:W4:Y:S01]  /*162d0*/  LDL.LU R2, [R1+0xa10] ;  /* 0x000a100001027983 */ /* 0x000f220000300800 */
[--C-:B------:R-:W-:Y:S01]  /*162e0*/  IMAD.X R8, R8, 0x1, R0.reuse, P2 ;  /* 0x0000000108087824 */ /* 0x100fe200010e0600 */
[-C--:B------:R-:W-:Y:S01]  /*162f0*/  IADD3 R4, P2, R4, R3.reuse, RZ ;  /* 0x0000000304047210 */ /* 0x080fe20007f5e0ff */
[--C-:B------:R-:W-:Y:S01]  /*16300*/  IMAD.X R34, R34, 0x1, R0.reuse, P6 ;  /* 0x0000000122227824 */ /* 0x100fe200030e0600 */
[-C--:B------:R-:W-:Y:S01]  /*16310*/  IADD3 R35, P6, R35, R3.reuse, RZ ;  /* 0x0000000323237210 */ /* 0x080fe20007fde0ff */
[----:B------:R-:W-:Y:S01]  /*16320*/  IMAD.X R61, R61, 0x1, R0, P5 ;  /* 0x000000013d3d7824 */ /* 0x000fe200028e0600 */
[----:B------:R0:W-:Y:S01]  /*16330*/  STL [R1+0x5cc], R8 ;  /* 0x0005cc0801007387 */ /* 0x0001e20000100800 */
[----:B------:R-:W-:-:S03]  /*16340*/  IADD3 R31, P5, R31, R3, RZ ;  /* 0x000000031f1f7210 */ /* 0x000fc60007fbe0ff */
[----:B------:R1:W-:Y:S01]  /*16350*/  STL [R1+0xa5c], R4 ;  /* 0x000a5c0401007387 */ /* 0x0003e20000100800 */
[----:B------:R-:W-:-:S03]  /*16360*/  IMAD.X R27, R27, 0x1, R0, P1 ;  /* 0x000000011b1b7824 */ /* 0x000fc600008e0600 */
        /* <DEDUP_REMOVED lines=37> */
[----:B--2---:R-:W-:-:S03]  /*165c0*/  IADD3 R16, P2, R16, R3, RZ ;  /* 0x0000000310107210 */ /* 0x004fc60007f5e0ff */
[----:B------:R2:W-:Y:S01]  /*165d0*/  STL [R1+0xa0c], R29 ;  /* 0x000a0c1d01007387 */ /* 0x0005e20000100800 */
[----:B---3--:R-:W-:-:S03]  /*165e0*/  IMAD.X R25, R25, 0x1, R0, P6 ;  /* 0x0000000119197824 */ /* 0x008fc600030e0600 */
[----:B------:R3:W-:Y:S01]  /*165f0*/  STL [R1+0xa30], R28 ;  /* 0x000a301c01007387 */ /* 0x0007e20000100800 */
[----:B----4-:R-:W-:-:S03]  /*16600*/  IADD3 R24, P6, R24, R3, RZ ;  /* 0x0000000318187210 */ /* 0x010fc60007fde0ff */
[----:B------:R4:W-:Y:S04]  /*16610*/  STL [R1+0xa04], R9 ;  /* 0x000a040901007387 */ /* 0x0009e80000100800 */
[----:B------:R4:W-:Y:S01]  /*16620*/  STL [R1+0xa28], R17 ;  /* 0x000a281101007387 */ /* 0x0009e20000100800 */
[----:B------:R-:W-:-:S03]  /*16630*/  IMAD.X R33, R33, 0x1, R0, P5 ;  /* 0x0000000121217824 */ /* 0x000fc600028e0600 */
[----:B------:R4:W-:Y:S01]  /*16640*/  STL [R1+0x9fc], R16 ;  /* 0x0009fc1001007387 */ /* 0x0009e20000100800 */
[----:B------:R-:W-:-:S03]  /*16650*/  IADD3 R32, P5, R32, R3, RZ ;  /* 0x0000000320207210 */ /* 0x000fc60007fbe0ff */
[----:B------:R4:W-:Y:S04]  /*16660*/  STL [R1+0xa20], R25 ;  /* 0x000a201901007387 */ /* 0x0009e80000100800 */
[----:B------:R4:W-:Y:S01]  /*16670*/  STL [R1+0x9f4], R24 ;  /* 0x0009f41801007387 */ /* 0x0009e20000100800 */
[----:B------:R-:W-:-:S03]  /*16680*/  IMAD.X R2, R2, 0x1, R0, P1 ;  /* 0x0000000102027824 */ /* 0x000fc600008e0600 */
[----:B0-----:R-:W4:Y:S04]  /*16690*/  LDL.LU R8, [R1+0x9e4] ;  /* 0x0009e40001087983 */ /* 0x001f280000300800 */
[----:B------:R0:W-:Y:S04]  /*166a0*/  STL [R1+0xa18], R33 ;  /* 0x000a182101007387 */ /* 0x0001e80000100800 */
[----:B-1----:R-:W4:Y:S04]  /*166b0*/  LDL.LU R4, [R1+0xa08] ;  /* 0x000a080001047983 */ /* 0x002f280000300800 */
        /* <DEDUP_REMOVED lines=24> */
[----:B------:R-:W4:Y:S04]  /*16840*/  LDL.LU R17, [R1+0x984] ;  /* 0x0009840001117983 */ /* 0x000f280000300800 */
[----:B------:R-:W4:Y:S04]  /*16850*/  LDL.LU R16, [R1+0x9a8] ;  /* 0x0009a80001107983 */ /* 0x000f280000300800 */
[----:B------:R-:W4:Y:S04]  /*16860*/  LDL.LU R25, [R1+0x97c] ;  /* 0x00097c0001197983 */ /* 0x000f280000300800 */
[----:B------:R-:W4:Y:S04]  /*16870*/  LDL.LU R24, [R1+0x9a0] ;  /* 0x0009a00001187983 */ /* 0x000f280000300800 */
[----:B0-----:R-:W4:Y:S04]  /*16880*/  LDL.LU R33, [R1+0x974] ;  /* 0x0009740001217983 */ /* 0x001f280000300800 */
[----:B-1----:R-:W4:Y:S04]  /*16890*/  LDL.LU R32, [R1+0x998] ;  /* 0x0009980001207983 */ /* 0x002f280000300800 */
[----:B------:R-:W4:Y:S01]  /*168a0*/  LDL.LU R2, [R1+0x96c] ;  /* 0x00096c0001027983 */ /* 0x000f220000300800 */
[-C--:B------:R-:W-:Y:S01]  /*168b0*/  IADD3 R8, P1, R8, R3.reuse, RZ ;  /* 0x0000000308087210 */ /* 0x080fe20007f3e0ff */
[--C-:B------:R-:W-:Y:S01]  /*168c0*/  IMAD.X R4, R4, 0x1, R0.reuse, P4 ;  /* 0x0000000104047824 */ /* 0x100fe200020e0600 */
[-C--:B------:R-:W-:Y:S01]  /*168d0*/  IADD3 R34, P4, R34, R3.reuse, RZ ;  /* 0x0000000322227210 */ /* 0x080fe20007f9e0ff */
[--C-:B------:R-:W-:Y:S01]  /*168e0*/  IMAD.X R35, R35, 0x1, R0.reuse, P3 ;  /* 0x0000000123237824 */ /* 0x100fe200018e0600 */
[----:B------:R-:W-:Y:S01]  /*168f0*/  IADD3 R61, P3, R61, R3, RZ ;  /* 0x000000033d3d7210 */ /* 0x000fe20007f7e0ff */
        /* <DEDUP_REMOVED lines=33> */
[----:B--2---:R-:W-:-:S03]  /*16b10*/  IMAD.X R29, R29, 0x1, R0, P5 ;  /* 0x000000011d1d7824 */ /* 0x004fc600028e0600 */
[----:B------:R2:W-:Y:S01]  /*16b20*/  STL [R1+0x9c8], R37 ;  /* 0x0009c82501007387 */ /* 0x0005e20000100800 */
[----:B---3--:R-:W-:-:S03]  /*16b30*/  IADD3 R28, P5, R28, R3, RZ ;  /* 0x000000031c1c7210 */ /* 0x008fc60007fbe0ff */
[----:B------:R3:W-:Y:S01]  /*16b40*/  STL [R1+0x99c], R13 ;  /* 0x00099c0d01007387 */ /* 0x0007e20000100800 */
[----:B----4-:R-:W-:-:S03]  /*16b50*/  IMAD.X R9, R9, 0x1, R0, P1 ;  /* 0x0000000109097824 */ /* 0x010fc600008e0600 */
        /* <DEDUP_REMOVED lines=8> */
[----:B------:R4:W-:Y:S04]  /*16be0*/  STL [R1+0x9b0], R9 ;  /* 0x0009b00901007387 */ /* 0x0009e80000100800 */
[----:B------:R4:W-:Y:S01]  /*16bf0*/  STL [R1+0x984], R17 ;  /* 0x0009841101007387 */ /* 0x0009e20000100800 */
[----:B------:R-:W-:-:S03]  /*16c00*/  IADD3 R33, P3, R33, R3, RZ ;  /* 0x0000000321217210 */ /* 0x000fc60007f7e0ff */
[----:B------:R4:W-:Y:S01]  /*16c10*/  STL [R1+0x9a8], R16 ;  /* 0x0009a81001007387 */ /* 0x0009e20000100800 */
[----:B------:R-:W-:-:S03]  /*16c20*/  IMAD.X R32, R32, 0x1, R0, P2 ;  /* 0x0000000120207824 */ /* 0x000fc600010e0600 */
[----:B------:R4:W-:Y:S04]  /*16c30*/  STL [R1+0x97c], R25 ;  /* 0x00097c1901007387 */ /* 0x0009e80000100800 */
[----:B------:R4:W-:Y:S01]  /*16c40*/  STL [R1+0x9a0], R24 ;  /* 0x0009a01801007387 */ /* 0x0009e20000100800 */
[----:B------:R-:W-:-:S03]  /*16c50*/  IADD3 R2, P2, R2, R3, RZ ;  /* 0x0000000302027210 */ /* 0x000fc60007f5e0ff */
        /* <DEDUP_REMOVED lines=31> */
[----:B0-----:R-:W4:Y:S04]  /*16e50*/  LDL.LU R33, [R1+0x91c] ;  /* 0x00091c0001217983 */ /* 0x001f280000300800 */
[----:B-1----:R-:W4:Y:S04]  /*16e60*/  LDL.LU R32, [R1+0x8f0] ;  /* 0x0008f00001207983 */ /* 0x002f280000300800 */
        /* <DEDUP_REMOVED lines=343> */
[----:B--2---:R-:W2:Y:S04]  /*183e0*/  LDL.LU R34, [R1+0x78c] ;  /* 0x00078c0001227983 */ /* 0x004ea80000300800 */
[----:B------:R1:W-:Y:S04]  /*183f0*/  STL [R1+0x770], R2 ;  /* 0x0007700201007387 */ /* 0x0003e80000100800 */
        /* <DEDUP_REMOVED lines=30> */
[--C-:B--2---:R-:W-:Y:S01]  /*185e0*/  IMAD.X R34, R34, 0x1, R0.reuse, P4 ;  /* 0x0000000122227824 */ /* 0x104fe200020e0600 */
[-C--:B---3--:R-:W-:Y:S01]  /*185f0*/  IADD3 R35, P4, R35, R3.reuse, RZ ;  /* 0x0000000323237210 */ /* 0x088fe20007f9e0ff */
[----:B----4-:R-:W-:Y:S01]  /*18600*/  IMAD.X R61, R61, 0x1, R0, P3 ;  /* 0x000000013d3d7824 */ /* 0x010fe200018e0600 */
[----:B------:R-:W-:Y:S01]  /*18610*/  STL [R1+0x794], R8 ;  /* 0x0007940801007387 */ /* 0x000fe20000100800 */
[----:B------:R-:W-:-:S03]  /*18620*/  IADD3 R31, P3, R31, R3, RZ ;  /* 0x000000031f1f7210 */ /* 0x000fc60007f7e0ff */
[----:B------:R-:W-:Y:S01]  /*18630*/  STL [R1+0x768], R4 ;  /* 0x0007680401007387 */ /* 0x000fe20000100800 */
[----:B------:R-:W-:-:S03]  /*18640*/  IMAD.X R27, R27, 0x1, R0, P2 ;  /* 0x000000011b1b7824 */ /* 0x000fc600010e0600 */
        /* <DEDUP_REMOVED lines=74> */
[----:B-1----:R-:W4:Y:S04]  /*18af0*/  LDL.LU R29, [R1+0x6c4] ;  /* 0x0006c400011d7983 */ /* 0x002f280000300800 */
[----:B--2---:R-:W2:Y:S04]  /*18b00*/  LDL.LU R28, [R1+0xa90] ;  /* 0x000a9000011c7983 */ /* 0x004ea80000300800 */
[----:B---3--:R-:W3:Y:S04]  /*18b10*/  LDL.LU R9, [R1+0x6bc] ;  /* 0x0006bc0001097983 */ /* 0x008ee80000300800 */
[----:B----4-:R-:W4:Y:S04]  /*18b20*/  LDL.LU R17, [R1+0xbbc] ;  /* 0x000bbc0001117983 */ /* 0x010f280000300800 */
[----:B------:R-:W4:Y:S04]  /*18b30*/  LDL.LU R16, [R1+0x6b4] ;  /* 0x0006b40001107983 */ /* 0x000f280000300800 */
[----:B------:R-:W4:Y:S04]  /*18b40*/  LDL.LU R25, [R1+0xbb8] ;  /* 0x000bb80001197983 */ /* 0x000f280000300800 */
[----:B------:R-:W4:Y:S04]  /*18b50*/  LDL.LU R24, [R1+0x6ac] ;  /* 0x0006ac0001187983 */ /* 0x000f280000300800 */
[----:B0-----:R-:W4:Y:S04]  /*18b60*/  LDL.LU R33, [R1+0xbb4] ;  /* 0x000bb40001217983 */ /* 0x001f280000300800 */
[----:B------:R-:W4:Y:S04]  /*18b70*/  LDL.LU R32, [R1+0x6a4] ;  /* 0x0006a40001207983 */ /* 0x000f280000300800 */
[----:B------:R-:W4:Y:S01]  /*18b80*/  LDL.LU R2, [R1+0xbb0] ;  /* 0x000bb00001027983 */ /* 0x000f220000300800 */
[-C--:B------:R-:W-:Y:S01]  /*18b90*/  IADD3 R21, P2, R21, R3.reuse, RZ ;  /* 0x0000000315157210 */ /* 0x080fe20007f5e0ff */
[----:B------:R-:W-:Y:S01]  /*18ba0*/  IMAD.X R8, R8, 0x1, R0, P6 ;  /* 0x0000000108087824 */ /* 0x000fe200030e0600 */
[----:B------:R-:W-:-:S03]  /*18bb0*/  IADD3 R4, P6, R4, R3, RZ ;  /* 0x0000000304047210 */ /* 0x000fc60007fde0ff */
[----:B------:R0:W-:Y:S01]  /*18bc0*/  STL [R1+0x6f0], R21 ;  /* 0x0006f01501007387 */ /* 0x0001e20000100800 */
[--C-:B------:R-:W-:Y:S01]  /*18bd0*/  IMAD.X R34, R34, 0x1, R0.reuse, P5 ;  /* 0x0000000122227824 */ /* 0x100fe200028e0600 */
[-C--:B------:R-:W-:Y:S01]  /*18be0*/  IADD3 R35, P5, R35, R3.reuse, RZ ;  /* 0x0000000323237210 */ /* 0x080fe20007fbe0ff */
[--C-:B------:R-:W-:Y:S01]  /*18bf0*/  IMAD.X R61, R61, 0x1, R0.reuse, P1 ;  /* 0x000000013d3d7824 */ /* 0x100fe200008e0600 */
[-C--:B------:R-:W-:Y:S01]  /*18c00*/  IADD3 R31, P1, R31, R3.reuse, RZ ;  /* 0x000000031f1f7210 */ /* 0x080fe20007f3e0ff */
[--C-:B------:R-:W-:Y:S01]  /*18c10*/  IMAD.X R27, R27, 0x1, R0.reuse, P4 ;  /* 0x000000011b1b7824 */ /* 0x100fe200020e0600 */
[----:B------:R-:W-:Y:S01]  /*18c20*/  IADD3 R22, P4, R22, R3, RZ ;  /* 0x0000000316167210 */ /* 0x000fe20007f9e0ff */
[----:B0-----:R0:W5:Y:S04]  /*18c30*/  LDL.LU R21, [R1+0xc08] ;  /* 0x000c080001157983 */ /* 0x0011680000300800 */
[----:B------:R1:W-:Y:S04]  /*18c40*/  STL [R1+0x714], R8 ;  /* 0x0007140801007387 */ /* 0x0003e80000100800 */
[----:B------:R0:W-:Y:S04]  /*18c50*/  STL [R1+0x6e8], R4 ;  /* 0x0006e80401007387 */ /* 0x0001e80000100800 */
[----:B------:R0:W-:Y:S04]  /*18c60*/  STL [R1+0x70c], R34 ;  /* 0x00070c2201007387 */ /* 0x0001e80000100800 */
        /* <DEDUP_REMOVED lines=27> */
[----:B--2---:R-:W-:-:S03]  /*18e20*/  IADD3 R28, P3, R28, UR7, RZ ;  /* 0x000000071c1c7c10 */ /* 0x004fc6000ff7e0ff */
[----:B------:R2:W-:Y:S01]  /*18e30*/  STL [R1+0x6a8], R37 ;  /* 0x0006a82501007387 */ /* 0x0005e20000100800 */
[----:B---3--:R-:W-:-:S03]  /*18e40*/  IMAD.X R9, R9, 0x1, R0, P2 ;  /* 0x0000000109097824 */ /* 0x008fc600010e0600 */
[----:B------:R3:W-:Y:S01]  /*18e50*/  STL [R1+0x6cc], R13 ;  /* 0x0006cc0d01007387 */ /* 0x0007e20000100800 */
[----:B----4-:R-:W-:-:S03]  /*18e60*/  IADD3 R17, P2, R17, UR7, RZ ;  /* 0x0000000711117c10 */ /* 0x010fc6000ff5e0ff */
[----:B------:R4:W-:Y:S01]  /*18e70*/  STL [R1+0x6a0], R12 ;  /* 0x0006a00c01007387 */ /* 0x0009e20000100800 */
[----:B------:R-:W-:-:S03]  /*18e80*/  IMAD.X R16, R16, 0x1, R0, P6 ;  /* 0x0000000110107824 */ /* 0x000fc600030e0600 */
[----:B------:R4:W-:Y:S01]  /*18e90*/  STL [R1+0x6c4], R29 ;  /* 0x0006c41d01007387 */ /* 0x0009e20000100800 */
[----:B------:R-:W-:-:S03]  /*18ea0*/  IADD3 R25, P6, R25, UR7, RZ ;  /* 0x0000000719197c10 */ /* 0x000fc6000ffde0ff */
[----:B------:R4:W-:Y:S01]  /*18eb0*/  STL [R1+0xa90], R28 ;  /* 0x000a901c01007387 */ /* 0x0009e20000100800 */
[----:B------:R-:W-:-:S03]  /*18ec0*/  IMAD.X R24, R24, 0x1, R0, P5 ;  /* 0x0000000118187824 */ /* 0x000fc600028e0600 */
[----:B------:R4:W-:Y:S04]  /*18ed0*/  STL [R1+0x6bc], R9 ;  /* 0x0006bc0901007387 */ /* 0x0009e80000100800 */
[----:B------:R4:W-:Y:S01]  /*18ee0*/  STL [R1+0xbbc], R17 ;  /* 0x000bbc1101007387 */ /* 0x0009e20000100800 */
[----:B------:R-:W-:-:S03]  /*18ef0*/  IADD3 R33, P5, R33, UR7, RZ ;  /* 0x0000000721217c10 */ /* 0x000fc6000ffbe0ff */
[----:B------:R4:W-:Y:S01]  /*18f00*/  STL [R1+0x6b4], R16 ;  /* 0x0006b41001007387 */ /* 0x0009e20000100800 */
[----:B------:R-:W-:-:S03]  /*18f10*/  IMAD.X R32, R32, 0x1, R0, P1 ;  /* 0x0000000120207824 */ /* 0x000fc600008e0600 */
[----:B------:R4:W-:Y:S04]  /*18f20*/  STL [R1+0xbb8], R25 ;  /* 0x000bb81901007387 */ /* 0x0009e80000100800 */
[----:B------:R4:W-:Y:S01]  /*18f30*/  STL [R1+0x6ac], R24 ;  /* 0x0006ac1801007387 */ /* 0x0009e20000100800 */
[----:B------:R-:W-:-:S03]  /*18f40*/  IADD3 R2, P1, R2, UR7, RZ ;  /* 0x0000000702027c10 */ /* 0x000fc6000ff3e0ff */
[----:B------:R-:W4:Y:S04]  /*18f50*/  LDL.LU R3, [R1+0x69c] ;  /* 0x00069c0001037983 */ /* 0x000f280000300800 */
[----:B------:R4:W-:Y:S04]  /*18f60*/  STL [R1+0xbb4], R33 ;  /* 0x000bb42101007387 */ /* 0x0009e80000100800 */
[----:B-1----:R-:W4:Y:S04]  /*18f70*/  LDL.LU R8, [R1+0xbac] ;  /* 0x000bac0001087983 */ /* 0x002f280000300800 */
[----:B------:R1:W-:Y:S04]  /*18f80*/  STL [R1+0x6a4], R32 ;  /* 0x0006a42001007387 */ /* 0x0003e80000100800 */
[----:B0-----:R-:W4:Y:S04]  /*18f90*/  LDL.LU R4, [R1+0x698] ;  /* 0x0006980001047983 */ /* 0x001f280000300800 */
        /* <DEDUP_REMOVED lines=28> */
[----:B0-----:R-:W4:Y:S01]  /*19160*/  LDL.LU R2, [R1+0xb64] ;  /* 0x000b640001027983 */ /* 0x001f220000300800 */
[----:B------:R-:W-:Y:S01]  /*19170*/  IMAD.X R3, R3, 0x1, R0, P4 ;  /* 0x0000000103037824 */ /* 0x000fe200020e0600 */
[----:B------:R-:W-:-:S02]  /*19180*/  IADD3 R8, P4, R8, UR7, RZ ;  /* 0x0000000708087c10 */ /* 0x000fc4000ff9e0ff */
[----:B------:R-:W-:Y:S02]  /*19190*/  IADD3.X R4, R4, UR6, RZ, P3, !PT ;  /* 0x0000000604047c10 */ /* 0x000fe40009ffe4ff */
[----:B------:R-:W-:Y:S02]  /*191a0*/  IADD3 R34, P3, R34, UR7, RZ ;  /* 0x0000000722227c10 */ /* 0x000fe4000ff7e0ff */
[----:B------:R-:W-:Y:S01]  /*191b0*/  IADD3.X R35, R35, UR6, RZ, P2, !PT ;  /* 0x0000000623237c10 */ /* 0x000fe200097fe4ff */
[----:B------:R0:W-:Y:S01]  /*191c0*/  STL [R1+0x69c], R3 ;  /* 0x00069c0301007387 */ /* 0x0001e20000100800 */
[----:B------:R-:W-:-:S03]  /*191d0*/  IADD3 R61, P2, R61, UR7, RZ ;  /* 0x000000073d3d7c10 */ /* 0x000fc6000ff5e0ff */
[----:B------:R1:W-:Y:S01]  /*191e0*/  STL [R1+0xbac], R8 ;  /* 0x000bac0801007387 */ /* 0x0003e20000100800 */
[----:B------:R-:W-:-:S03]  /*191f0*/  IADD3.X R31, R31, UR6, RZ, P6, !PT ;  /* 0x000000061f1f7c10 */ /* 0x000fc6000b7fe4ff */
        /* <DEDUP_REMOVED lines=23> */
[----:B--2---:R-:W-:-:S03]  /*19370*/  IADD3.X R37, R37, UR6, RZ, P6, !PT ;  /* 0x0000000625257c10 */ /* 0x004fc6000b7fe4ff */
[----:B------:R2:W-:Y:S01]  /*19380*/  STL [R1+0xba4], R55 ;  /* 0x000ba43701007387 */ /* 0x0005e20000100800 */
[----:B---3--:R-:W-:-:S03]  /*19390*/  IADD3 R13, P6, R13, UR7, RZ ;  /* 0x000000070d0d7c10 */ /* 0x008fc6000ffde0ff */
[----:B------:R3:W-:Y:S01]  /*193a0*/  STL [R1+0xb78], R51 ;  /* 0x000b783301007387 */ /* 0x0007e20000100800 */
[----:B----4-:R-:W-:-:S03]  /*193b0*/  IADD3.X R12, R12, UR6, RZ, P5, !PT ;  /* 0x000000060c0c7c10 */ /* 0x010fc6000affe4ff */
        /* <DEDUP_REMOVED lines=14> */
[----:B------:R4:W-:Y:S04]  /*194a0*/  STL [R1+0xb58], R9 ;  /* 0x000b580901007387 */ /* 0x0009e80000100800 */
[----:B------:R4:W-:Y:S01]  /*194b0*/  STL [R1+0xb7c], R17 ;  /* 0x000b7c1101007387 */ /* 0x0009e20000100800 */
[----:B------:R-:W-:-:S03]  /*194c0*/  IADD3.X R33, R33, UR6, RZ, P2, !PT ;  /* 0x0000000621217c10 */ /* 0x000fc600097fe4ff */
[----:B------:R4:W-:Y:S01]  /*194d0*/  STL [R1+0xb50], R16 ;  /* 0x000b501001007387 */ /* 0x0009e20000100800 */
[----:B------:R-:W-:-:S03]  /*194e0*/  IADD3 R32, P2, R32, UR7, RZ ;  /* 0x0000000720207c10 */ /* 0x000fc6000ff5e0ff */
[----:B------:R4:W-:Y:S04]  /*194f0*/  STL [R1+0xb74], R25 ;  /* 0x000b741901007387 */ /* 0x0009e80000100800 */
[----:B------:R4:W-:Y:S01]  /*19500*/  STL [R1+0xb48], R24 ;  /* 0x000b481801007387 */ /* 0x0009e20000100800 */
[----:B------:R-:W-:-:S03]  /*19510*/  IADD3.X R2, R2, UR6, RZ, P6, !PT ;  /* 0x0000000602027c10 */ /* 0x000fc6000b7fe4ff */
        /* <DEDUP_REMOVED lines=34> */
[----:B------:R-:W-:-:S02]  /*19740*/  IADD3 R3, P6, R3, UR7, RZ ;  /* 0x0000000703037c10 */ /* 0x000fc4000ffde0ff */
[----:B------:R-:W-:Y:S02]  /*19750*/  IADD3.X R8, R8, UR6, RZ, P5, !PT ;  /* 0x0000000608087c10 */ /* 0x000fe4000affe4ff */
[----:B------:R-:W-:Y:S02]  /*19760*/  IADD3 R4, P5, R4, UR7, RZ ;  /* 0x0000000704047c10 */ /* 0x000fe4000ffbe0ff */
[----:B------:R-:W-:Y:S02]  /*19770*/  IADD3.X R34, R34, UR6, RZ, P1, !PT ;  /* 0x0000000622227c10 */ /* 0x000fe40008ffe4ff */
[----:B------:R-:W-:Y:S01]  /*19780*/  IADD3 R35, P1, R35, UR7, RZ ;  /* 0x0000000723237c10 */ /* 0x000fe2000ff3e0ff */
        /* <DEDUP_REMOVED lines=19> */
[----:B--2---:R-:W-:-:S03]  /*198c0*/  IADD3 R55, P5, R55, UR7, RZ ;  /* 0x0000000737377c10 */ /* 0x004fc6000ffbe0ff */
[----:B------:R2:W-:Y:S01]  /*198d0*/  STL [R1+0xb10], R19 ;  /* 0x000b101301007387 */ /* 0x0005e20000100800 */
[----:B---3--:R-:W-:-:S03]  /*198e0*/  IADD3.X R51, R51, UR6, RZ, P1, !PT ;  /* 0x0000000633337c10 */ /* 0x008fc60008ffe4ff */
[----:B------:R3:W-:Y:S01]  /*198f0*/  STL [R1+0xb34], R10 ;  /* 0x000b340a01007387 */ /* 0x0007e20000100800 */
[----:B----4-:R-:W-:-:S03]  /*19900*/  IADD3 R47, P1, R47, UR7, RZ ;  /* 0x000000072f2f7c10 */ /* 0x010fc6000ff3e0ff */
        /* <DEDUP_REMOVED lines=22> */
[----:B------:R4:W-:Y:S04]  /*19a70*/  STL [R1+0xb04], R9 ;  /* 0x000b040901007387 */ /* 0x0009e80000100800 */
[----:B------:R4:W-:Y:S01]  /*19a80*/  STL [R1+0xad8], R17 ;  /* 0x000ad81101007387 */ /* 0x0009e20000100800 */
[----:B------:R-:W-:-:S03]  /*19a90*/  IADD3 R33, P1, R33, UR7, RZ ;  /* 0x0000000721217c10 */ /* 0x000fc6000ff3e0ff */
[----:B------:R4:W-:Y:S01]  /*19aa0*/  STL [R1+0xafc], R16 ;  /* 0x000afc1001007387 */ /* 0x0009e20000100800 */
[----:B------:R-:W-:-:S03]  /*19ab0*/  IADD3.X R32, R32, UR6, RZ, P4, !PT ;  /* 0x0000000620207c10 */ /* 0x000fc6000a7fe4ff */
[----:B------:R4:W-:Y:S04]  /*19ac0*/  STL [R1+0xad0], R25 ;  /* 0x000ad01901007387 */ /* 0x0009e80000100800 */
[----:B------:R4:W-:Y:S01]  /*19ad0*/  STL [R1+0xaf4], R24 ;  /* 0x000af41801007387 */ /* 0x0009e20000100800 */
[----:B------:R-:W-:-:S03]  /*19ae0*/  IADD3 R2, P4, R2, UR7, RZ ;  /* 0x0000000702027c10 */ /* 0x000fc6000ff9e0ff */
        /* <DEDUP_REMOVED lines=34> */
[----:B------:R-:W-:-:S02]  /*19d10*/  IADD3.X R3, R3, UR6, RZ, P3, !PT ;  /* 0x0000000603037c10 */ /* 0x000fc40009ffe4ff */
[----:B------:R-:W-:Y:S02]  /*19d20*/  IADD3 R8, P3, R8, UR7, RZ ;  /* 0x0000000708087c10 */ /* 0x000fe4000ff7e0ff */
[----:B------:R-:W-:Y:S02]  /*19d30*/  IADD3.X R4, R4, UR6, RZ, P2, !PT ;  /* 0x0000000604047c10 */ /* 0x000fe400097fe4ff */
[----:B------:R-:W-:Y:S02]  /*19d40*/  IADD3 R34, P2, R34, UR7, RZ ;  /* 0x0000000722227c10 */ /* 0x000fe4000ff5e0ff */
[----:B------:R-:W-:Y:S01]  /*19d50*/  IADD3.X R35, R35, UR6, RZ, P6, !PT ;  /* 0x0000000623237c10 */ /* 0x000fe2000b7fe4ff */
[----:B------:R-:W-:Y:S01]  /*19d60*/  STL [R1+0xae4], R3 ;  /* 0x000ae40301007387 */ /* 0x000fe20000100800 */
[----:B------:R-:W-:-:S03]  /*19d70*/  IADD3 R61, P6, R61, UR7, RZ ;  /* 0x000000073d3d7c10 */ /* 0x000fc6000ffde0ff */
[----:B------:R-:W-:Y:S01]  /*19d80*/  STL [R1+0xab8], R8 ;  /* 0x000ab80801007387 */ /* 0x000fe20000100800 */
[----:B------:R-:W-:-:S03]  /*19d90*/  IADD3.X R31, R31, UR6, RZ, P5, !PT ;  /* 0x000000061f1f7c10 */ /* 0x000fc6000affe4ff */
[----:B------:R-:W-:Y:S01]  /*19da0*/  STL [R1+0xadc], R4 ;  /* 0x000adc0401007387 */ /* 0x000fe20000100800 */
[----:B------:R-:W-:-:S03]  /*19db0*/  IADD3 R27, P5, R27, UR7, RZ ;  /* 0x000000071b1b7c10 */ /* 0x000fc6000ffbe0ff */
[----:B------:R-:W-:Y:S01]  /*19dc0*/  STL [R1+0xab0], R34 ;  /* 0x000ab02201007387 */ /* 0x000fe20000100800 */
[----:B------:R-:W-:-:S03]  /*19dd0*/  IADD3.X R22, R22, UR6, RZ, P1, !PT ;  /* 0x0000000616167c10 */ /* 0x000fc60008ffe4ff */
[----:B------:R-:W-:Y:S01]  /*19de0*/  STL [R1+0xad4], R35 ;  /* 0x000ad42301007387 */ /* 0x000fe20000100800 */
[----:B------:R-:W-:-:S03]  /*19df0*/  IADD3 R23, P1, R23, UR7, RZ ;  /* 0x0000000717177c10 */ /* 0x000fc6000ff3e0ff */
[----:B------:R-:W-:Y:S01]  /*19e00*/  STL [R1+0xaa8], R61 ;  /* 0x000aa83d01007387 */ /* 0x000fe20000100800 */
[----:B--2---:R-:W-:-:S03]  /*19e10*/  IADD3.X R19, R19, UR6, RZ, P4, !PT ;  /* 0x0000000613137c10 */ /* 0x004fc6000a7fe4ff */
[----:B------:R-:W-:Y:S01]  /*19e20*/  STL [R1+0xacc], R31 ;  /* 0x000acc1f01007387 */ /* 0x000fe20000100800 */
[----:B---3--:R-:W-:-:S03]  /*19e30*/  IADD3 R10, P4, R10, UR7, RZ ;  /* 0x000000070a0a7c10 */ /* 0x008fc6000ff9e0ff */
[----:B------:R-:W-:Y:S01]  /*19e40*/  STL [R1+0xaa0], R27 ;  /* 0x000aa01b01007387 */ /* 0x000fe20000100800 */
[----:B----4-:R-:W-:-:S03]  /*19e50*/  IADD3.X R11, R11, UR6, RZ, P3, !PT ;  /* 0x000000060b0b7c10 */ /* 0x010fc60009ffe4ff */
        /* <DEDUP_REMOVED lines=24> */
[----:B------:R0:W-:Y:S01]  /*19fe0*/  STL [R1+0xa94], R12 ;  /* 0x000a940c01007387 */ /* 0x0001e20000100800 */
[----:B------:R-:W-:-:S03]  /*19ff0*/  IADD3 R16, P3, R16, UR7, RZ ;  /* 0x0000000710107c10 */ /* 0x000fc6000ff7e0ff */
[----:B------:R-:W-:Y:S01]  /*1a000*/  STL [R1+0x660], R29 ;  /* 0x0006601d01007387 */ /* 0x000fe20000100800 */
[----:B------:R-:W-:-:S03]  /*1a010*/  IADD3.X R25, R25, UR6, RZ, P2, !PT ;  /* 0x0000000619197c10 */ /* 0x000fc600097fe4ff */
[----:B------:R1:W-:Y:S01]  /*1a020*/  STL [R1+0x684], R28 ;  /* 0x0006841c01007387 */ /* 0x0003e20000100800 */
[----:B------:R-:W-:-:S03]  /*1a030*/  IADD3 R24, P2, R24, UR7, RZ ;  /* 0x0000000718187c10 */ /* 0x000fc6000ff5e0ff */
[----:B------:R2:W-:Y:S04]  /*1a040*/  STL [R1+0x658], R9 ;  /* 0x0006580901007387 */ /* 0x0005e80000100800 */
[----:B------:R-:W-:Y:S01]  /*1a050*/  STL [R1+0x67c], R17 ;  /* 0x00067c1101007387 */ /* 0x000fe20000100800 */
[----:B------:R-:W-:-:S03]  /*1a060*/  IADD3.X R33, R33, UR6, RZ, P6, !PT ;  /* 0x0000000621217c10 */ /* 0x000fc6000b7fe4ff */
[----:B------:R-:W-:Y:S01]  /*1a070*/  STL [R1+0x650], R16 ;  /* 0x0006501001007387 */ /* 0x000fe20000100800 */
[----:B------:R-:W-:-:S03]  /*1a080*/  IADD3 R32, P6, R32, UR7, RZ ;  /* 0x0000000720207c10 */ /* 0x000fc6000ffde0ff */
[----:B------:R-:W-:Y:S04]  /*1a090*/  STL [R1+0x674], R25 ;  /* 0x0006741901007387 */ /* 0x000fe80000100800 */
[----:B------:R3:W-:Y:S01]  /*1a0a0*/  STL [R1+0x648], R24 ;  /* 0x0006481801007387 */ /* 0x0007e20000100800 */
[----:B------:R-:W-:-:S03]  /*1a0b0*/  IADD3.X R2, R2, UR6, RZ, P5, !PT ;  /* 0x0000000602027c10 */ /* 0x000fc6000affe4ff */
[----:B0-----:R-:W4:Y:S04]  /*1a0c0*/  LDL.LU R12, [R1+0x638] ;  /* 0x00063800010c7983 */ /* 0x001f280000300800 */
[----:B------:R-:W-:Y:S04]  /*1a0d0*/  STL [R1+0x66c], R33 ;  /* 0x00066c2101007387 */ /* 0x000fe80000100800 */
[----:B------:R-:W4:Y:S04]  /*1a0e0*/  LDL.LU R13, [R1+0x65c] ;  /* 0x00065c00010d7983 */ /* 0x000f280000300800 */
[----:B------:R0:W-:Y:S04]  /*1a0f0*/  STL [R1+0x640], R32 ;  /* 0x0006402001007387 */ /* 0x0001e80000100800 */
[----:B-1----:R-:W4:Y:S04]  /*1a100*/  LDL.LU R28, [R1+0x630] ;  /* 0x00063000011c7983 */ /* 0x002f280000300800 */
[----:B------:R1:W-:Y:S04]  /*1a110*/  STL [R1+0x664], R2 ;  /* 0x0006640201007387 */ /* 0x0003e80000100800 */
[----:B------:R-:W4:Y:S04]  /*1a120*/  LDL.LU R29, [R1+0x654] ;  /* 0x00065400011d7983 */ /* 0x000f280000300800 */
[----:B--2---:R-:W2:Y:S04]  /*1a130*/  LDL.LU R9, [R1+0x628] ;  /* 0x0006280001097983 */ /* 0x004ea80000300800 */
[----:B---3--:R-:W3:Y:S04]  /*1a140*/  LDL.LU R24, [R1+0x64c] ;  /* 0x00064c0001187983 */ /* 0x008ee80000300800 */
[----:B------:R-:W3:Y:S04]  /*1a150*/  LDL.LU R25, [R1+0x620] ;  /* 0x0006200001197983 */ /* 0x000ee80000300800 */
[----:B------:R-:W3:Y:S04]  /*1a160*/  LDL.LU R16, [R1+0x644] ;  /* 0x0006440001107983 */ /* 0x000ee80000300800 */
[----:B------:R-:W3:Y:S04]  /*1a170*/  LDL.LU R17, [R1+0x618] ;  /* 0x0006180001117983 */ /* 0x000ee80000300800 */
[----:B0-----:R-:W3:Y:S04]  /*1a180*/  LDL.LU R32, [R1+0x63c] ;  /* 0x00063c0001207983 */ /* 0x001ee80000300800 */
[----:B------:R-:W3:Y:S04]  /*1a190*/  LDL.LU R33, [R1+0x610] ;  /* 0x0006100001217983 */ /* 0x000ee80000300800 */
[----:B------:R-:W3:Y:S04]  /*1a1a0*/  LDL.LU R3, [R1+0x634] ;  /* 0x0006340001037983 */ /* 0x000ee80000300800 */
[----:B-1----:R-:W3:Y:S04]  /*1a1b0*/  LDL.LU R2, [R1+0x608] ;  /* 0x0006080001027983 */ /* 0x002ee80000300800 */
        /* <DEDUP_REMOVED lines=18> */
[----:B----4-:R-:W-:-:S02]  /*1a2e0*/  IADD3 R12, P5, R12, UR7, RZ ;  /* 0x000000070c0c7c10 */ /* 0x010fc4000ffbe0ff */
[----:B------:R-:W-:Y:S02]  /*1a2f0*/  IADD3.X R13, R13, UR6, RZ, P1, !PT ;  /* 0x000000060d0d7c10 */ /* 0x000fe40008ffe4ff */
[----:B------:R-:W-:Y:S01]  /*1a300*/  IADD3 R28, P1, R28, UR7, RZ ;  /* 0x000000071c1c7c10 */ /* 0x000fe2000ff3e0ff */
[----:B------:R0:W-:Y:S01]  /*1a310*/  STL [R1+0x638], R12 ;  /* 0x0006380c01007387 */ /* 0x0001e20000100800 */
[----:B------:R-:W-:Y:S02]  /*1a320*/  IADD3.X R29, R29, UR6, RZ, P4, !PT ;  /* 0x000000061d1d7c10 */ /* 0x000fe4000a7fe4ff */
[----:B--2---:R-:W-:Y:S02]  /*1a330*/  IADD3 R9, P4, R9, UR7, RZ ;  /* 0x0000000709097c10 */ /* 0x004fe4000ff9e0ff */
[----:B---3--:R-:W-:Y:S02]  /*1a340*/  IADD3.X R24, R24, UR6, RZ, P3, !PT ;  /* 0x0000000618187c10 */ /* 0x008fe40009ffe4ff */
[----:B------:R-:W-:Y:S01]  /*1a350*/  IADD3 R25, P3, R25, UR7, RZ ;  /* 0x0000000719197c10 */ /* 0x000fe2000ff7e0ff */
[----:B0-----:R0:W5:Y:S04]  /*1a360*/  LDL.LU R12, [R1+0xc04] ;  /* 0x000c0400010c7983 */ /* 0x0011680000300800 */
[----:B------:R1:W-:Y:S01]  /*1a370*/  STL [R1+0x65c], R13 ;  /* 0x00065c0d01007387 */ /* 0x0003e20000100800 */
[----:B------:R-:W-:-:S02]  /*1a380*/  IADD3.X R16, R16, UR6, RZ, P2, !PT ;  /* 0x0000000610107c10 */ /* 0x000fc400097fe4ff */
[----:B------:R-:W-:Y:S01]  /*1a390*/  IADD3 R17, P2, R17, UR7, RZ ;  /* 0x0000000711117c10 */ /* 0x000fe2000ff5e0ff */
[----:B-1----:R0:W5:Y:S04]  /*1a3a0*/  LDL.LU R13, [R1+0xc00] ;  /* 0x000c0000010d7983 */ /* 0x0021680000300800 */
[----:B------:R1:W-:Y:S01]  /*1a3b0*/  STL [R1+0x630], R28 ;  /* 0x0006301c01007387 */ /* 0x0003e20000100800 */
[----:B------:R-:W-:-:S03]  /*1a3c0*/  IADD3.X R32, R32, UR6, RZ, P6, !PT ;  /* 0x0000000620207c10 */ /* 0x000fc6000b7fe4ff */
[----:B-1----:R0:W5:Y:S04]  /*1a3d0*/  LDL.LU R28, [R1+0xbfc] ;  /* 0x000bfc00011c7983 */ /* 0x0021680000300800 */
[----:B------:R1:W-:Y:S01]  /*1a3e0*/  STL [R1+0x654], R29 ;  /* 0x0006541d01007387 */ /* 0x0003e20000100800 */
[----:B------:R-:W-:-:S03]  /*1a3f0*/  IADD3 R33, P6, R33, UR7, RZ ;  /* 0x0000000721217c10 */ /* 0x000fc6000ffde0ff */
[----:B-1----:R0:W5:Y:S04]  /*1a400*/  LDL.LU R29, [R1+0xbf8] ;  /* 0x000bf800011d7983 */ /* 0x0021680000300800 */
[----:B------:R1:W-:Y:S01]  /*1a410*/  STL [R1+0x628], R9 ;  /* 0x0006280901007387 */ /* 0x0003e20000100800 */
[----:B------:R-:W-:-:S03]  /*1a420*/  IADD3.X R3, R3, UR6, RZ, P5, !PT ;  /* 0x0000000603037c10 */ /* 0x000fc6000affe4ff */
[----:B-1----:R0:W5:Y:S04]  /*1a430*/  LDL.LU R9, [R1+0xbf4] ;  /* 0x000bf40001097983 */ /* 0x0021680000300800 */
[----:B------:R1:W-:Y:S01]  /*1a440*/  STL [R1+0x64c], R24 ;  /* 0x00064c1801007387 */ /* 0x0003e20000100800 */
[----:B------:R-:W-:Y:S02]  /*1a450*/  IADD3 R2, P5, R2, UR7, RZ ;  /* 0x0000000702027c10 */ /* 0x000fe4000ffbe0ff */
[----:B------:R-:W-:Y:S01]  /*1a460*/  IADD3.X R8, R8, UR6, RZ, P1, !PT ;  /* 0x0000000608087c10 */ /* 0x000fe20008ffe4ff */
[----:B-1----:R0:W5:Y:S04]  /*1a470*/  LDL.LU R24, [R1+0xbf0] ;  /* 0x000bf00001187983 */ /* 0x0021680000300800 */
[----:B------:R1:W-:Y:S01]  /*1a480*/  STL [R1+0x620], R25 ;  /* 0x0006201901007387 */ /* 0x0003e20000100800 */
[----:B------:R-:W-:-:S02]  /*1a490*/  IADD3 R4, P1, R4, UR7, RZ ;  /* 0x0000000704047c10 */ /* 0x000fc4000ff3e0ff */
[----:B------:R-:W-:Y:S01]  /*1a4a0*/  IADD3.X R34, R34, UR6, RZ, P4, !PT ;  /* 0x0000000622227c10 */ /* 0x000fe2000a7fe4ff */
        /* <DEDUP_REMOVED lines=17> */
[----:B------:R-:W-:Y:S04]  /*1a5c0*/  STL [R1+0x634], R3 ;  /* 0x0006340301007387 */ /* 0x000fe80000100800 */
[----:B------:R1:W-:Y:S04]  /*1a5d0*/  STL [R1+0x608], R2 ;  /* 0x0006080201007387 */ /* 0x0003e80000100800 */
[----:B------:R-:W-:Y:S04]  /*1a5e0*/  STL [R1+0x62c], R8 ;  /* 0x00062c0801007387 */ /* 0x000fe80000100800 */
[----:B------:R2:W-:Y:S04]  /*1a5f0*/  STL [R1+0x600], R4 ;  /* 0x0006000401007387 */ /* 0x0005e80000100800 */
[----:B------:R-:W-:Y:S04]  /*1a600*/  STL [R1+0x624], R34 ;  /* 0x0006242201007387 */ /* 0x000fe80000100800 */
[----:B------:R-:W-:Y:S04]  /*1a610*/  STL [R1+0x5f8], R35 ;  /* 0x0005f82301007387 */ /* 0x000fe80000100800 */
[----:B------:R3:W-:Y:S04]  /*1a620*/  STL [R1+0x61c], R61 ;  /* 0x00061c3d01007387 */ /* 0x0007e80000100800 */
[----:B------:R0:W-:Y:S01]  /*1a630*/  STL [R1+0x5f0], R31 ;  /* 0x0005f01f01007387 */ /* 0x0001e20000100800 */
[----:B------:R-:W-:-:S02]  /*1a640*/  IADD3 R11, P5, R11, UR7, RZ ;  /* 0x000000070b0b7c10 */ /* 0x000fc4000ffbe0ff */
[----:B------:R-:W-:Y:S02]  /*1a650*/  IADD3.X R54, R54, UR6, RZ, P1, !PT ;  /* 0x0000000636367c10 */ /* 0x000fe40008ffe4ff */
[----:B------:R-:W-:Y:S01]  /*1a660*/  IADD3.X R55, R55, UR6, RZ, P4, !PT ;  /* 0x0000000637377c10 */ /* 0x000fe2000a7fe4ff */
[----:B-1----:R-:W1:Y:S01]  /*1a670*/  S2R R2, SR_TID.X ;  /* 0x0000000000027919 */ /* 0x002e620000002100 */
[----:B------:R0:W-:Y:S04]  /*1a680*/  STL [R1+0x614], R27 ;  /* 0x0006141b01007387 */ /* 0x0001e80000100800 */
[----:B------:R0:W-:Y:S04]  /*1a690*/  STL [R1+0x5e8], R22 ;  /* 0x0005e81601007387 */ /* 0x0001e80000100800 */
[----:B------:R0:W-:Y:S04]  /*1a6a0*/  STL [R1+0x60c], R23 ;  /* 0x00060c1701007387 */ /* 0x0001e80000100800 */
[----:B------:R0:W-:Y:S01]  /*1a6b0*/  STL [R1+0x5e0], R19 ;  /* 0x0005e01301007387 */ /* 0x0001e20000100800 */
[----:B------:R-:W-:Y:S01]  /*1a6c0*/  IADD3.X R51, R51, UR6, RZ, P3, !PT ;  /* 0x0000000633337c10 */ /* 0x000fe20009ffe4ff */
[----:B------:R-:W4:Y:S02]  /*1a6d0*/  LDC R3, c[0x0][0x238] ;  /* 0x00008e00ff037b82 */ /* 0x000f240000000800 */
[----:B------:R0:W-:Y:S01]  /*1a6e0*/  STL [R1+0x604], R10 ;  /* 0x0006040a01007387 */ /* 0x0001e20000100800 */
[----:B------:R-:W-:-:S03]  /*1a6f0*/  IADD3.X R47, R47, UR6, RZ, P2, !PT ;  /* 0x000000062f2f7c10 */ /* 0x000fc600097fe4ff */
[----:B------:R0:W-:Y:S01]  /*1a700*/  STL [R1+0x5d8], R11 ;  /* 0x0005d80b01007387 */ /* 0x0001e20000100800 */
[----:B------:R-:W-:-:S03]  /*1a710*/  IADD3.X R43, R43, UR6, RZ, P6, !PT ;  /* 0x000000062b2b7c10 */ /* 0x000fc6000b7fe4ff */
[----:B------:R0:W-:Y:S01]  /*1a720*/  STL [R1+0x5fc], R54 ;  /* 0x0005fc3601007387 */ /* 0x0001e20000100800 */
[----:B--2---:R-:W-:-:S03]  /*1a730*/  IMAD.MOV.U32 R4, RZ, RZ, R6 ;  /* 0x000000ffff047224 */ /* 0x004fc600078e0006 */
[----:B------:R0:W-:Y:S01]  /*1a740*/  STL [R1+0x5f4], R55 ;  /* 0x0005f43701007387 */ /* 0x0001e20000100800 */
[----:B------:R-:W-:-:S03]  /*1a750*/  IADD3.X R37, R37, UR6, RZ, P5, !PT ;  /* 0x0000000625257c10 */ /* 0x000fc6000affe4ff */
[----:B------:R0:W-:Y:S04]  /*1a760*/  STL [R1+0x5ec], R51 ;  /* 0x0005ec3301007387 */ /* 0x0001e80000100800 */
[----:B------:R0:W-:Y:S04]  /*1a770*/  STL [R1+0x5e4], R47 ;  /* 0x0005e42f01007387 */ /* 0x0001e80000100800 */
[----:B------:R0:W-:Y:S04]  /*1a780*/  STL [R1+0x5dc], R43 ;  /* 0x0005dc2b01007387 */ /* 0x0001e80000100800 */
[----:B------:R0:W-:Y:S04]  /*1a790*/  STL.64 [R1+0x408], R4 ;  /* 0x0004080401007387 */ /* 0x0001e80000100a00 */
[----:B------:R0:W-:Y:S01]  /*1a7a0*/  STL [R1+0x5d4], R37 ;  /* 0x0005d42501007387 */ /* 0x0001e20000100800 */
[----:B---3--:R-:W-:-:S02]  /*1a7b0*/  IMAD.MOV.U32 R61, RZ, RZ, R60 ;  /* 0x000000ffff3d7224 */ /* 0x008fc400078e003c */
[----:B------:R-:W-:Y:S02]  /*1a7c0*/  IMAD.MOV.U32 R60, RZ, RZ, R7 ;  /* 0x000000ffff3c7224 */ /* 0x000fe400078e0007 */
[----:B----4-:R-:W-:Y:S01]  /*1a7d0*/  IMAD.SHL.U32 R3, R3, 0x20, RZ ;  /* 0x0000002003037824 */ /* 0x010fe200078e00ff */
[----:B-1----:R-:W-:-:S03]  /*1a7e0*/  LOP3.LUT R2, R2, 0x1f, RZ, 0xc0, !PT ;  /* 0x0000001f02027812 */ /* 0x002fc600078ec0ff */
[----:B------:R-:W-:Y:S02]  /*1a7f0*/  IMAD.SHL.U32 R3, R3, 0x2, RZ ;  /* 0x0000000203037824 */ /* 0x000fe400078e00ff */
[----:B------:R-:W-:Y:S01]  /*1a800*/  IMAD.SHL.U32 R2, R2, 0x2, RZ ;  /* 0x0000000202027824 */ /* 0x000fe200078e00ff */
[----:B0-----:R-:W-:Y:S06]  /*1a810*/  @P0 BRA `(.L_x_1) ;  /* 0xfffffeec00600947 */ /* 0x001fec000383ffff */
[----:B-----5:R0:W-:Y:S04]  /*1a820*/  STL [R1+0xc54], R42 ;  /* 0x000c542a01007387 */ /* 0x0201e80000100800 */
[----:B0-----:R-:W2:Y:S04]  /*1a830*/  LDL.LU R42, [R1+0x7c] ;  /* 0x00007c00012a7983 */ /* 0x001ea80000300800 */
[----:B------:R0:W-:Y:S04]  /*1a840*/  STL [R1+0xc50], R18 ;  /* 0x000c501201007387 */ /* 0x0001e80000100800 */
[----:B0-----:R-:W3:Y:S04]  /*1a850*/  LDL.LU R18, [R1+0x74] ;  /* 0x0000740001127983 */ /* 0x001ee80000300800 */
[----:B------:R0:W-:Y:S04]  /*1a860*/  STL [R1+0xc4c], R15 ;  /* 0x000c4c0f01007387 */ /* 0x0001e80000100800 */
[----:B0-----:R-:W4:Y:S04]  /*1a870*/  LDL.LU R15, [R1+0xdc] ;  /* 0x0000dc00010f7983 */ /* 0x001f280000300800 */
[----:B------:R0:W-:Y:S04]  /*1a880*/  STL [R1+0xc48], R46 ;  /* 0x000c482e01007387 */ /* 0x0001e80000100800 */
[----:B0-----:R-:W4:Y:S04]  /*1a890*/  LDL.LU R46, [R1+0x1fc] ;  /* 0x0001fc00012e7983 */ /* 0x001f280000300800 */
        /* <DEDUP_REMOVED lines=25> */
[----:B------:R0:W-:Y:S04]  /*1aa30*/  STL [R1+0xc44], R45 ;  /* 0x000c442d01007387 */ /* 0x0001e80000100800 */
[----:B0-----:R-:W4:Y:S04]  /*1aa40*/  LDL.LU R45, [R1+0x364] ;  /* 0x00036400012d7983 */ /* 0x001f280000300800 */
        /* <DEDUP_REMOVED lines=36> */
[----:B------:R0:W-:Y:S01]  /*1ac90*/  STL [R1+0xbf4], R32 ;  /* 0x000bf42001007387 */ /* 0x0001e20000100800 */
[----:B--2---:R-:W-:-:S03]  /*1aca0*/  F2FP.BF16.F32.PACK_AB R59, R59, R42 ;  /* 0x0000002a3b3b723e */ /* 0x004fc600000010ff */
[----:B0-----:R-:W2:Y:S04]  /*1acb0*/  LDL.LU R32, [R1+0x234] ;  /* 0x0002340001207983 */ /* 0x001ea80000300800 */
[----:B------:R0:W-:Y:S04]  /*1acc0*/  STL [R1+0xbf0], R39 ;  /* 0x000bf02701007387 */ /* 0x0001e80000100800 */
[----:B0-----:R-:W2:Y:S04]  /*1acd0*/  LDL.LU R39, [R1+0x17c] ;  /* 0x00017c0001277983 */ /* 0x001ea80000300800 */
[----:B------:R0:W-:Y:S01]  /*1ace0*/  STL [R1+0xbec], R53 ;  /* 0x000bec3501007387 */ /* 0x0001e20000100800 */
[----:B---3--:R-:W-:-:S03]  /*1acf0*/  F2FP.BF16.F32.PACK_AB R57, R57, R18 ;  /* 0x000000123939723e */ /* 0x008fc600000010ff */
[----:B0-----:R-:W3:Y:S04]  /*1ad00*/  LDL.LU R53, [R1+0x23c] ;  /* 0x00023c0001357983 */ /* 0x001ee80000300800 */
[----:B------:R0:W-:Y:S04]  /*1ad10*/  STL [R1+0xbe8], R38 ;  /* 0x000be82601007387 */ /* 0x0001e80000100800 */
[----:B0-----:R-:W3:Y:S04]  /*1ad20*/  LDL.LU R38, [R1+0x3a4] ;  /* 0x0003a40001267983 */ /* 0x001ee80000300800 */
[----:B------:R0:W-:Y:S04]  /*1ad30*/  STL [R1+0xbe4], R52 ;  /* 0x000be43401007387 */ /* 0x0001e80000100800 */
[----:B0-----:R-:W3:Y:S04]  /*1ad40*/  LDL.LU R52, [R1+0xc4] ;  /* 0x0000c40001347983 */ /* 0x001ee80000300800 */
[----:B------:R0:W-:Y:S04]  /*1ad50*/  STL [R1+0xbe0], R49 ;  /* 0x000be03101007387 */ /* 0x0001e80000100800 */
[----:B0-----:R-:W3:Y:S04]  /*1ad60*/  LDL.LU R49, [R1+0x3ac] ;  /* 0x0003ac0001317983 */ /* 0x001ee80000300800 */
[----:B------:R0:W-:Y:S04]  /*1ad70*/  STL [R1+0xbdc], R48 ;  /* 0x000bdc3001007387 */ /* 0x0001e80000100800 */
[----:B0-----:R-:W3:Y:S04]  /*1ad80*/  LDL.LU R48, [R1+0xcc] ;  /* 0x0000cc0001307983 */ /* 0x001ee80000300800 */
[----:B------:R-:W3:Y:S04]  /*1ad90*/  LDL.LU R42, [R1+0xc54] ;  /* 0x000c5400012a7983 */ /* 0x000ee80000300800 */
[----:B------:R0:W-:Y:S04]  /*1ada0*/  STL [R1+0x45c], R59 ;  /* 0x00045c3b01007387 */ /* 0x0001e80000100800 */
[----:B0-----:R-:W3:Y:S04]  /*1adb0*/  LDL.LU R59, [R1+0x1f4] ;  /* 0x0001f400013b7983 */ /* 0x001ee80000300800 */
[----:B------:R-:W3:Y:S04]  /*1adc0*/  LDL.LU R18, [R1+0xc50] ;  /* 0x000c500001127983 */ /* 0x000ee80000300800 */
[----:B------:R0:W-:Y:S04]  /*1add0*/  STL [R1+0x458], R57 ;  /* 0x0004583901007387 */ /* 0x0001e80000100800 */
[----:B0-----:R-:W3:Y:S01]  /*1ade0*/  LDL.LU R57, [R1+0xd4] ;  /* 0x0000d40001397983 */ /* 0x001ee20000300800 */
[----:B----4-:R-:W-:-:S03]  /*1adf0*/  F2FP.BF16.F32.PACK_AB R46, R15, R46 ;  /* 0x0000002e0f2e723e */ /* 0x010fc600000010ff */
[----:B------:R-:W4:Y:S04]  /*1ae00*/  LDL.LU R15, [R1+0xc4c] ;  /* 0x000c4c00010f7983 */ /* 0x000f280000300800 */
[----:B------:R0:W-:Y:S04]  /*1ae10*/  STL [R1+0x454], R46 ;  /* 0x0004542e01007387 */ /* 0x0001e80000100800 */
[----:B0-----:R-:W4:Y:S01]  /*1ae20*/  LDL.LU R46, [R1+0xc48] ;  /* 0x000c4800012e7983 */ /* 0x001f220000300800 */
[----:B------:R-:W-:Y:S02]  /*1ae30*/  F2FP.BF16.F32.PACK_AB R0, R2, R0 ;  /* 0x000000000200723e */ /* 0x000fe400000010ff */
[----:B------:R-:W-:-:S02]  /*1ae40*/  F2FP.BF16.F32.PACK_AB R3, R3, R7 ;  /* 0x000000070303723e */ /* 0x000fc400000010ff */
[----:B------:R-:W-:Y:S02]  /*1ae50*/  F2FP.BF16.F32.PACK_AB R2, R6, R5 ;  /* 0x000000050602723e */ /* 0x000fe400000010ff */
[----:B------:R-:W-:Y:S02]  /*1ae60*/  F2FP.BF16.F32.PACK_AB R13, R12, R13 ;  /* 0x0000000d0c0d723e */ /* 0x000fe400000010ff */
[----:B------:R-:W-:Y:S02]  /*1ae70*/  F2FP.BF16.F32.PACK_AB R12, R36, R9 ;  /* 0x00000009240c723e */ /* 0x000fe400000010ff */
[----:B------:R-:W-:Y:S02]  /*1ae80*/  F2FP.BF16.F32.PACK_AB R9, R44, R50 ;  /* 0x000000322c09723e */ /* 0x000fe400000010ff */
[----:B------:R-:W-:Y:S02]  /*1ae90*/  F2FP.BF16.F32.PACK_AB R16, R16, R17 ;  /* 0x000000111010723e */ /* 0x000fe400000010ff */
[----:B------:R-:W-:-:S02]  /*1aea0*/  F2FP.BF16.F32.PACK_AB R20, R20, R21 ;  /* 0x000000151414723e */ /* 0x000fc400000010ff */
[----:B------:R-:W-:Y:S02]  /*1aeb0*/  F2FP.BF16.F32.PACK_AB R24, R24, R25 ;  /* 0x000000191818723e */ /* 0x000fe400000010ff */
[----:B--2---:R-:W-:Y:S02]  /*1aec0*/  F2FP.BF16.F32.PACK_AB R33, R32, R33 ;  /* 0x000000212021723e */ /* 0x004fe400000010ff */
[----:B------:R-:W-:Y:S02]  /*1aed0*/  F2FP.BF16.F32.PACK_AB R32, R58, R28 ;  /* 0x0000001c3a20723e */ /* 0x000fe400000010ff */
[----:B------:R-:W-:Y:S02]  /*1aee0*/  F2FP.BF16.F32.PACK_AB R28, R56, R29 ;  /* 0x0000001d381c723e */ /* 0x000fe400000010ff */
[----:B---3--:R-:W-:Y:S02]  /*1aef0*/  F2FP.BF16.F32.PACK_AB R49, R48, R49 ;  /* 0x000000313031723e */ /* 0x008fe400000010ff */
[----:B------:R-:W-:-:S02]  /*1af00*/  F2FP.BF16.F32.PACK_AB R48, R52, R38 ;  /* 0x000000263430723e */ /* 0x000fc400000010ff */
[----:B------:R-:W-:Y:S02]  /*1af10*/  F2FP.BF16.F32.PACK_AB R38, R53, R39 ;  /* 0x000000273526723e */ /* 0x000fe400000010ff */
[----:B------:R-:W-:-:S05]  /*1af20*/  F2FP.BF16.F32.PACK_AB R57, R57, R59 ;  /* 0x0000003b3939723e */ /* 0x000fca00000010ff */
        /* <DEDUP_REMOVED lines=10> */
[----:B------:R0:W-:Y:S04]  /*1afd0*/  STL [R1+0x428], R13 ;  /* 0x0004280d01007387 */ /* 0x0001e80000100800 */
[----:B------:R1:W-:Y:S04]  /*1afe0*/  STL [R1+0x424], R12 ;  /* 0x0004240c01007387 */ /* 0x0003e80000100800 */
[----:B------:R2:W-:Y:S01]  /*1aff0*/  STL [R1+0x420], R9 ;  /* 0x0004200901007387 */ /* 0x0005e20000100800 */
[----:B0-----:R-:W-:-:S02]  /*1b000*/  F2FP.BF16.F32.PACK_AB R13, R14, R40 ;  /* 0x000000280e0d723e */ /* 0x001fc400000010ff */
[----:B-1----:R-:W-:-:S03]  /*1b010*/  F2FP.BF16.F32.PACK_AB R12, R41, R45 ;  /* 0x0000002d290c723e */ /* 0x002fc600000010ff */
[----:B------:R-:W-:Y:S01]  /*1b020*/  STL [R1+0x40c], R13 ;  /* 0x00040c0d01007387 */ /* 0x000fe20000100800 */
[----:B--2---:R-:W-:-:S03]  /*1b030*/  F2FP.BF16.F32.PACK_AB R9, R60, R61 ;  /* 0x0000003d3c09723e */ /* 0x004fc600000010ff */
[----:B------:R-:W-:Y:S04]  /*1b040*/  STL [R1+0x408], R12 ;  /* 0x0004080c01007387 */ /* 0x000fe80000100800 */
[----:B------:R-:W-:Y:S04]  /*1b050*/  STL [R1+0x404], R9 ;  /* 0x0004040901007387 */ /* 0x000fe80000100800 */
[----:B------:R0:W-:Y:S04]  /*1b060*/  STL [R1+0x400], R0 ;  /* 0x0004000001007387 */ /* 0x0001e80000100800 */
[----:B------:R1:W-:Y:S04]  /*1b070*/  STL [R1+0x3ac], R3 ;  /* 0x0003ac0301007387 */ /* 0x0003e80000100800 */
[----:B------:R2:W-:Y:S01]  /*1b080*/  STL [R1+0x3a8], R2 ;  /* 0x0003a80201007387 */ /* 0x0005e20000100800 */
[----:B0-----:R-:W-:-:S02]  /*1b090*/  F2FP.BF16.F32.PACK_AB R0, R8, R4 ;  /* 0x000000040800723e */ /* 0x001fc400000010ff */
[----:B-1----:R-:W-:-:S03]  /*1b0a0*/  F2FP.BF16.F32.PACK_AB R3, R34, R35 ;  /* 0x000000232203723e */ /* 0x002fc600000010ff */
[----:B------:R0:W-:Y:S01]  /*1b0b0*/  STL [R1+0x3a4], R0 ;  /* 0x0003a40001007387 */ /* 0x0001e20000100800 */
[----:B--2---:R-:W-:-:S03]  /*1b0c0*/  F2FP.BF16.F32.PACK_AB R2, R30, R31 ;  /* 0x0000001f1e02723e */ /* 0x004fc600000010ff */
[----:B------:R1:W-:Y:S04]  /*1b0d0*/  STL [R1+0x3a0], R3 ;  /* 0x0003a00301007387 */ /* 0x0003e80000100800 */
[----:B------:R2:W-:Y:S01]  /*1b0e0*/  STL [R1+0x36c], R2 ;  /* 0x00036c0201007387 */ /* 0x0005e20000100800 */
[----:B0-----:R-:W-:Y:S02]  /*1b0f0*/  F2FP.BF16.F32.PACK_AB R0, R26, R27 ;  /* 0x0000001b1a00723e */ /* 0x001fe400000010ff */
        /* <DEDUP_REMOVED lines=9> */
[----:B------:R-:W-:Y:S04]  /*1b190*/  STL [R1+0x2b8], R3 ;  /* 0x0002b80301007387 */ /* 0x000fe80000100800 */
[----:B------:R-:W2:Y:S01]  /*1b1a0*/  LDL.LU R45, [R1+0x1c] ;  /* 0x00001c00012d7983 */ /* 0x000ea20000300800 */
[----:B0-----:R-:W-:-:S03]  /*1b1b0*/  F2FP.BF16.F32.PACK_AB R0, R42, R37 ;  /* 0x000000252a00723e */ /* 0x001fc600000010ff */
[----:B------:R0:W-:Y:S04]  /*1b1c0*/  STL [R1+0x2b4], R2 ;  /* 0x0002b40201007387 */ /* 0x0001e80000100800 */
[----:B------:R-:W2:Y:S04]  /*1b1d0*/  LDL.LU R41, [R1+0x37c] ;  /* 0x00037c0001297983 */ /* 0x000ea80000300800 */
[----:B------:R1:W-:Y:S04]  /*1b1e0*/  STL [R1+0x2b0], R0 ;  /* 0x0002b00001007387 */ /* 0x0003e80000100800 */
        /* <DEDUP_REMOVED lines=55> */
[----:B------:R-:W4:Y:S01]  /*1b560*/  LDL.LU R37, [R1+0x260] ;  /* 0x0002600001257983 */ /* 0x000f220000300800 */
[----:B--2---:R-:W-:-:S03]  /*1b570*/  F2FP.BF16.F32.PACK_AB R41, R45, R41 ;  /* 0x000000292d29723e */ /* 0x004fc600000010ff */
[----:B------:R-:W2:Y:S04]  /*1b580*/  LDL.LU R45, [R1+0xc44] ;  /* 0x000c4400012d7983 */ /* 0x000ea80000300800 */
[----:B------:R0:W-:Y:S01]  /*1b590*/  STL [R1+0x23c], R41 ;  /* 0x00023c2901007387 */ /* 0x0001e20000100800 */
[----:B---3--:R-:W-:-:S03]  /*1b5a0*/  F2FP.BF16.F32.PACK_AB R14, R40, R14 ;  /* 0x0000000e280e723e */ /* 0x008fc600000010ff */
[----:B0-----:R-:W3:Y:S04]  /*1b5b0*/  LDL.LU R41, [R1+0xc40] ;  /* 0x000c400001297983 */ /* 0x001ee80000300800 */
[----:B------:R-:W3:Y:S01]  /*1b5c0*/  LDL.LU R40, [R1+0xc3c] ;  /* 0x000c3c0001287983 */ /* 0x000ee20000300800 */
[----:B----4-:R-:W-:-:S03]  /*1b5d0*/  F2FP.BF16.F32.PACK_AB R56, R50, R56 ;  /* 0x000000383238723e */ /* 0x010fc600000010ff */
[----:B------:R0:W-:Y:S01]  /*1b5e0*/  STL [R1+0x238], R14 ;  /* 0x0002380e01007387 */ /* 0x0001e20000100800 */
[----:B------:R-:W-:-:S03]  /*1b5f0*/  F2FP.BF16.F32.PACK_AB R57, R58, R57 ;  /* 0x000000393a39723e */ /* 0x000fc600000010ff */
[----:B0-----:R-:W4:Y:S04]  /*1b600*/  LDL.LU R14, [R1+0xc38] ;  /* 0x000c3800010e7983 */ /* 0x001f280000300800 */
[----:B------:R-:W4:Y:S04]  /*1b610*/  LDL.LU R50, [R1+0xc34] ;  /* 0x000c340001327983 */ /* 0x000f280000300800 */
[----:B------:R0:W-:Y:S01]  /*1b620*/  STL [R1+0x234], R56 ;  /* 0x0002343801007387 */ /* 0x0001e20000100800 */
[----:B------:R-:W-:-:S03]  /*1b630*/  F2FP.BF16.F32.PACK_AB R49, R49, R52 ;  /* 0x000000343131723e */ /* 0x000fc600000010ff */
[----:B------:R-:W-:Y:S01]  /*1b640*/  STL [R1+0x230], R57 ;  /* 0x0002303901007387 */ /* 0x000fe20000100800 */
[----:B0-----:R-:W-:Y:S02]  /*1b650*/  F2FP.BF16.F32.PACK_AB R56, R59, R48 ;  /* 0x000000303b38723e */ /* 0x001fe400000010ff */
[----:B------:R-:W-:-:S03]  /*1b660*/  F2FP.BF16.F32.PACK_AB R48, R38, R53 ;  /* 0x000000352630723e */ /* 0x000fc600000010ff */
[----:B------:R-:W-:Y:S01]  /*1b670*/  STL [R1+0x24c], R56 ;  /* 0x00024c3801007387 */ /* 0x000fe20000100800 */
[----:B------:R-:W-:-:S03]  /*1b680*/  F2FP.BF16.F32.PACK_AB R38, R39, R32 ;  /* 0x000000202726723e */ /* 0x000fc600000010ff */
[----:B------:R-:W-:Y:S04]  /*1b690*/  STL [R1+0x248], R49 ;  /* 0x0002483101007387 */ /* 0x000fe80000100800 */
[----:B------:R-:W-:Y:S01]  /*1b6a0*/  STL [R1+0x244], R48 ;  /* 0x0002443001007387 */ /* 0x000fe20000100800 */
[----:B------:R-:W-:-:S03]  /*1b6b0*/  F2FP.BF16.F32.PACK_AB R32, R33, R28 ;  /* 0x0000001c2120723e */ /* 0x000fc600000010ff */
        /* <DEDUP_REMOVED lines=16> */
[----:B------:R-:W-:Y:S04]  /*1b7c0*/  STL [R1+0x180], R9 ;  /* 0x0001800901007387 */ /* 0x000fe80000100800 */
[----:B------:R0:W-:Y:S01]  /*1b7d0*/  STL [R1+0x11c], R0 ;  /* 0x00011c0001007387 */ /* 0x0001e20000100800 */
[----:B------:R-:W-:-:S05]  /*1b7e0*/  F2FP.BF16.F32.PACK_AB R3, R3, R7 ;  /* 0x000000070303723e */ /* 0x000fca00000010ff */
[----:B------:R1:W-:Y:S01]  /*1b7f0*/  STL [R1+0x118], R3 ;  /* 0x0001180301007387 */ /* 0x0003e20000100800 */
[----:B------:R-:W-:-:S05]  /*1b800*/  F2FP.BF16.F32.PACK_AB R2, R6, R5 ;  /* 0x000000050602723e */ /* 0x000fca00000010ff */
[----:B------:R1:W-:Y:S01]  /*1b810*/  STL [R1+0x114], R2 ;  /* 0x0001140201007387 */ /* 0x0003e20000100800 */
[----:B0-----:R-:W-:-:S05]  /*1b820*/  F2FP.BF16.F32.PACK_AB R0, R8, R4 ;  /* 0x000000040800723e */ /* 0x001fca00000010ff */
[----:B------:R0:W-:Y:S01]  /*1b830*/  STL [R1+0x110], R0 ;  /* 0x0001100001007387 */ /* 0x0001e20000100800 */
[----:B-1----:R-:W-:-:S05]  /*1b840*/  F2FP.BF16.F32.PACK_AB R3, R34, R35 ;  /* 0x000000232203723e */ /* 0x002fca00000010ff */
[----:B------:R1:W-:Y:S01]  /*1b850*/  STL [R1+0x17c], R3 ;  /* 0x00017c0301007387 */ /* 0x0003e20000100800 */
[----:B------:R-:W-:-:S05]  /*1b860*/  F2FP.BF16.F32.PACK_AB R2, R30, R31 ;  /* 0x0000001f1e02723e */ /* 0x000fca00000010ff */
[----:B------:R1:W-:Y:S01]  /*1b870*/  STL [R1+0x178], R2 ;  /* 0x0001780201007387 */ /* 0x0003e20000100800 */
[----:B0-----:R-:W-:-:S05]  /*1b880*/  F2FP.BF16.F32.PACK_AB R0, R26, R27 ;  /* 0x0000001b1a00723e */ /* 0x001fca00000010ff */
[----:B------:R0:W-:Y:S01]  /*1b890*/  STL [R1+0x174], R0 ;  /* 0x0001740001007387 */ /* 0x0001e20000100800 */
[----:B-1----:R-:W-:Y:S02]  /*1b8a0*/  F2FP.BF16.F32.PACK_AB R3, R22, R23 ;  /* 0x000000171603723e */ /* 0x002fe400000010ff */
[----:B------:R-:W-:-:S03]  /*1b8b0*/  F2FP.BF16.F32.PACK_AB R2, R18, R19 ;  /* 0x000000131202723e */ /* 0x000fc600000010ff */
[----:B------:R1:W-:Y:S01]  /*1b8c0*/  STL [R1+0x170], R3 ;  /* 0x0001700301007387 */ /* 0x0003e20000100800 */
[----:B0-----:R-:W-:-:S03]  /*1b8d0*/  F2FP.BF16.F32.PACK_AB R0, R15, R10 ;  /* 0x0000000a0f00723e */ /* 0x001fc600000010ff */
[----:B------:R0:W-:Y:S04]  /*1b8e0*/  STL [R1+0x10c], R2 ;  /* 0x00010c0201007387 */ /* 0x0001e80000100800 */
[----:B------:R0:W-:Y:S01]  /*1b8f0*/  STL [R1+0x108], R0 ;  /* 0x0001080001007387 */ /* 0x0001e20000100800 */
[----:B-1----:R-:W-:-:S05]  /*1b900*/  F2FP.BF16.F32.PACK_AB R3, R11, R54 ;  /* 0x000000360b03723e */ /* 0x002fca00000010ff */
[----:B------:R2:W-:Y:S01]  /*1b910*/  STL [R1+0x104], R3 ;  /* 0x0001040301007387 */ /* 0x0005e20000100800 */
[----:B0-----:R-:W-:Y:S02]  /*1b920*/  F2FP.BF16.F32.PACK_AB R2, R55, R51 ;  /* 0x000000333702723e */ /* 0x001fe400000010ff */
[----:B------:R-:W-:-:S03]  /*1b930*/  F2FP.BF16.F32.PACK_AB R0, R46, R47 ;  /* 0x0000002f2e00723e */ /* 0x000fc600000010ff */
[----:B------:R3:W-:Y:S04]  /*1b940*/  STL [R1+0x100], R2 ;  /* 0x0001000201007387 */ /* 0x0007e80000100800 */
[----:B------:R0:W-:Y:S01]  /*1b950*/  STL [R1+0xdc], R0 ;  /* 0x0000dc0001007387 */ /* 0x0001e20000100800 */
[----:B--2---:R-:W-:-:S05]  /*1b960*/  F2FP.BF16.F32.PACK_AB R3, R45, R42 ;  /* 0x0000002a2d03723e */ /* 0x004fca00000010ff */
[----:B------:R-:W-:Y:S04]  /*1b970*/  STL [R1+0xd8], R3 ;  /* 0x0000d80301007387 */ /* 0x000fe80000100800 */
[----:B------:R-:W2:Y:S01]  /*1b980*/  LDL.LU R44, [R1+0x3c] ;  /* 0x00003c00012c7983 */ /* 0x000ea20000300800 */
[----:B---3--:R-:W-:Y:S02]  /*1b990*/  F2FP.BF16.F32.PACK_AB R2, R41, R43 ;  /* 0x0000002b2902723e */ /* 0x008fe400000010ff */
        /* <DEDUP_REMOVED lines=66> */
[----:B------:R-:W2:Y:S01]  /*1bdc0*/  LDL.LU R36, [R1+0xc28] ;  /* 0x000c280001247983 */ /* 0x000ea20000300800 */
[----:B----4-:R-:W-:-:S03]  /*1bdd0*/  F2FP.BF16.F32.PACK_AB R57, R58, R57 ;  /* 0x000000393a39723e */ /* 0x010fc600000010ff */
[----:B------:R0:W-:Y:S04]  /*1bde0*/  STL [R1+0xb8], R56 ;  /* 0x0000b83801007387 */ /* 0x0001e80000100800 */
[----:B------:R-:W-:Y:S01]  /*1bdf0*/  STL [R1+0xb4], R57 ;  /* 0x0000b43901007387 */ /* 0x000fe20000100800 */
[----:B0-----:R-:W-:Y:S02]  /*1be00*/  F2FP.BF16.F32.PACK_AB R56, R59, R48 ;  /* 0x000000303b38723e */ /* 0x001fe400000010ff */
        /* <DEDUP_REMOVED lines=22> */
[----:B------:R-:W-:Y:S01]  /*1bf70*/  STL [R1+0x74], R2 ;  /* 0x0000740201007387 */ /* 0x000fe20000100800 */
[----:B------:R-:W-:Y:S02]  /*1bf80*/  F2FP.BF16.F32.PACK_AB R0, R7, R6 ;  /* 0x000000060700723e */ /* 0x000fe400000010ff */
[----:B------:R-:W-:-:S05]  /*1bf90*/  F2FP.BF16.F32.PACK_AB R59, R5, R8 ;  /* 0x00000008053b723e */ /* 0x000fca00000010ff */
[----:B------:R0:W-:Y:S04]  /*1bfa0*/  STL [R1+0xc24], R59 ;  /* 0x000c243b01007387 */ /* 0x0001e80000100800 */
[----:B------:R1:W-:Y:S04]  /*1bfb0*/  STL [R1+0x70], R0 ;  /* 0x0000700001007387 */ /* 0x0003e80000100800 */
[----:B0-----:R-:W4:Y:S01]  /*1bfc0*/  LDL.LU R59, [R1+0x5c] ;  /* 0x00005c00013b7983 */ /* 0x001f220000300800 */
[----:B------:R-:W-:-:S03]  /*1bfd0*/  F2FP.BF16.F32.PACK_AB R7, R19, R15 ;  /* 0x0000000f1307723e */ /* 0x000fc600000010ff */
[----:B------:R-:W4:Y:S01]  /*1bfe0*/  LDL.LU R15, [R1+0x38c] ;  /* 0x00038c00010f7983 */ /* 0x000f220000300800 */
[----:B------:R-:W-:-:S03]  /*1bff0*/  F2FP.BF16.F32.PACK_AB R6, R14, R10 ;  /* 0x0000000a0e06723e */ /* 0x000fc600000010ff */
[----:B------:R-:W4:Y:S04]  /*1c000*/  LDL.LU R13, [R1+0x54] ;  /* 0x00005400010d7983 */ /* 0x000f280000300800 */
[----:B------:R-:W4:Y:S04]  /*1c010*/  LDL.LU R14, [R1+0x384] ;  /* 0x00038400010e7983 */ /* 0x000f280000300800 */
[----:B------:R-:W4:Y:S01]  /*1c020*/  LDL.LU R12, [R1+0x1dc] ;  /* 0x0001dc00010c7983 */ /* 0x000f220000300800 */
[----:B------:R-:W-:-:S03]  /*1c030*/  F2FP.BF16.F32.PACK_AB R40, R18, R40 ;  /* 0x000000281228723e */ /* 0x000fc600000010ff */
[----:B------:R-:W4:Y:S04]  /*1c040*/  LDL.LU R17, [R1+0x1d4] ;  /* 0x0001d40001117983 */ /* 0x000f280000300800 */
[----:B------:R-:W4:Y:S04]  /*1c050*/  LDL.LU R16, [R1+0x15c] ;  /* 0x00015c0001107983 */ /* 0x000f280000300800 */
[----:B------:R-:W4:Y:S04]  /*1c060*/  LDL.LU R19, [R1+0x34c] ;  /* 0x00034c0001137983 */ /* 0x000f280000300800 */
[----:B------:R-:W4:Y:S01]  /*1c070*/  LDL.LU R21, [R1+0x154] ;  /* 0x0001540001157983 */ /* 0x000f220000300800 */
[----:B------:R-:W-:-:S03]  /*1c080*/  F2FP.BF16.F32.PACK_AB R41, R23, R41 ;  /* 0x000000291729723e */ /* 0x000fc600000010ff */
        /* <DEDUP_REMOVED lines=14> */
[----:B------:R-:W4:Y:S04]  /*1c170*/  LDL.LU R39, [R1+0x150] ;  /* 0x0001500001277983 */ /* 0x000f280000300800 */
        /* <DEDUP_REMOVED lines=12> */
[----:B------:R-:W4:Y:S01]  /*1c240*/  LDL.LU R35, [R1+0x35c] ;  /* 0x00035c0001237983 */ /* 0x000f220000300800 */
[----:B------:R-:W-:-:S03]  /*1c250*/  F2FP.BF16.F32.PACK_AB R5, R11, R54 ;  /* 0x000000360b05723e */ /* 0x000fc600000010ff */
[----:B------:R-:W4:Y:S01]  /*1c260*/  LDL.LU R2, [R1+0x164] ;  /* 0x0001640001027983 */ /* 0x000f220000300800 */
[----:B--2---:R-:W-:-:S03]  /*1c270*/  F2FP.BF16.F32.PACK_AB R8, R36, R37 ;  /* 0x000000252408723e */ /* 0x004fc600000010ff */
[----:B------:R-:W2:Y:S01]  /*1c280*/  LDL.LU R34, [R1+0x354] ;  /* 0x0003540001227983 */ /* 0x000ea20000300800 */
[----:B------:R-:W-:-:S03]  /*1c290*/  F2FP.BF16.F32.PACK_AB R4, R55, R51 ;  /* 0x000000333704723e */ /* 0x000fc600000010ff */
[----:B-1----:R-:W2:Y:S04]  /*1c2a0*/  LDL.LU R0, [R1+0x33c] ;  /* 0x00033c0001007983 */ /* 0x002ea80000300800 */
[----:B------:R-:W2:Y:S01]  /*1c2b0*/  LDL.LU R3, [R1+0x334] ;  /* 0x0003340001037983 */ /* 0x000ea20000300800 */
[----:B---3--:R-:W-:-:S03]  /*1c2c0*/  F2FP.BF16.F32.PACK_AB R9, R47, R9 ;  /* 0x000000092f09723e */ /* 0x008fc600000010ff */
[----:B------:R-:W3:Y:S01]  /*1c2d0*/  LDL.LU R54, [R1+0x1e8] ;  /* 0x0001e80001367983 */ /* 0x000ee20000300800 */
[----:B------:R-:W-:-:S03]  /*1c2e0*/  F2FP.BF16.F32.PACK_AB R10, R44, R46 ;  /* 0x0000002e2c0a723e */ /* 0x000fc600000010ff */
[----:B------:R-:W3:Y:S01]  /*1c2f0*/  LDL.LU R37, [R1+0xf8] ;  /* 0x0000f80001257983 */ /* 0x000ee20000300800 */
[----:B------:R-:W-:-:S03]  /*1c300*/  F2FP.BF16.F32.PACK_AB R11, R50, R45 ;  /* 0x0000002d320b723e */ /* 0x000fc600000010ff */
        /* <DEDUP_REMOVED lines=8> */
[----:B----4-:R-:W-:-:S03]  /*1c390*/  F2FP.BF16.F32.PACK_AB R15, R59, R15 ;  /* 0x0000000f3b0f723e */ /* 0x010fc600000010ff */
[----:B------:R1:W5:Y:S01]  /*1c3a0*/  LDL.LU R59, [R1+0xc24] ;  /* 0x000c2400013b7983 */ /* 0x0003620000300800 */
[----:B------:R-:W-:-:S03]  /*1c3b0*/  F2FP.BF16.F32.PACK_AB R14, R13, R14 ;  /* 0x0000000e0d0e723e */ /* 0x000fc600000010ff */
[----:B------:R-:W4:Y:S02]  /*1c3c0*/  LDL.LU R13, [R1+0xc20] ;  /* 0x000c2000010d7983 */ /* 0x000f240000300800 */
[----:B----4-:R-:W-:Y:S02]  /*1c3d0*/  F2FP.BF16.F32.PACK_AB R13, R12, R13 ;  /* 0x0000000d0c0d723e */ /* 0x010fe400000010ff */
[----:B------:R-:W4:Y:S01]  /*1c3e0*/  LDL.LU R12, [R1+0xc1c] ;  /* 0x000c1c00010c7983 */ /* 0x000f220000300800 */
[----:B------:R-:W-:Y:S02]  /*1c3f0*/  F2FP.BF16.F32.PACK_AB R19, R16, R19 ;  /* 0x000000131013723e */ /* 0x000fe400000010ff */
[----:B----4-:R-:W-:Y:S02]  /*1c400*/  F2FP.BF16.F32.PACK_AB R12, R17, R12 ;  /* 0x0000000c110c723e */ /* 0x010fe400000010ff */
[----:B------:R-:W4:Y:S04]  /*1c410*/  LDL.LU R17, [R1+0xc18] ;  /* 0x000c180001117983 */ /* 0x000f280000300800 */
[----:B------:R-:W2:Y:S01]  /*1c420*/  LDL.LU R16, [R1+0xc14] ;  /* 0x000c140001107983 */ /* 0x000ea20000300800 */
[----:B------:R-:W-:-:S03]  /*1c430*/  F2FP.BF16.F32.PACK_AB R18, R21, R18 ;  /* 0x000000121512723e */ /* 0x000fc600000010ff */
[----:B------:R-:W3:Y:S01]  /*1c440*/  LDL.LU R21, [R1+0xc10] ;  /* 0x000c100001157983 */ /* 0x000ee20000300800 */
[----:B------:R-:W-:Y:S02]  /*1c450*/  F2FP.BF16.F32.PACK_AB R23, R24, R23 ;  /* 0x000000171817723e */ /* 0x000fe400000010ff */
[----:B------:R-:W-:Y:S02]  /*1c460*/  F2FP.BF16.F32.PACK_AB R22, R29, R22 ;  /* 0x000000161d16723e */ /* 0x000fe400000010ff */
[----:B----4-:R-:W-:Y:S02]  /*1c470*/  F2FP.BF16.F32.PACK_AB R17, R20, R17 ;  /* 0x000000111411723e */ /* 0x010fe400000010ff */
[----:B------:R-:W4:Y:S01]  /*1c480*/  LDL.LU R20, [R1+0xc0c] ;  /* 0x000c0c0001147983 */ /* 0x000f220000300800 */
[----:B--2---:R-:W-:-:S03]  /*1c490*/  F2FP.BF16.F32.PACK_AB R16, R25, R16 ;  /* 0x000000101910723e */ /* 0x004fc600000010ff */
[----:B------:R-:W2:Y:S04]  /*1c4a0*/  LDL.LU R25, [R1+0xc08] ;  /* 0x000c080001197983 */ /* 0x000ea80000300800 */
[----:B------:R-:W2:Y:S04]  /*1c4b0*/  LDL.LU R24, [R1+0xc04] ;  /* 0x000c040001187983 */ /* 0x000ea80000300800 */
[----:B------:R-:W2:Y:S01]  /*1c4c0*/  LDL.LU R29, [R1+0xc00] ;  /* 0x000c0000011d7983 */ /* 0x000ea20000300800 */
[----:B---3--:R-:W-:Y:S02]  /*1c4d0*/  F2FP.BF16.F32.PACK_AB R21, R28, R21 ;  /* 0x000000151c15723e */ /* 0x008fe400000010ff */
[----:B------:R-:W-:Y:S01]  /*1c4e0*/  F2FP.BF16.F32.PACK_AB R27, R32, R27 ;  /* 0x0000001b201b723e */ /* 0x000fe200000010ff */
[----:B------:R-:W3:Y:S01]  /*1c4f0*/  LDL.LU R28, [R1+0xbfc] ;  /* 0x000bfc00011c7983 */ /* 0x000ee20000300800 */
[----:B------:R-:W-:-:S02]  /*1c500*/  F2FP.BF16.F32.PACK_AB R26, R39, R26 ;  /* 0x0000001a271a723e */ /* 0x000fc400000010ff */
[----:B------:R-:W-:Y:S02]  /*1c510*/  F2FP.BF16.F32.PACK_AB R31, R52, R31 ;  /* 0x0000001f341f723e */ /* 0x000fe400000010ff */
[----:B------:R-:W-:Y:S02]  /*1c520*/  F2FP.BF16.F32.PACK_AB R30, R49, R30 ;  /* 0x0000001e311e723e */ /* 0x000fe400000010ff */
[----:B----4-:R-:W-:Y:S02]  /*1c530*/  F2FP.BF16.F32.PACK_AB R20, R33, R20 ;  /* 0x000000142114723e */ /* 0x010fe400000010ff */
[----:B------:R-:W4:Y:S01]  /*1c540*/  LDL.LU R33, [R1+0xbf8] ;  /* 0x000bf80001217983 */ /* 0x000f220000300800 */
[----:B--2---:R-:W-:-:S03]  /*1c550*/  F2FP.BF16.F32.PACK_AB R25, R53, R25 ;  /* 0x000000193519723e */ /* 0x004fc600000010ff */
[----:B------:R-:W2:Y:S01]  /*1c560*/  LDL.LU R32, [R1+0xbf4] ;  /* 0x000bf40001207983 */ /* 0x000ea20000300800 */
[----:B------:R-:W-:-:S03]  /*1c570*/  F2FP.BF16.F32.PACK_AB R24, R38, R24 ;  /* 0x000000182618723e */ /* 0x000fc600000010ff */
[----:B------:R-:W2:Y:S04]  /*1c580*/  LDL.LU R39, [R1+0xbf0] ;  /* 0x000bf00001277983 */ /* 0x000ea80000300800 */
[----:B------:R-:W2:Y:S01]  /*1c590*/  LDL.LU R53, [R1+0xbec] ;  /* 0x000bec0001357983 */ /* 0x000ea20000300800 */
[----:B------:R-:W-:-:S03]  /*1c5a0*/  F2FP.BF16.F32.PACK_AB R29, R48, R29 ;  /* 0x0000001d301d723e */ /* 0x000fc600000010ff */
[----:B------:R-:W2:Y:S04]  /*1c5b0*/  LDL.LU R38, [R1+0xbe8] ;  /* 0x000be80001267983 */ /* 0x000ea80000300800 */
[----:B------:R-:W2:Y:S04]  /*1c5c0*/  LDL.LU R52, [R1+0xbe4] ;  /* 0x000be40001347983 */ /* 0x000ea80000300800 */
[----:B------:R-:W2:Y:S04]  /*1c5d0*/  LDL.LU R49, [R1+0xbe0] ;  /* 0x000be00001317983 */ /* 0x000ea80000300800 */
[----:B------:R-:W2:Y:S01]  /*1c5e0*/  LDL.LU R48, [R1+0xbdc] ;  /* 0x000bdc0001307983 */ /* 0x000ea20000300800 */
[----:B---3--:R-:W-:-:S02]  /*1c5f0*/  F2FP.BF16.F32.PACK_AB R28, R60, R28 ;  /* 0x0000001c3c1c723e */ /* 0x008fc400000010ff */
[----:B------:R-:W-:Y:S02]  /*1c600*/  F2FP.BF16.F32.PACK_AB R35, R61, R35 ;  /* 0x000000233d23723e */ /* 0x000fe400000010ff */
[----:B------:R-:W-:Y:S02]  /*1c610*/  F2FP.BF16.F32.PACK_AB R34, R2, R34 ;  /* 0x000000220222723e */ /* 0x000fe400000010ff */
[----:B------:R-:W-:Y:S02]  /*1c620*/  F2FP.BF16.F32.PACK_AB R37, R54, R37 ;  /* 0x000000253625723e */ /* 0x000fe400000010ff */
[----:B------:R-:W-:Y:S02]  /*1c630*/  F2FP.BF16.F32.PACK_AB R36, R55, R36 ;  /* 0x000000243724723e */ /* 0x000fe400000010ff */
[----:B------:R-:W-:Y:S02]  /*1c640*/  F2FP.BF16.F32.PACK_AB R45, R50, R45 ;  /* 0x0000002d322d723e */ /* 0x000fe400000010ff */
[----:B------:R-:W-:-:S02]  /*1c650*/  F2FP.BF16.F32.PACK_AB R44, R51, R44 ;  /* 0x0000002c332c723e */ /* 0x000fc400000010ff */
[----:B----4-:R-:W-:Y:S02]  /*1c660*/  F2FP.BF16.F32.PACK_AB R33, R0, R33 ;  /* 0x000000210021723e */ /* 0x010fe400000010ff */
[----:B--2---:R-:W-:Y:S02]  /*1c670*/  F2FP.BF16.F32.PACK_AB R32, R3, R32 ;  /* 0x000000200320723e */ /* 0x004fe400000010ff */
[----:B------:R-:W-:Y:S02]  /*1c680*/  F2FP.BF16.F32.PACK_AB R39, R53, R39 ;  /* 0x000000273527723e */ /* 0x000fe400000010ff */
[----:B------:R-:W-:Y:S02]  /*1c690*/  F2FP.BF16.F32.PACK_AB R38, R52, R38 ;  /* 0x000000263426723e */ /* 0x000fe400000010ff */
[----:B------:R-:W-:Y:S02]  /*1c6a0*/  F2FP.BF16.F32.PACK_AB R47, R49, R47 ;  /* 0x0000002f312f723e */ /* 0x000fe400000010ff */
[----:B-1----:R-:W-:-:S07]  /*1c6b0*/  F2FP.BF16.F32.PACK_AB R46, R48, R46 ;  /* 0x0000002e302e723e */ /* 0x002fce00000010ff */
.L_x_0:
[----:B------:R-:W1:Y:S01]  /*1c6c0*/  S2R R0, SR_TID.X ;  /* 0x0000000000007919 */ /* 0x000e620000002100 */
[----:B------:R-:W2:Y:S01]  /*1c6d0*/  S2UR UR5, SR_CgaCtaId ;  /* 0x00000000000579c3 */ /* 0x000ea20000008800 */
[----:B------:R-:W-:Y:S01]  /*1c6e0*/  UMOV UR4, 0x400 ;  /* 0x0000040000047882 */ /* 0x000fe20000000000 */
[----:B------:R-:W-:Y:S01]  /*1c6f0*/  ULDC.64 UR24, c[0x0][0x228] ;  /* 0x00008a0000187ab9 */ /* 0x000fe20000000a00 */
[----:B-----5:R-:W3:Y:S01]  /*1c700*/  LDL R3, [R1+0x418] ;  /* 0x0004180001037983 */ /* 0x020ee20000100800 */
[----:B------:R-:W-:Y:S01]  /*1c710*/  ULDC.64 UR6, c[0x0][0x220] ;  /* 0x0000880000067ab9 */ /* 0x000fe20000000a00 */
[----:B------:R-:W-:Y:S01]  /*1c720*/  ULDC.64 UR28, c[0x0][0x228] ;  /* 0x00008a00001c7ab9 */ /* 0x000fe20000000a00 */
[----:B------:R-:W-:Y:S01]  /*1c730*/  ULDC UR26, c[0x0][0x248] ;  /* 0x00009200001a7ab9 */ /* 0x000fe20000000800 */
[----:B------:R-:W-:Y:S01]  /*1c740*/  ULDC.64 UR14, c[0x0][0x228] ;  /* 0x00008a00000e7ab9 */ /* 0x000fe20000000a00 */
[----:B------:R-:W4:Y:S01]  /*1c750*/  LDC R61, c[0x0][0x244] ;  /* 0x00009100ff3d7b82 */ /* 0x000f220000000800 */
[----:B------:R-:W-:Y:S01]  /*1c760*/  ULDC.64 UR12, c[0x0][0x228] ;  /* 0x00008a00000c7ab9 */ /* 0x000fe20000000a00 */
[----:B------:R-:W-:Y:S01]  /*1c770*/  ULDC.64 UR10, c[0x0][0x228] ;  /* 0x00008a00000a7ab9 */ /* 0x000fe20000000a00 */
[----:B------:R-:W-:Y:S01]  /*1c780*/  ULDC.64 UR22, c[0x0][0x228] ;  /* 0x00008a0000167ab9 */ /* 0x000fe20000000a00 */
[----:B------:R-:W-:Y:S01]  /*1c790*/  ULDC.64 UR20, c[0x0][0x228] ;  /* 0x00008a0000147ab9 */ /* 0x000fe20000000a00 */
[----:B------:R-:W-:Y:S01]  /*1c7a0*/  ULDC.64 UR18, c[0x0][0x228] ;  /* 0x00008a0000127ab9 */ /* 0x000fe20000000a00 */
[----:B------:R-:W-:Y:S01]  /*1c7b0*/  ULDC.64 UR16, c[0x0][0x228] ;  /* 0x00008a0000107ab9 */ /* 0x000fe20000000a00 */
[----:B--2---:R-:W-:Y:S01]  /*1c7c0*/  ULEA UR4, UR5, UR4, 0x18 ;  /* 0x0000000405047291 */ /* 0x004fe2000f8ec03f */
[----:B-1----:R-:W-:-:S05]  /*1c7d0*/  LOP3.LUT R0, R0, 0x1f, RZ, 0xc0, !PT ;  /* 0x0000001f00007812 */ /* 0x002fca00078ec0ff */
[----:B------:R-:W-:Y:S01]  /*1c7e0*/  LEA R0, R0, UR4, 0x4 ;  /* 0x0000000400007c11 */ /* 0x000fe2000f8e20ff */
[----:B------:R-:W-:Y:S06]  /*1c7f0*/  BAR.SYNC.DEFER_BLOCKING 0x0 ;  /* 0x0000000000007b1d */ /* 0x000fec0000010000 */
[----:B------:R-:W-:Y:S01]  /*1c800*/  ULDC UR4, c[0x0][0x22c] ;  /* 0x00008b0000047ab9 */ /* 0x000fe20000000800 */
[----:B------:R-:W-:Y:S01]  /*1c810*/  STSM.16.M88.4 [R0], R44 ;  /* 0x0000002c00007844 */ /* 0x000fe20000000200 */
[----:B------:R-:W-:-:S03]  /*1c820*/  NOP ;  /* 0x0000000000007918 */ /* 0x000fc60000000000 */
[----:B------:R-:W1:Y:S01]  /*1c830*/  LDS.128 R44, [R0] ;  /* 0x00000000002c7984 */ /* 0x000e620000000c00 */
[----:B------:R-:W-:-:S03]  /*1c840*/  NOP ;  /* 0x0000000000007918 */ /* 0x000fc60000000000 */
[----:B------:R-:W-:Y:S01]  /*1c850*/  STSM.16.M88.4 [R0], R36 ;  /* 0x0000002400007844 */ /* 0x000fe20000000200 */
[----:B------:R-:W-:-:S03]  /*1c860*/  NOP ;  /* 0x0000000000007918 */ /* 0x000fc60000000000 */
[----:B------:R-:W2:Y:S01]  /*1c870*/  LDS.128 R36, [R0] ;  /* 0x0000000000247984 */ /* 0x000ea20000000c00 */
[----:B------:R-:W-:-:S03]  /*1c880*/  NOP ;  /* 0x0000000000007918 */ /* 0x000fc60000000000 */
[----:B------:R-:W-:Y:S01]  /*1c890*/  STSM.16.M88.4 [R0], R32 ;  /* 0x0000002000007844 */ /* 0x000fe20000000200 */
[----:B------:R-:W-:-:S03]  /*1c8a0*/  NOP ;  /* 0x0000000000007918 */ /* 0x000fc60000000000 */
[----:B------:R-:W0:Y:S01]  /*1c8b0*/  LDS.128 R32, [R0] ;  /* 0x0000000000207984 */ /* 0x000e220000000c00 */
[----:B------:R-:W-:-:S03]  /*1c8c0*/  NOP ;  /* 0x0000000000007918 */ /* 0x000fc60000000000 */
[----:B------:R-:W-:Y:S01]  /*1c8d0*/  STSM.16.M88.4 [R0], R28 ;  /* 0x0000001c00007844 */ /* 0x000fe20000000200 */
[----:B------:R-:W-:-:S03]  /*1c8e0*/  NOP ;  /* 0x0000000000007918 */ /* 0x000fc60000000000 */
[----:B------:R-:W4:Y:S01]  /*1c8f0*/  LDS.128 R28, [R0] ;  /* 0x00000000001c7984 */ /* 0x000f220000000c00 */
        /* <DEDUP_REMOVED lines=13> */
[----:B-1----:R-:W-:Y:S04]  /*1c9d0*/  STL.64 [R1+0x40], R44 ;  /* 0x0000402c01007387 */ /* 0x002fe80000100a00 */
[----:B------:R-:W-:Y:S04]  /*1c9e0*/  STSM.16.M88.4 [R0], R12 ;  /* 0x0000000c00007844 */ /* 0x000fe80000000200 */
[----:B------:R-:W-:Y:S01]  /*1c9f0*/  STL.64 [R1+0x48], R46 ;  /* 0x0000482e01007387 */ /* 0x000fe20000100a00 */
[----:B------:R-:W-:-:S03]  /*1ca00*/  NOP ;  /* 0x0000000000007918 */ /* 0x000fc60000000000 */
[----:B------:R-:W1:Y:S01]  /*1ca10*/  LDS.128 R44, [R0] ;  /* 0x00000000002c7984 */ /* 0x000e620000000c00 */
[----:B------:R-:W-:-:S03]  /*1ca20*/  NOP ;  /* 0x0000000000007918 */ /* 0x000fc60000000000 */
[----:B------:R-:W-:Y:S01]  /*1ca30*/  STSM.16.M88.4 [R0], R8 ;  /* 0x0000000800007844 */ /* 0x000fe20000000200 */
[----:B------:R-:W-:-:S03]  /*1ca40*/  NOP ;  /* 0x0000000000007918 */ /* 0x000fc60000000000 */
[----:B------:R-:W1:Y:S01]  /*1ca50*/  LDS.128 R8, [R0] ;  /* 0x0000000000087984 */ /* 0x000e620000000c00 */
[----:B------:R-:W-:-:S03]  /*1ca60*/  NOP ;  /* 0x0000000000007918 */ /* 0x000fc60000000000 */
[----:B------:R-:W-:Y:S01]  /*1ca70*/  STSM.16.M88.4 [R0], R4 ;  /* 0x0000000400007844 */ /* 0x000fe20000000200 */
[----:B------:R-:W-:-:S03]  /*1ca80*/  NOP ;  /* 0x0000000000007918 */ /* 0x000fc60000000000 */
[----:B------:R-:W1:Y:S01]  /*1ca90*/  LDS.128 R4, [R0] ;  /* 0x0000000000047984 */ /* 0x000e620000000c00 */
[----:B------:R-:W-:-:S03]  /*1caa0*/  NOP ;  /* 0x0000000000007918 */ /* 0x000fc60000000000 */
[----:B--2---:R-:W-:Y:S04]  /*1cab0*/  STL.64 [R1+0x30], R36 ;  /* 0x0000302401007387 */ /* 0x004fe80000100a00 */
[----:B------:R-:W-:Y:S04]  /*1cac0*/  STL.64 [R1+0x38], R38 ;  /* 0x0000382601007387 */ /* 0x000fe80000100a00 */
[----:B0-----:R-:W-:Y:S04]  /*1cad0*/  STL.64 [R1+0x20], R32 ;  /* 0x0000202001007387 */ /* 0x001fe80000100a00 */
[----:B------:R-:W-:Y:S04]  /*1cae0*/  STL.64 [R1+0x28], R34 ;  /* 0x0000282201007387 */ /* 0x000fe80000100a00 */
[----:B----4-:R0:W-:Y:S04]  /*1caf0*/  STL.64 [R1+0x10], R28 ;  /* 0x0000101c01007387 */ /* 0x0101e80000100a00 */
[----:B------:R2:W-:Y:S04]  /*1cb00*/  STL.64 [R1+0x18], R30 ;  /* 0x0000181e01007387 */ /* 0x0005e80000100a00 */
[----:B------:R4:W-:Y:S04]  /*1cb10*/  STL.64 [R1], R24 ;  /* 0x0000001801007387 */ /* 0x0009e80000100a00 */
[----:B------:R4:W-:Y:S04]  /*1cb20*/  STL.64 [R1+0x8], R26 ;  /* 0x0000081a01007387 */ /* 0x0009e80000100a00 */
[----:B------:R-:W-:Y:S04]  /*1cb30*/  STL.64 [R1+0xc48], R52 ;  /* 0x000c483401007387 */ /* 0x000fe80000100a00 */
[----:B------:R-:W-:Y:S04]  /*1cb40*/  STL.64 [R1+0xc18], R54 ;  /* 0x000c183601007387 */ /* 0x000fe80000100a00 */
[----:B------:R-:W-:Y:S04]  /*1cb50*/  STL.64 [R1+0xc50], R48 ;  /* 0x000c503001007387 */ /* 0x000fe80000100a00 */
[----:B------:R-:W-:Y:S04]  /*1cb60*/  STL.64 [R1+0xc20], R50 ;  /* 0x000c203201007387 */ /* 0x000fe80000100a00 */
[----:B------:R-:W-:Y:S04]  /*1cb70*/  STL [R1+0xc58], R50 ;  /* 0x000c583201007387 */ /* 0x000fe80000100800 */
[----:B-1----:R-:W-:Y:S04]  /*1cb80*/  STL.64 [R1+0xc38], R44 ;  /* 0x000c382c01007387 */ /* 0x002fe80000100a00 */
[----:B------:R-:W-:Y:S04]  /*1cb90*/  STL.64 [R1+0xc10], R46 ;  /* 0x000c102e01007387 */ /* 0x000fe80000100a00 */
[----:B------:R-:W-:Y:S04]  /*1cba0*/  STL.64 [R1+0xa0], R8 ;  /* 0x0000a00801007387 */ /* 0x000fe80000100a00 */
[----:B------:R-:W-:Y:S04]  /*1cbb0*/  STL.64 [R1+0xa8], R10 ;  /* 0x0000a80a01007387 */ /* 0x000fe80000100a00 */
[----:B0-----:R-:W4:Y:S04]  /*1cbc0*/  LDL.LU R28, [R1+0xb0] ;  /* 0x0000b000011c7983 */ /* 0x001f280000300800 */
[----:B------:R-:W-:Y:S04]  /*1cbd0*/  STL.64 [R1+0x90], R4 ;  /* 0x0000900401007387 */ /* 0x000fe80000100a00 */
[----:B------:R-:W-:Y:S04]  /*1cbe0*/  STL.64 [R1+0x98], R6 ;  /* 0x0000980601007387 */ /* 0x000fe80000100a00 */
[----:B------:R-:W4:Y:S04]  /*1cbf0*/  LDL.LU R29, [R1+0xb4] ;  /* 0x0000b400011d7983 */ /* 0x000f280000300800 */
[----:B--2---:R-:W2:Y:S04]  /*1cc00*/  LDL.LU R30, [R1+0xb8] ;  /* 0x0000b800011e7983 */ /* 0x004ea80000300800 */
[----:B------:R-:W2:Y:S04]  /*1cc10*/  LDL.LU R31, [R1+0xbc] ;  /* 0x0000bc00011f7983 */ /* 0x000ea80000300800 */
[----:B------:R-:W2:Y:S01]  /*1cc20*/  LDL.LU R20, [R1+0x70] ;  /* 0x0000700001147983 */ /* 0x000ea20000300800 */
[----:B---3--:R-:W-:-:S03]  /*1cc30*/  VIADD R2, R3, 0x3f ;  /* 0x0000003f03027836 */ /* 0x008fc60000000000 */
[----:B------:R-:W2:Y:S01]  /*1cc40*/  LDL.LU R21, [R1+0x74] ;  /* 0x0000740001157983 */ /* 0x000ea20000300800 */
[----:B------:R-:W-:-:S03]  /*1cc50*/  VIADD R3, R3, 0x1 ;  /* 0x0000000103037836 */ /* 0x000fc60000000000 */
[----:B------:R-:W2:Y:S01]  /*1cc60*/  LDL.LU R22, [R1+0x78] ;  /* 0x0000780001167983 */ /* 0x000ea20000300800 */
[----:B------:R-:W-:Y:S02]  /*1cc70*/  ISETP.GE.AND P0, PT, R2, UR25, PT ;  /* 0x0000001902007c0c */ /* 0x000fe4000bf06270 */
[----:B------:R-:W-:Y:S01]  /*1cc80*/  ISETP.GE.AND P1, PT, R3, UR4, PT ;  /* 0x0000000403007c0c */ /* 0x000fe2000bf26270 */
[----:B------:R-:W2:Y:S01]  /*1cc90*/  LDL.LU R23, [R1+0x7c] ;  /* 0x00007c0001177983 */ /* 0x000ea20000300800 */
[----:B------:R-:W-:-:S03]  /*1cca0*/  ULDC.64 UR4, c[0x0][0x228] ;  /* 0x00008a0000047ab9 */ /* 0x000fc60000000a00 */
[----:B----4-:R-:W3:Y:S04]  /*1ccb0*/  LDL.LU R24, [R1+0x80] ;  /* 0x0000800001187983 */ /* 0x010ee80000300800 */
[----:B------:R-:W3:Y:S04]  /*1ccc0*/  LDL.LU R25, [R1+0x84] ;  /* 0x0000840001197983 */ /* 0x000ee80000300800 */
[----:B------:R-:W3:Y:S04]  /*1ccd0*/  LDL.LU R26, [R1+0x88] ;  /* 0x00008800011a7983 */ /* 0x000ee80000300800 */
[----:B------:R-:W3:Y:S04]  /*1cce0*/  LDL.LU R27, [R1+0x8c] ;  /* 0x00008c00011b7983 */ /* 0x000ee80000300800 */
[----:B------:R-:W4:Y:S04]  /*1ccf0*/  LDL.LU R32, [R1+0xc0] ;  /* 0x0000c00001207983 */ /* 0x000f280000300800 */
[----:B------:R-:W4:Y:S04]  /*1cd00*/  LDL.LU R33, [R1+0xc4] ;  /* 0x0000c40001217983 */ /* 0x000f280000300800 */
[----:B------:R-:W4:Y:S04]  /*1cd10*/  LDL.LU R34, [R1+0xc8] ;  /* 0x0000c80001227983 */ /* 0x000f280000300800 */
[----:B------:R-:W4:Y:S04]  /*1cd20*/  LDL.LU R35, [R1+0xcc] ;  /* 0x0000cc0001237983 */ /* 0x000f280000300800 */
[----:B------:R-:W-:Y:S01]  /*1cd30*/  STSM.16.M88.4 [R0], R40 ;  /* 0x0000002800007844 */ /* 0x000fe20000000200 */
[----:B------:R-:W-:-:S03]  /*1cd40*/  NOP ;  /* 0x0000000000007918 */ /* 0x000fc60000000000 */
[----:B------:R-:W0:Y:S01]  /*1cd50*/  LDS.128 R40, [R0] ;  /* 0x0000000000287984 */ /* 0x000e220000000c00 */
[----:B------:R-:W-:-:S03]  /*1cd60*/  NOP ;  /* 0x0000000000007918 */ /* 0x000fc60000000000 */
[----:B------:R-:W-:Y:S01]  /*1cd70*/  STSM.16.M88.4 [R0], R56 ;  /* 0x0000003800007844 */ /* 0x000fe20000000200 */
[----:B------:R-:W-:-:S03]  /*1cd80*/  NOP ;  /* 0x0000000000007918 */ /* 0x000fc60000000000 */
[----:B------:R-:W1:Y:S01]  /*1cd90*/  LDS.128 R36, [R0] ;  /* 0x0000000000247984 */ /* 0x000e620000000c00 */
[----:B------:R-:W-:-:S03]  /*1cda0*/  NOP ;  /* 0x0000000000007918 */ /* 0x000fc60000000000 */
[----:B0-----:R-:W-:Y:S04]  /*1cdb0*/  STL [R1+0xbf8], R40 ;  /* 0x000bf82801007387 */ /* 0x001fe80000100800 */
[----:B------:R-:W-:Y:S04]  /*1cdc0*/  STL [R1+0xbf4], R41 ;  /* 0x000bf42901007387 */ /* 0x000fe80000100800 */
[----:B------:R-:W-:Y:S04]  /*1cdd0*/  STL.64 [R1+0xc30], R40 ;  /* 0x000c302801007387 */ /* 0x000fe80000100a00 */
[----:B------:R-:W-:Y:S04]  /*1cde0*/  STL.64 [R1+0xc68], R40 ;  /* 0x000c682801007387 */ /* 0x000fe80000100a00 */
[----:B------:R-:W-:Y:S04]  /*1cdf0*/  STL.64 [R1+0xc78], R40 ;  /* 0x000c782801007387 */ /* 0x000fe80000100a00 */
[----:B------:R-:W-:Y:S04]  /*1ce00*/  STL.64 [R1+0xc88], R40 ;  /* 0x000c882801007387 */ /* 0x000fe80000100a00 */
[----:B------:R-:W-:Y:S04]  /*1ce10*/  STL [R1+0xbf0], R42 ;  /* 0x000bf02a01007387 */ /* 0x000fe80000100800 */
[----:B------:R-:W-:Y:S04]  /*1ce20*/  STL [R1+0xc5c], R42 ;  /* 0x000c5c2a01007387 */ /* 0x000fe80000100800 */
[----:B------:R-:W-:Y:S04]  /*1ce30*/  STL [R1+0xbec], R43 ;  /* 0x000bec2b01007387 */ /* 0x000fe80000100800 */
[----:B-1----:R-:W-:Y:S04]  /*1ce40*/  STL.64 [R1+0xc08], R36 ;  /* 0x000c082401007387 */ /* 0x002fe80000100a00 */
[----:B------:R-:W-:Y:S04]  /*1ce50*/  STL.64 [R1+0xc28], R36 ;  /* 0x000c282401007387 */ /* 0x000fe80000100a00 */
[----:B------:R-:W-:Y:S04]  /*1ce60*/  STL.64 [R1+0xc40], R36 ;  /* 0x000c402401007387 */ /* 0x000fe80000100a00 */
[----:B------:R-:W-:Y:S04]  /*1ce70*/  STL.64 [R1+0xc60], R36 ;  /* 0x000c602401007387 */ /* 0x000fe80000100a00 */
[----:B------:R-:W-:Y:S04]  /*1ce80*/  STL.64 [R1+0xc70], R36 ;  /* 0x000c702401007387 */ /* 0x000fe80000100a00 */
[----:B------:R-:W-:Y:S04]  /*1ce90*/  STL.64 [R1+0xc80], R36 ;  /* 0x000c802401007387 */ /* 0x000fe80000100a00 */
[----:B------:R-:W-:Y:S04]  /*1cea0*/  STL.64 [R1+0xc00], R38 ;  /* 0x000c002601007387 */ /* 0x000fe80000100a00 */
[----:B--2---:R-:W-:Y:S01]  /*1ceb0*/  STSM.16.M88.4 [R0], R20 ;  /* 0x0000001400007844 */ /* 0x004fe20000000200 */
[----:B------:R-:W-:-:S03]  /*1cec0*/  NOP ;  /* 0x0000000000007918 */ /* 0x000fc60000000000 */
[----:B------:R-:W0:Y:S01]  /*1ced0*/  LDS.128 R4, [R0] ;  /* 0x0000000000047984 */ /* 0x000e220000000c00 */
[----:B------:R-:W-:-:S03]  /*1cee0*/  NOP ;  /* 0x0000000000007918 */ /* 0x000fc60000000000 */
[----:B---3--:R1:W-:Y:S04]  /*1cef0*/  STSM.16.M88.4 [R0], R24 ;  /* 0x0000001800007844 */ /* 0x0083e80000000200 */
[----:B0-----:R-:W-:Y:S04]  /*1cf00*/  STL.64 [R1+0x70], R4 ;  /* 0x0000700401007387 */ /* 0x001fe80000100a00 */
[----:B------:R-:W-:Y:S01]  /*1cf10*/  STL.64 [R1+0x78], R6 ;  /* 0x0000780601007387 */ /* 0x000fe20000100a00 */
[----:B------:R-:W-:-:S03]  /*1cf20*/  NOP ;  /* 0x0000000000007918 */ /* 0x000fc60000000000 */
[----:B-1----:R-:W2:Y:S04]  /*1cf30*/  LDL.LU R24, [R1+0xd0] ;  /* 0x0000d00001187983 */ /* 0x002ea80000300800 */
[----:B------:R-:W2:Y:S04]  /*1cf40*/  LDL.LU R25, [R1+0xd4] ;  /* 0x0000d40001197983 */ /* 0x000ea80000300800 */
[----:B------:R-:W2:Y:S04]  /*1cf50*/  LDL.LU R26, [R1+0xd8] ;  /* 0x0000d800011a7983 */ /* 0x000ea80000300800 */
[----:B------:R-:W2:Y:S04]  /*1cf60*/  LDL.LU R27, [R1+0xdc] ;  /* 0x0000dc00011b7983 */ /* 0x000ea80000300800 */
[----:B------:R-:W0:Y:S01]  /*1cf70*/  LDS.128 R4, [R0] ;  /* 0x0000000000047984 */ /* 0x000e220000000c00 */
[----:B------:R-:W-:-:S03]  /*1cf80*/  NOP ;  /* 0x0000000000007918 */ /* 0x000fc60000000000 */
[----:B----4-:R1:W-:Y:S04]  /*1cf90*/  STSM.16.M88.4 [R0], R32 ;  /* 0x0000002000007844 */ /* 0x0103e80000000200 */
[----:B0-----:R-:W-:Y:S04]  /*1cfa0*/  STL.64 [R1+0xe0], R4 ;  /* 0x0000e00401007387 */ /* 0x001fe80000100a00 */
[----:B------:R-:W-:Y:S01]  /*1cfb0*/  STL.64 [R1+0xe8], R6 ;  /* 0x0000e80601007387 */ /* 0x000fe20000100a00 */
[----:B------:R-:W-:-:S03]  /*1cfc0*/  NOP ;  /* 0x0000000000007918 */ /* 0x000fc60000000000 */
[----:B-1----:R-:W3:Y:S04]  /*1cfd0*/  LDL.LU R32, [R1+0x100] ;  /* 0x0001000001207983 */ /* 0x002ee80000300800 */
[----:B------:R-:W0:Y:S01]  /*1cfe0*/  LDS.128 R4, [R0] ;  /* 0x0000000000047984 */ /* 0x000e220000000c00 */
[----:B------:R-:W-:-:S03]  /*1cff0*/  NOP ;  /* 0x0000000000007918 */ /* 0x000fc60000000000 */
[----:B------:R-:W3:Y:S04]  /*1d000*/  LDL.LU R33, [R1+0x104] ;  /* 0x0001040001217983 */ /* 0x000ee80000300800 */
[----:B------:R-:W3:Y:S04]  /*1d010*/  LDL.LU R34, [R1+0x108] ;  /* 0x0001080001227983 */ /* 0x000ee80000300800 */
[----:B------:R-:W3:Y:S04]  /*1d020*/  LDL.LU R35, [R1+0x10c] ;  /* 0x00010c0001237983 */ /* 0x000ee80000300800 */
[----:B0-----:R-:W-:Y:S04]  /*1d030*/  STL.64 [R1+0x80], R4 ;  /* 0x0000800401007387 */ /* 0x001fe80000100a00 */
[----:B------:R-:W-:Y:S04]  /*1d040*/  STL.64 [R1+0x88], R6 ;  /* 0x0000880601007387 */ /* 0x000fe80000100a00 */
        /* <DEDUP_REMOVED lines=12> */
[----:B------:R0:W-:Y:S01]  /*1d110*/  STSM.16.M88.4 [R0], R28 ;  /* 0x0000001c00007844 */ /* 0x0001e20000000200 */
[----:B------:R-:W-:-:S03]  /*1d120*/  NOP ;  /* 0x0000000000007918 */ /* 0x000fc60000000000 */
[----:B------:R-:W1:Y:S01]  /*1d130*/  LDS.128 R4, [R0] ;  /* 0x0000000000047984 */ /* 0x000e620000000c00 */
[----:B------:R-:W-:-:S03]  /*1d140*/  NOP ;  /* 0x0000000000007918 */ /* 0x000fc60000000000 */
[----:B0-----:R-:W4:Y:S04]  /*1d150*/  LDL.LU R28, [R1+0x1f0] ;  /* 0x0001f000011c7983 */ /* 0x001f280000300800 */
[----:B------:R-:W4:Y:S04]  /*1d160*/  LDL.LU R29, [R1+0x1f4] ;  /* 0x0001f400011d7983 */ /* 0x000f280000300800 */
[----:B------:R-:W4:Y:S04]  /*1d170*/  LDL.LU R30, [R1+0x1f8] ;  /* 0x0001f800011e7983 */ /* 0x000f280000300800 */
[----:B------:R-:W4:Y:S04]  /*1d180*/  LDL.LU R31, [R1+0x1fc] ;  /* 0x0001fc00011f7983 */ /* 0x000f280000300800 */
[----:B-1----:R-:W-:Y:S04]  /*1d190*/  STL.64 [R1+0xb0], R4 ;  /* 0x0000b00401007387 */ /* 0x002fe80000100a00 */
[----:B------:R-:W-:Y:S04]  /*1d1a0*/  STL.64 [R1+0xb8], R6 ;  /* 0x0000b80601007387 */ /* 0x000fe80000100a00 */
[----:B--2---:R0:W-:Y:S01]  /*1d1b0*/  STSM.16.M88.4 [R0], R24 ;  /* 0x0000001800007844 */ /* 0x0041e20000000200 */
[----:B------:R-:W-:-:S03]  /*1d1c0*/  NOP ;  /* 0x0000000000007918 */ /* 0x000fc60000000000 */
[----:B------:R-:W1:Y:S01]  /*1d1d0*/  LDS.128 R4, [R0] ;  /* 0x0000000000047984 */ /* 0x000e620000000c00 */
[----:B------:R-:W-:-:S03]  /*1d1e0*/  NOP ;  /* 0x0000000000007918 */ /* 0x000fc60000000000 */
[----:B0-----:R-:W2:Y:S04]  /*1d1f0*/  LDL.LU R24, [R1+0x240] ;  /* 0x0002400001187983 */ /* 0x001ea80000300800 */
[----:B------:R-:W2:Y:S04]  /*1d200*/  LDL.LU R25, [R1+0x244] ;  /* 0x0002440001197983 */ /* 0x000ea80000300800 */
[----:B------:R-:W2:Y:S04]  /*1d210*/  LDL.LU R26, [R1+0x248] ;  /* 0x00024800011a7983 */ /* 0x000ea80000300800 */
[----:B------:R-:W2:Y:S04]  /*1d220*/  LDL.LU R27, [R1+0x24c] ;  /* 0x00024c00011b7983 */ /* 0x000ea80000300800 */
[----:B-1----:R-:W-:Y:S04]  /*1d230*/  STL.64 [R1+0xc0], R4 ;  /* 0x0000c00401007387 */ /* 0x002fe80000100a00 */
[----:B------:R-:W-:Y:S04]  /*1d240*/  STL.64 [R1+0xc8], R6 ;  /* 0x0000c80601007387 */ /* 0x000fe80000100a00 */
[----:B---3--:R0:W-:Y:S01]  /*1d250*/  STSM.16.M88.4 [R0], R32 ;  /* 0x0000002000007844 */ /* 0x0081e20000000200 */
[----:B------:R-:W-:-:S03]  /*1d260*/  NOP ;  /* 0x0000000000007918 */ /* 0x000fc60000000000 */
[----:B------:R-:W1:Y:S01]  /*1d270*/  LDS.128 R4, [R0] ;  /* 0x0000000000047984 */ /* 0x000e620000000c00 */
[----:B------:R-:W-:-:S03]  /*1d280*/  NOP ;  /* 0x0000000000007918 */ /* 0x000fc60000000000 */
[----:B0-----:R-:W3:Y:S04]  /*1d290*/  LDL.LU R32, [R1+0x230] ;  /* 0x0002300001207983 */ /* 0x001ee80000300800 */
[----:B------:R-:W3:Y:S04]  /*1d2a0*/  LDL.LU R33, [R1+0x234] ;  /* 0x0002340001217983 */ /* 0x000ee80000300800 */
[----:B------:R-:W3:Y:S04]  /*1d2b0*/  LDL.LU R34, [R1+0x238] ;  /* 0x0002380001227983 */ /* 0x000ee80000300800 */
[----:B------:R-:W3:Y:S04]  /*1d2c0*/  LDL.LU R35, [R1+0x23c] ;  /* 0x00023c0001237983 */ /* 0x000ee80000300800 */
[----:B----4-:R-:W-:Y:S04]  /*1d2d0*/  STSM.16.M88.4 [R0], R16 ;  /* 0x0000001000007844 */ /* 0x010fe80000000200 */
[----:B-1----:R-:W-:Y:S04]  /*1d2e0*/  STL.64 [R1+0xf0], R4 ;  /* 0x0000f00401007387 */ /* 0x002fe80000100a00 */
[----:B------:R-:W-:Y:S01]  /*1d2f0*/  STL.64 [R1+0xf8], R6 ;  /* 0x0000f80601007387 */ /* 0x000fe20000100a00 */
[----:B------:R-:W-:-:S03]  /*1d300*/  NOP ;  /* 0x0000000000007918 */ /* 0x000fc60000000000 */
[----:B------:R-:W0:Y:S01]  /*1d310*/  LDS.128 R4, [R0] ;  /* 0x0000000000047984 */ /* 0x000e220000000c00 */
[----:B------:R-:W-:-:S03]  /*1d320*/  NOP ;  /* 0x0000000000007918 */ /* 0x000fc60000000000 */
[----:B------:R-:W-:Y:S04]  /*1d330*/  STSM.16.M88.4 [R0], R52 ;  /* 0x0000003400007844 */ /* 0x000fe80000000200 */
[----:B0-----:R-:W-:Y:S04]  /*1d340*/  STL.64 [R1+0xd0], R4 ;  /* 0x0000d00401007387 */ /* 0x001fe80000100a00 */
        /* <DEDUP_REMOVED lines=10> */
[----:B------:R1:W-:Y:S04]  /*1d3f0*/  STSM.16.M88.4 [R0], R28 ;  /* 0x0000001c00007844 */ /* 0x0003e80000000200 */
[----:B0-----:R-:W-:Y:S04]  /*1d400*/  STL.64 [R1+0x130], R4 ;  /* 0x0001300401007387 */ /* 0x001fe80000100a00 */
[----:B------:R-:W-:Y:S01]  /*1d410*/  STL.64 [R1+0x138], R6 ;  /* 0x0001380601007387 */ /* 0x000fe20000100a00 */
[----:B------:R-:W-:-:S03]  /*1d420*/  NOP ;  /* 0x0000000000007918 */ /* 0x000fc60000000000 */
[----:B------:R-:W0:Y:S01]  /*1d430*/  LDS.128 R4, [R0] ;  /* 0x0000000000047984 */ /* 0x000e220000000c00 */
[----:B------:R-:W-:-:S03]  /*1d440*/  NOP ;  /* 0x0000000000007918 */ /* 0x000fc60000000000 */
[----:B-1----:R-:W4:Y:S04]  /*1d450*/  LDL.LU R28, [R1+0x2b0] ;  /* 0x0002b000011c7983 */ /* 0x002f280000300800 */
[----:B------:R-:W4:Y:S04]  /*1d460*/  LDL.LU R29, [R1+0x2b4] ;  /* 0x0002b400011d7983 */ /* 0x000f280000300800 */
[----:B------:R-:W4:Y:S04]  /*1d470*/  LDL.LU R30, [R1+0x2b8] ;  /* 0x0002b800011e7983 */ /* 0x000f280000300800 */
[----:B------:R-:W4:Y:S04]  /*1d480*/  LDL.LU R31, [R1+0x2bc] ;  /* 0x0002bc00011f7983 */ /* 0x000f280000300800 */
[----:B0-----:R-:W-:Y:S04]  /*1d490*/  STL.64 [R1+0x120], R4 ;  /* 0x0001200401007387 */ /* 0x001fe80000100a00 */
[----:B--2---:R-:W-:Y:S04]  /*1d4a0*/  STSM.16.M88.4 [R0], R24 ;  /* 0x0000001800007844 */ /* 0x004fe80000000200 */
[----:B------:R-:W-:Y:S01]  /*1d4b0*/  STL.64 [R1+0x128], R6 ;  /* 0x0001280601007387 */ /* 0x000fe20000100a00 */
[----:B------:R-:W-:-:S03]  /*1d4c0*/  NOP ;  /* 0x0000000000007918 */ /* 0x000fc60000000000 */
[----:B------:R-:W0:Y:S01]  /*1d4d0*/  LDS.128 R4, [R0] ;  /* 0x0000000000047984 */ /* 0x000e220000000c00 */
[----:B------:R-:W-:-:S03]  /*1d4e0*/  NOP ;  /* 0x0000000000007918 */ /* 0x000fc60000000000 */
[----:B------:R-:W2:Y:S04]  /*1d4f0*/  LDL.LU R20, [R1+0x360] ;  /* 0x0003600001147983 */ /* 0x000ea80000300800 */
[----:B------:R-:W2:Y:S04]  /*1d500*/  LDL.LU R21, [R1+0x364] ;  /* 0x0003640001157983 */ /* 0x000ea80000300800 */
[----:B------:R-:W2:Y:S04]  /*1d510*/  LDL.LU R22, [R1+0x368] ;  /* 0x0003680001167983 */ /* 0x000ea80000300800 */
[----:B------:R-:W2:Y:S04]  /*1d520*/  LDL.LU R23, [R1+0x36c] ;  /* 0x00036c0001177983 */ /* 0x000ea80000300800 */
[----:B0-----:R-:W-:Y:S04]  /*1d530*/  STL.64 [R1+0x110], R4 ;  /* 0x0001100401007387 */ /* 0x001fe80000100a00 */
[----:B------:R-:W-:Y:S04]  /*1d540*/  STL.64 [R1+0x118], R6 ;  /* 0x0001180601007387 */ /* 0x000fe80000100a00 */
        /* <DEDUP_REMOVED lines=20> */
[----:B---3--:R-:W-:Y:S01]  /*1d690*/  STSM.16.M88.4 [R0], R32 ;  /* 0x0000002000007844 */ /* 0x008fe20000000200 */
[----:B------:R-:W-:-:S03]  /*1d6a0*/  NOP ;  /* 0x0000000000007918 */ /* 0x000fc60000000000 */
[----:B------:R-:W-:Y:S01]  /*1d6b0*/  LDS.128 R32, [R0] ;  /* 0x0000000000207984 */ /* 0x000fe20000000c00 */
[----:B------:R-:W-:-:S03]  /*1d6c0*/  NOP ;  /* 0x0000000000007918 */ /* 0x000fc60000000000 */
[----:B------:R-:W3:Y:S04]  /*1d6d0*/  LDL.LU R48, [R1+0x450] ;  /* 0x0004500001307983 */ /* 0x000ee80000300800 */
[----:B------:R-:W3:Y:S04]  /*1d6e0*/  LDL.LU R49, [R1+0x454] ;  /* 0x0004540001317983 */ /* 0x000ee80000300800 */
[----:B------:R-:W3:Y:S04]  /*1d6f0*/  LDL.LU R50, [R1+0x458] ;  /* 0x0004580001327983 */ /* 0x000ee80000300800 */
[----:B------:R-:W3:Y:S04]  /*1d700*/  LDL.LU R51, [R1+0x45c] ;  /* 0x00045c0001337983 */ /* 0x000ee80000300800 */
[----:B----4-:R-:W-:Y:S01]  /*1d710*/  STSM.16.M88.4 [R0], R28 ;  /* 0x0000001c00007844 */ /* 0x010fe20000000200 */
[----:B------:R-:W-:-:S03]  /*1d720*/  NOP ;  /* 0x0000000000007918 */ /* 0x000fc60000000000 */
[----:B------:R-:W-:Y:S01]  /*1d730*/  LDS.128 R28, [R0] ;  /* 0x00000000001c7984 */ /* 0x000fe20000000c00 */
[----:B------:R-:W-:-:S03]  /*1d740*/  NOP ;  /* 0x0000000000007918 */ /* 0x000fc60000000000 */
[----:B--2---:R-:W-:Y:S01]  /*1d750*/  STSM.16.M88.4 [R0], R20 ;  /* 0x0000001400007844 */ /* 0x004fe20000000200 */
[----:B------:R-:W-:-:S03]  /*1d760*/  NOP ;  /* 0x0000000000007918 */ /* 0x000fc60000000000 */
[----:B------:R-:W-:Y:S01]  /*1d770*/  LDS.128 R20, [R0] ;  /* 0x0000000000147984 */ /* 0x000fe20000000c00 */
[----:B------:R-:W-:-:S03]  /*1d780*/  NOP ;  /* 0x0000000000007918 */ /* 0x000fc60000000000 */
[----:B------:R-:W-:Y:S01]  /*1d790*/  STSM.16.M88.4 [R0], R24 ;  /* 0x0000001800007844 */ /* 0x000fe20000000200 */
        /* <DEDUP_REMOVED lines=19> */
[----:B0-----:R0:W-:Y:S04]  /*1d8d0*/  STL [R1+0xbe4], R7 ;  /* 0x000be40701007387 */ /* 0x0011e80000100800 */
[----:B0-----:R-:W4:Y:S04]  /*1d8e0*/  LDL.LU R7, [R1+0x5c8] ;  /* 0x0005c80001077983 */ /* 0x001f280000300800 */
[----:B-1----:R-:W-:Y:S04]  /*1d8f0*/  STL [R1+0xbe0], R11 ;  /* 0x000be00b01007387 */ /* 0x002fe80000100800 */
[----:B------:R-:W4:Y:S04]  /*1d900*/  LDL.LU R55, [R1+0x40] ;  /* 0x0000400001377983 */ /* 0x000f280000300800 */
[----:B--2---:R0:W-:Y:S04]  /*1d910*/  STL [R1+0xbe8], R14 ;  /* 0x000be80e01007387 */ /* 0x0041e80000100800 */
[----:B0-----:R-:W2:Y:S04]  /*1d920*/  LDL.LU R14, [R1+0x418] ;  /* 0x00041800010e7983 */ /* 0x001ea80000300800 */
[----:B------:R0:W-:Y:S04]  /*1d930*/  STL [R1+0xbdc], R15 ;  /* 0x000bdc0f01007387 */ /* 0x0001e80000100800 */
[----:B------:R-:W2:Y:S04]  /*1d940*/  LDL.LU R52, [R1+0x30] ;  /* 0x0000300001347983 */ /* 0x000ea80000300800 */
[----:B------:R-:W2:Y:S04]  /*1d950*/  LDL.LU R53, [R1+0x20] ;  /* 0x0000200001357983 */ /* 0x000ea80000300800 */
[----:B------:R-:W2:Y:S04]  /*1d960*/  LDL R43, [R1+0x928] ;  /* 0x00092800012b7983 */ /* 0x000ea80000100800 */
[----:B------:R-:W2:Y:S04]  /*1d970*/  LDL.LU R11, [R1+0x8b0] ;  /* 0x0008b000010b7983 */ /* 0x000ea80000300800 */
[----:B0-----:R-:W2:Y:S04]  /*1d980*/  LDL.LU R15, [R1+0x8a0] ;  /* 0x0008a000010f7983 */ /* 0x001ea80000300800 */
[----:B---3--:R0:W-:Y:S04]  /*1d990*/  STSM.16.M88.4 [R0], R48 ;  /* 0x0000003000007844 */ /* 0x0081e80000000200 */
[----:B------:R-:W3:Y:S01]  /*1d9a0*/  LDL.LU R54, [R1+0x10] ;  /* 0x0000100001367983 */ /* 0x000ee20000300800 */
[----:B------:R-:W-:Y:S01]  /*1d9b0*/  NOP ;  /* 0x0000000000007918 */ /* 0x000fe20000000000 */
[C---:B----4-:R-:W-:Y:S01]  /*1d9c0*/  IMAD R3, R7.reuse, R61, RZ ;  /* 0x0000003d07037224 */ /* 0x050fe200078e02ff */
[----:B------:R-:W-:-:S03]  /*1d9d0*/  ISETP.GE.AND P3, PT, R7, UR4, PT ;  /* 0x0000000407007c0c */ /* 0x000fc6000bf66270 */
[----:B------:R-:W-:Y:S01]  /*1d9e0*/  IMAD R57, R61, 0x20, R3 ;  /* 0x000000203d397824 */ /* 0x000fe200078e0203 */
[----:B------:R-:W-:-:S03]  /*1d9f0*/  LEA R2, P4, R3, UR6, 0x1 ;  /* 0x0000000603027c11 */ /* 0x000fc6000f8808ff */
[----:B------:R-:W-:Y:S01]  /*1da00*/  IMAD R59, R61, 0x20, R57 ;  /* 0x000000203d3b7824 */ /* 0x000fe200078e0239 */
[----:B------:R-:W-:Y:S02]  /*1da10*/  LEA R56, P5, R57, UR6, 0x1 ;  /* 0x0000000639387c11 */ /* 0x000fe4000f8a08ff */
[----:B------:R-:W-:Y:S02]  /*1da20*/  LEA.HI.X.SX32 R3, R3, UR7, 0x1, P4 ;  /* 0x0000000703037c11 */ /* 0x000fe4000a0f0eff */
[----:B------:R-:W-:Y:S01]  /*1da30*/  LEA R58, P4, R59, UR6, 0x1 ;  /* 0x000000063b3a7c11 */ /* 0x000fe2000f8808ff */
[----:B------:R-:W-:Y:S01]  /*1da40*/  IMAD R61, R61, 0x20, R59 ;  /* 0x000000203d3d7824 */ /* 0x000fe200078e023b */
[----:B------:R-:W-:Y:S02]  /*1da50*/  LEA.HI.X.SX32 R57, R57, UR7, 0x1, P5 ;  /* 0x0000000739397c11 */ /* 0x000fe4000a8f0eff */
[----:B------:R-:W-:Y:S02]  /*1da60*/  LEA.HI.X.SX32 R59, R59, UR7, 0x1, P4 ;  /* 0x000000073b3b7c11 */ /* 0x000fe4000a0f0eff */
[----:B------:R-:W-:-:S02]  /*1da70*/  PRMT R40, R55, 0x7632, R40 ;  /* 0x0000763237287816 */ /* 0x000fc40000000028 */
[C---:B--2---:R-:W-:Y:S01]  /*1da80*/  ISETP.GE.AND P2, PT, R14.reuse, UR5, PT ;  /* 0x000000050e007c0c */ /* 0x044fe2000bf46270 */
[----:B------:R-:W-:Y:S01]  /*1da90*/  ULDC.64 UR4, c[0x0][0x228] ;  /* 0x00008a0000047ab9 */ /* 0x000fe20000000a00 */
[C---:B------:R-:W-:Y:S01]  /*1daa0*/  ISETP.LT.AND P3, PT, R14.reuse, UR29, !P3 ;  /* 0x0000001d0e007c0c */ /* 0x040fe2000df61270 */
[----:B------:R-:W-:-:S04]  /*1dab0*/  IMAD R44, R14, UR26, RZ ;  /* 0x0000001a0e2c7c24 */ /* 0x000fc8000f8e02ff */
[----:B0-----:R-:W-:Y:S01]  /*1dac0*/  IMAD.WIDE R48, R44, 0x2, R2 ;  /* 0x000000022c307825 */ /* 0x001fe200078e0202 */
[----:B------:R-:W-:-:S03]  /*1dad0*/  ISETP.LT.AND P6, PT, R43, UR4, !P2 ;  /* 0x000000042b007c0c */ /* 0x000fc6000d7c1270 */
[----:B------:R-:W-:Y:S01]  /*1dae0*/  IMAD.WIDE R46, R44, 0x2, R56 ;  /* 0x000000022c2e7825 */ /* 0x000fe200078e0238 */
[----:B------:R-:W-:-:S03]  /*1daf0*/  ISETP.LT.AND P4, PT, R11, UR14, !P2 ;  /* 0x0000000e0b007c0c */ /* 0x000fc6000d781270 */
[----:B------:R0:W-:Y:S01]  /*1db00*/  @P3 STG.E.U16 desc[UR8][R48.64], R55 ;  /* 0x0000003730003986 */ /* 0x0001e2000c101508 */
[----:B------:R-:W-:Y:S01]  /*1db10*/  PRMT R37, R52, 0x7632, R37 ;  /* 0x0000763234257816 */ /* 0x000fe20000000025 */
[----:B------:R-:W-:Y:S01]  /*1db20*/  ULDC UR4, c[0x0][0x22c] ;  /* 0x00008b0000047ab9 */ /* 0x000fe20000000800 */
[----:B------:R-:W-:Y:S01]  /*1db30*/  LEA R60, P5, R61, UR6, 0x1 ;  /* 0x000000063d3c7c11 */ /* 0x000fe2000f8a08ff */
[----:B------:R-:W-:Y:S02]  /*1db40*/  ULDC UR14, c[0x0][0x228] ;  /* 0x00008a00000e7ab9 */ /* 0x000fe40000000800 */
[----:B------:R1:W-:Y:S04]  /*1db50*/  @P6 STG.E.U16 desc[UR8][R46.64], R40 ;  /* 0x000000282e006986 */ /* 0x0003e8000c101508 */
[----:B0-----:R-:W2:Y:S01]  /*1db60*/  LDL.LU R55, [R1+0x44] ;  /* 0x0000440001377983 */ /* 0x001ea20000300800 */
[----:B-1----:R-:W-:-:S05]  /*1db70*/  IMAD.WIDE R40, R44, 0x2, R58 ;  /* 0x000000022c287825 */ /* 0x002fca00078e023a */
[----:B------:R0:W-:Y:S04]  /*1db80*/  @P4 STG.E.U16 desc[UR8][R40.64], R52 ;  /* 0x0000003428004986 */ /* 0x0001e8000c101508 */
[----:B0-----:R-:W4:Y:S04]  /*1db90*/  LDL.LU.64 R40, [R1+0xc88] ;  /* 0x000c880001287983 */ /* 0x001f280000300a00 */
[----:B------:R-:W2:Y:S01]  /*1dba0*/  LDL.LU R52, [R1+0x34] ;  /* 0x0000340001347983 */ /* 0x000ea20000300800 */
[----:B------:R-:W-:Y:S01]  /*1dbb0*/  LEA.HI.X.SX32 R61, R61, UR7, 0x1, P5 ;  /* 0x000000073d3d7c11 */ /* 0x000fe2000a8f0eff */
[----:B------:R-:W-:Y:S01]  /*1dbc0*/  ULDC.64 UR6, c[0x0][0x228] ;  /* 0x00008a0000067ab9 */ /* 0x000fe20000000a00 */
[----:B------:R-:W-:Y:S01]  /*1dbd0*/  ISETP.LT.AND P3, PT, R15, UR12, !P2 ;  /* 0x0000000c0f007c0c */ /* 0x000fe2000d761270 */
[C---:B------:R-:W-:Y:S01]  /*1dbe0*/  VIADD R46, R44.reuse, UR26 ;  /* 0x0000001a2c2e7c36 */ /* 0x040fe20008000000 */
[----:B------:R-:W-:Y:S01]  /*1dbf0*/  ISETP.LT.AND P5, PT, R7, UR10, !P1 ;  /* 0x0000000a07007c0c */ /* 0x000fe2000cfa1270 */
[----:B------:R-:W-:Y:S01]  /*1dc00*/  IMAD.WIDE R50, R44, 0x2, R60 ;  /* 0x000000022c327825 */ /* 0x000fe200078e023c */
[----:B------:R-:W-:Y:S01]  /*1dc10*/  ISETP.LT.AND P6, PT, R43, UR6, !P1 ;  /* 0x000000062b007c0c */ /* 0x000fe2000cfc1270 */
[----:B------:R-:W-:Y:S01]  /*1dc20*/  ULDC UR6, c[0x0][0x228] ;  /* 0x00008a0000067ab9 */ /* 0x000fe20000000800 */
[----:B------:R-:W-:Y:S01]  /*1dc30*/  ISETP.LT.AND P4, PT, R11, UR22, !P1 ;  /* 0x000000160b007c0c */ /* 0x000fe2000cf81270 */
[C---:B------:R-:W-:Y:S01]  /*1dc40*/  IMAD.WIDE R48, R46.reuse, 0x2, R2 ;  /* 0x000000022e307825 */ /* 0x040fe200078e0202 */
[----:B------:R-:W-:Y:S01]  /*1dc50*/  PRMT R36, R53, 0x7632, R36 ;  /* 0x0000763235247816 */ /* 0x000fe20000000024 */
[----:B------:R-:W-:Y:S01]  /*1dc60*/  ULDC UR10, c[0x0][0x228] ;  /* 0x00008a00000a7ab9 */ /* 0x000fe20000000800 */
[----:B------:R-:W-:Y:S01]  /*1dc70*/  ULDC UR12, c[0x0][0x228] ;  /* 0x00008a00000c7ab9 */ /* 0x000fe20000000800 */
[----:B------:R-:W-:-:S02]  /*1dc80*/  IMAD.WIDE R44, R46, 0x2, R56 ;  /* 0x000000022e2c7825 */ /* 0x000fc400078e0238 */
[----:B------:R-:W-:Y:S04]  /*1dc90*/  @P3 STG.E.U16 desc[UR8][R50.64], R37 ;  /* 0x0000002532003986 */ /* 0x000fe8000c101508 */
[----:B------:R0:W-:Y:S04]  /*1dca0*/  @P5 STG.E.U16 desc[UR8][R48.64], R53 ;  /* 0x0000003530005986 */ /* 0x0001e8000c101508 */
[----:B------:R1:W-:Y:S01]  /*1dcb0*/  @P6 STG.E.U16 desc[UR8][R44.64], R36 ;  /* 0x000000242c006986 */ /* 0x0003e2000c101508 */
[----:B------:R-:W-:Y:S01]  /*1dcc0*/  VIADD R47, R14, 0x2 ;  /* 0x000000020e2f7836 */ /* 0x000fe20000000000 */
[----:B------:R-:W-:-:S02]  /*1dcd0*/  ISETP.LT.AND P3, PT, R15, UR20, !P1 ;  /* 0x000000140f007c0c */ /* 0x000fc4000cf61270 */
[----:B0-----:R-:W2:Y:S01]  /*1dce0*/  LDL.LU R53, [R1+0x24] ;  /* 0x0000240001357983 */ /* 0x001ea20000300800 */
[----:B-1----:R-:W-:-:S05]  /*1dcf0*/  IMAD.WIDE R36, R46, 0x2, R58 ;  /* 0x000000022e247825 */ /* 0x002fca00078e023a */
[----:B---3--:R0:W-:Y:S01]  /*1dd00*/  @P4 STG.E.U16 desc[UR8][R36.64], R54 ;  /* 0x0000003624004986 */ /* 0x0081e2000c101508 */
[----:B------:R-:W-:Y:S01]  /*1dd10*/  ISETP.GE.AND P2, PT, R47, UR4, PT ;  /* 0x000000042f007c0c */ /* 0x000fe2000bf46270 */
[C---:B------:R-:W-:Y:S01]  /*1dd20*/  IMAD.WIDE R50, R46.reuse, 0x2, R60 ;  /* 0x000000022e327825 */ /* 0x040fe200078e023c */
[----:B------:R-:W-:Y:S01]  /*1dd30*/  ULDC UR4, c[0x0][0x22c] ;  /* 0x00008b0000047ab9 */ /* 0x000fe20000000800 */
[----:B0-----:R-:W3:Y:S01]  /*1dd40*/  LDL.LU.64 R36, [R1+0xc80] ;  /* 0x000c800001247983 */ /* 0x001ee20000300a00 */
[----:B------:R-:W-:Y:S02]  /*1dd50*/  ISETP.LT.AND P5, PT, R7, UR18, !P2 ;  /* 0x0000001207007c0c */ /* 0x000fe4000d7a1270 */
[----:B------:R-:W-:Y:S01]  /*1dd60*/  ISETP.LT.AND P6, PT, R43, UR16, !P2 ;  /* 0x000000102b007c0c */ /* 0x000fe2000d7c1270 */
[----:B------:R-:W-:Y:S01]  /*1dd70*/  VIADD R44, R46, UR26 ;  /* 0x0000001a2e2c7c36 */ /* 0x000fe20008000000 */
[----:B------:R-:W-:Y:S01]  /*1dd80*/  ISETP.LT.AND P4, PT, R15, UR24, !P2 ;  /* 0x000000180f007c0c */ /* 0x000fe2000d781270 */
[----:B------:R-:W-:-:S02]  /*1dd90*/  ULDC.64 UR24, c[0x0][0x228] ;  /* 0x00008a0000187ab9 */ /* 0x000fc40000000a00 */
[----:B------:R-:W-:-:S04]  /*1dda0*/  IMAD.WIDE R48, R44, 0x2, R2 ;  /* 0x000000022c307825 */ /* 0x000fc800078e0202 */
[----:B------:R-:W-:Y:S01]  /*1ddb0*/  IMAD.WIDE R46, R44, 0x2, R56 ;  /* 0x000000022c2e7825 */ /* 0x000fe200078e0238 */
[----:B----4-:R-:W-:Y:S02]  /*1ddc0*/  PRMT R41, R54, 0x7632, R41 ;  /* 0x0000763236297816 */ /* 0x010fe40000000029 */
[----:B------:R-:W4:Y:S01]  /*1ddd0*/  LDL.LU R54, [R1+0x14] ;  /* 0x0000140001367983 */ /* 0x000f220000300800 */
[----:B--2---:R-:W-:-:S03]  /*1dde0*/  PRMT R40, R55, 0x7632, R40 ;  /* 0x0000763237287816 */ /* 0x004fc60000000028 */
[----:B------:R-:W-:Y:S01]  /*1ddf0*/  @P3 STG.E.U16 desc[UR8][R50.64], R41 ;  /* 0x0000002932003986 */ /* 0x000fe2000c101508 */
[----:B------:R-:W-:-:S03]  /*1de00*/  ISETP.LT.AND P3, PT, R11, UR24, !P2 ;  /* 0x000000180b007c0c */ /* 0x000fc6000d761270 */
[----:B------:R0:W-:Y:S04]  /*1de10*/  @P5 STG.E.U16 desc[UR8][R48.64], R55 ;  /* 0x0000003730005986 */ /* 0x0001e8000c101508 */
[----:B------:R1:W-:Y:S04]  /*1de20*/  @P6 STG.E.U16 desc[UR8][R46.64], R40 ;  /* 0x000000282e006986 */ /* 0x0003e8000c101508 */
[----:B0-----:R-:W2:Y:S01]  /*1de30*/  LDL.LU R55, [R1+0x48] ;  /* 0x0000480001377983 */ /* 0x001ea20000300800 */
[----:B-1----:R-:W-:-:S05]  /*1de40*/  IMAD.WIDE R40, R44, 0x2, R58 ;  /* 0x000000022c287825 */ /* 0x002fca00078e023a */
[----:B------:R0:W-:Y:S04]  /*1de50*/  @P3 STG.E.U16 desc[UR8][R40.64], R52 ;  /* 0x0000003428003986 */ /* 0x0001e8000c101508 */
[----:B0-----:R-:W2:Y:S01]  /*1de60*/  LDL.LU.64 R40, [R1+0xc78] ;  /* 0x000c780001287983 */ /* 0x001ea20000300a00 */
[C---:B------:R-:W-:Y:S02]  /*1de70*/  VIADD R45, R14.reuse, 0x3 ;  /* 0x000000030e2d7836 */ /* 0x040fe40000000000 */
[----:B------:R-:W-:-:S03]  /*1de80*/  VIADD R47, R14, 0x4 ;  /* 0x000000040e2f7836 */ /* 0x000fc60000000000 */
[----:B------:R-:W-:Y:S01]  /*1de90*/  ISETP.GE.AND P1, PT, R45, UR4, PT ;  /* 0x000000042d007c0c */ /* 0x000fe2000bf26270 */
[----:B------:R-:W-:Y:S01]  /*1dea0*/  ULDC UR4, c[0x0][0x228] ;  /* 0x00008a0000047ab9 */ /* 0x000fe20000000800 */
[----:B------:R-:W-:Y:S02]  /*1deb0*/  IMAD.WIDE R50, R44, 0x2, R60 ;  /* 0x000000022c327825 */ /* 0x000fe400078e023c */
[----:B------:R-:W-:Y:S02]  /*1dec0*/  ISETP.LT.AND P5, PT, R7, UR28, !P1 ;  /* 0x0000001c07007c0c */ /* 0x000fe4000cfa1270 */
[----:B------:R-:W-:Y:S01]  /*1ded0*/  ISETP.LT.AND P6, PT, R43, UR4, !P1 ;  /* 0x000000042b007c0c */ /* 0x000fe2000cfc1270 */
[----:B------:R-:W-:Y:S01]  /*1dee0*/  ULDC UR4, c[0x0][0x22c] ;  /* 0x00008b0000047ab9 */ /* 0x000fe20000000800 */
[----:B---3--:R-:W-:Y:S01]  /*1def0*/  PRMT R37, R52, 0x7632, R37 ;  /* 0x0000763234257816 */ /* 0x008fe20000000025 */
[----:B------:R-:W-:Y:S01]  /*1df00*/  VIADD R46, R44, UR26 ;  /* 0x0000001a2c2e7c36 */ /* 0x000fe20008000000 */
[----:B------:R-:W-:Y:S01]  /*1df10*/  ISETP.GE.AND P2, PT, R47, UR4, PT ;  /* 0x000000042f007c0c */ /* 0x000fe2000bf46270 */
[----:B------:R-:W-:Y:S01]  /*1df20*/  ULDC UR4, c[0x0][0x228] ;  /* 0x00008a0000047ab9 */ /* 0x000fe20000000800 */
[----:B------:R-:W-:Y:S01]  /*1df30*/  PRMT R36, R53, 0x7632, R36 ;  /* 0x0000763235247816 */ /* 0x000fe20000000024 */
[----:B------:R-:W-:Y:S01]  /*1df40*/  @P4 STG.E.U16 desc[UR8][R50.64], R37 ;  /* 0x0000002532004986 */ /* 0x000fe2000c101508 */
[----:B------:R-:W-:Y:S01]  /*1df50*/  ISETP.LT.AND P4, PT, R11, UR4, !P1 ;  /* 0x000000040b007c0c */ /* 0x000fe2000cf81270 */
[C---:B------:R-:W-:Y:S01]  /*1df60*/  IMAD.WIDE R48, R46.reuse, 0x2, R2 ;  /* 0x000000022e307825 */ /* 0x040fe200078e0202 */
[----:B------:R-:W-:Y:S01]  /*1df70*/  ISETP.LT.AND P3, PT, R15, UR6, !P1 ;  /* 0x000000060f007c0c */ /* 0x000fe2000cf61270 */
[----:B------:R-:W3:Y:S01]  /*1df80*/  LDL.LU R52, [R1+0x38] ;  /* 0x0000380001347983 */ /* 0x000ee20000300800 */
[----:B------:R-:W-:Y:S01]  /*1df90*/  ULDC UR4, c[0x0][0x22c] ;  /* 0x00008b0000047ab9 */ /* 0x000fe20000000800 */
[C---:B------:R-:W-:Y:S01]  /*1dfa0*/  IMAD.WIDE R44, R46.reuse, 0x2, R56 ;  /* 0x000000022e2c7825 */ /* 0x040fe200078e0238 */
[----:B------:R-:W-:Y:S01]  /*1dfb0*/  ULDC UR6, c[0x0][0x228] ;  /* 0x00008a0000067ab9 */ /* 0x000fe20000000800 */
[----:B------:R0:W-:Y:S04]  /*1dfc0*/  @P5 STG.E.U16 desc[UR8][R48.64], R53 ;  /* 0x0000003530005986 */ /* 0x0001e8000c101508 */
[----:B------:R1:W-:Y:S04]  /*1dfd0*/  @P6 STG.E.U16 desc[UR8][R44.64], R36 ;  /* 0x000000242c006986 */ /* 0x0003e8000c101508 */
[----:B0-----:R-:W3:Y:S01]  /*1dfe0*/  LDL.LU R53, [R1+0x28] ;  /* 0x0000280001357983 */ /* 0x001ee20000300800 */
[----:B-1----:R-:W-:-:S05]  /*1dff0*/  IMAD.WIDE R36, R46, 0x2, R58 ;  /* 0x000000022e247825 */ /* 0x002fca00078e023a */
[----:B----4-:R0:W-:Y:S04]  /*1e000*/  @P4 STG.E.U16 desc[UR8][R36.64], R54 ;  /* 0x0000003624004986 */ /* 0x0101e8000c101508 */
[----:B0-----:R-:W4:Y:S01]  /*1e010*/  LDL.LU.64 R36, [R1+0xc70] ;  /* 0x000c700001247983 */ /* 0x001f220000300a00 */
[----:B--2---:R-:W-:-:S03]  /*1e020*/  PRMT R41, R54, 0x7632, R41 ;  /* 0x0000763236297816 */ /* 0x004fc60000000029 */
[----:B------:R-:W2:Y:S01]  /*1e030*/  LDL.LU R54, [R1+0x18] ;  /* 0x0000180001367983 */ /* 0x000ea20000300800 */
[----:B------:R-:W-:Y:S01]  /*1e040*/  VIADD R45, R14, 0x5 ;  /* 0x000000050e2d7836 */ /* 0x000fe20000000000 */
[----:B------:R-:W-:Y:S01]  /*1e050*/  ISETP.LT.AND P5, PT, R7, UR10, !P2 ;  /* 0x0000000a07007c0c */ /* 0x000fe2000d7a1270 */
[C---:B------:R-:W-:Y:S01]  /*1e060*/  VIADD R44, R46.reuse, UR26 ;  /* 0x0000001a2e2c7c36 */ /* 0x040fe20008000000 */
[----:B------:R-:W-:Y:S01]  /*1e070*/  ISETP.LT.AND P6, PT, R43, UR12, !P2 ;  /* 0x0000000c2b007c0c */ /* 0x000fe2000d7c1270 */
[----:B------:R-:W-:Y:S01]  /*1e080*/  IMAD.WIDE R50, R46, 0x2, R60 ;  /* 0x000000022e327825 */ /* 0x000fe200078e023c */
[----:B------:R-:W-:Y:S01]  /*1e090*/  ISETP.GE.AND P1, PT, R45, UR4, PT ;  /* 0x000000042d007c0c */ /* 0x000fe2000bf26270 */
[----:B------:R-:W-:Y:S01]  /*1e0a0*/  ULDC UR4, c[0x0][0x228] ;  /* 0x00008a0000047ab9 */ /* 0x000fe20000000800 */
[----:B------:R-:W-:Y:S01]  /*1e0b0*/  PRMT R40, R55, 0x7632, R40 ;  /* 0x0000763237287816 */ /* 0x000fe20000000028 */
[C---:B------:R-:W-:Y:S01]  /*1e0c0*/  IMAD.WIDE R48, R44.reuse, 0x2, R2 ;  /* 0x000000022c307825 */ /* 0x040fe200078e0202 */
[----:B------:R-:W-:Y:S01]  /*1e0d0*/  ISETP.LT.AND P4, PT, R11, UR4, !P2 ;  /* 0x000000040b007c0c */ /* 0x000fe2000d781270 */
[----:B------:R-:W-:Y:S01]  /*1e0e0*/  ULDC UR10, c[0x0][0x228] ;  /* 0x00008a00000a7ab9 */ /* 0x000fe20000000800 */
[----:B------:R-:W-:Y:S01]  /*1e0f0*/  ULDC UR12, c[0x0][0x228] ;  /* 0x00008a00000c7ab9 */ /* 0x000fe20000000800 */
[----:B------:R-:W-:Y:S01]  /*1e100*/  IMAD.WIDE R46, R44, 0x2, R56 ;  /* 0x000000022c2e7825 */ /* 0x000fe200078e0238 */
[----:B------:R0:W-:Y:S01]  /*1e110*/  @P3 STG.E.U16 desc[UR8][R50.64], R41 ;  /* 0x0000002932003986 */ /* 0x0001e2000c101508 */
[----:B------:R-:W-:Y:S01]  /*1e120*/  ISETP.LT.AND P3, PT, R15, UR6, !P2 ;  /* 0x000000060f007c0c */ /* 0x000fe2000d761270 */
[----:B------:R-:W-:Y:S01]  /*1e130*/  ULDC UR6, c[0x0][0x228] ;  /* 0x00008a0000067ab9 */ /* 0x000fe20000000800 */
[----:B------:R-:W-:Y:S01]  /*1e140*/  ULDC UR4, c[0x0][0x22c] ;  /* 0x00008b0000047ab9 */ /* 0x000fe20000000800 */
[----:B------:R1:W-:Y:S01]  /*1e150*/  @P5 STG.E.U16 desc[UR8][R48.64], R55 ;  /* 0x0000003730005986 */ /* 0x0003e2000c101508 */
[----:B------:R-:W-:Y:S01]  /*1e160*/  ISETP.LT.AND P5, PT, R7, UR10, !P1 ;  /* 0x0000000a07007c0c */ /* 0x000fe2000cfa1270 */
[----:B------:R-:W-:-:S02]  /*1e170*/  ULDC UR10, c[0x0][0x228] ;  /* 0x00008a00000a7ab9 */ /* 0x000fc40000000800 */
[----:B------:R3:W-:Y:S01]  /*1e180*/  @P6 STG.E.U16 desc[UR8][R46.64], R40 ;  /* 0x000000282e006986 */ /* 0x0007e2000c101508 */
[----:B------:R-:W-:Y:S01]  /*1e190*/  ISETP.LT.AND P6, PT, R43, UR12, !P1 ;  /* 0x0000000c2b007c0c */ /* 0x000fe2000cfc1270 */
[----:B------:R-:W-:Y:S01]  /*1e1a0*/  ULDC UR12, c[0x0][0x228] ;  /* 0x00008a00000c7ab9 */ /* 0x000fe20000000800 */
[C---:B0-----:R-:W-:Y:S01]  /*1e1b0*/  IMAD.WIDE R50, R44.reuse, 0x2, R60 ;  /* 0x000000022c327825 */ /* 0x041fe200078e023c */
[----:B-1----:R-:W2:Y:S03]  /*1e1c0*/  LDL.LU R55, [R1+0x4c] ;  /* 0x00004c0001377983 */ /* 0x002ea60000300800 */
[----:B---3--:R-:W-:-:S04]  /*1e1d0*/  IMAD.WIDE R40, R44, 0x2, R58 ;  /* 0x000000022c287825 */ /* 0x008fc800078e023a */
[----:B------:R-:W-:Y:S01]  /*1e1e0*/  VIADD R46, R44, UR26 ;  /* 0x0000001a2c2e7c36 */ /* 0x000fe20008000000 */
[----:B------:R0:W-:Y:S01]  /*1e1f0*/  @P4 STG.E.U16 desc[UR8][R40.64], R52 ;  /* 0x0000003428004986 */ /* 0x0001e2000c101508 */
[----:B------:R-:W-:Y:S02]  /*1e200*/  ISETP.LT.AND P4, PT, R11, UR6, !P1 ;  /* 0x000000060b007c0c */ /* 0x000fe4000cf81270 */
[----:B----4-:R-:W-:Y:S01]  /*1e210*/  PRMT R37, R52, 0x7632, R37 ;  /* 0x0000763234257816 */ /* 0x010fe20000000025 */
[----:B0-----:R-:W3:Y:S01]  /*1e220*/  LDL.LU.64 R40, [R1+0xc68] ;  /* 0x000c680001287983 */ /* 0x001ee20000300a00 */
[C---:B------:R-:W-:Y:S01]  /*1e230*/  IMAD.WIDE R48, R46.reuse, 0x2, R2 ;  /* 0x000000022e307825 */ /* 0x040fe200078e0202 */
[----:B------:R-:W-:Y:S01]  /*1e240*/  PRMT R36, R53, 0x7632, R36 ;  /* 0x0000763235247816 */ /* 0x000fe20000000024 */
[----:B------:R-:W-:Y:S01]  /*1e250*/  ULDC UR6, c[0x0][0x228] ;  /* 0x00008a0000067ab9 */ /* 0x000fe20000000800 */
[----:B------:R-:W4:Y:S01]  /*1e260*/  LDL.LU R52, [R1+0x3c] ;  /* 0x00003c0001347983 */ /* 0x000f220000300800 */
[----:B------:R-:W-:-:S03]  /*1e270*/  IMAD.WIDE R44, R46, 0x2, R56 ;  /* 0x000000022e2c7825 */ /* 0x000fc600078e0238 */
[----:B------:R-:W-:Y:S04]  /*1e280*/  @P3 STG.E.U16 desc[UR8][R50.64], R37 ;  /* 0x0000002532003986 */ /* 0x000fe8000c101508 */
[----:B------:R0:W-:Y:S04]  /*1e290*/  @P5 STG.E.U16 desc[UR8][R48.64], R53 ;  /* 0x0000003530005986 */ /* 0x0001e8000c101508 */
[----:B------:R1:W-:Y:S04]  /*1e2a0*/  @P6 STG.E.U16 desc[UR8][R44.64], R36 ;  /* 0x000000242c006986 */ /* 0x0003e8000c101508 */
[----:B0-----:R-:W4:Y:S01]  /*1e2b0*/  LDL.LU R53, [R1+0x2c] ;  /* 0x00002c0001357983 */ /* 0x001f220000300800 */
[----:B-1----:R-:W-:Y:S01]  /*1e2c0*/  IMAD.WIDE R36, R46, 0x2, R58 ;  /* 0x000000022e247825 */ /* 0x002fe200078e023a */
[----:B--2---:R-:W-:-:S04]  /*1e2d0*/  PRMT R42, R54, 0x7632, R42 ;  /* 0x00007632362a7816 */ /* 0x004fc8000000002a */
[----:B------:R0:W-:Y:S04]  /*1e2e0*/  @P4 STG.E.U16 desc[UR8][R36.64], R54 ;  /* 0x0000003624004986 */ /* 0x0001e8000c101508 */
[----:B0-----:R-:W2:Y:S04]  /*1e2f0*/  LDL.LU.64 R36, [R1+0xc60] ;  /* 0x000c600001247983 */ /* 0x001ea80000300a00 */
[----:B------:R-:W2:Y:S01]  /*1e300*/  LDL.LU R54, [R1+0x1c] ;  /* 0x00001c0001367983 */ /* 0x000ea20000300800 */
[C---:B------:R-:W-:Y:S01]  /*1e310*/  VIADD R47, R14.reuse, 0x6 ;  /* 0x000000060e2f7836 */ /* 0x040fe20000000000 */
[----:B------:R-:W-:Y:S01]  /*1e320*/  ISETP.LT.AND P3, PT, R15, UR10, !P1 ;  /* 0x0000000a0f007c0c */ /* 0x000fe2000cf61270 */
[----:B------:R-:W-:Y:S01]  /*1e330*/  VIADD R45, R14, 0x7 ;  /* 0x000000070e2d7836 */ /* 0x000fe20000000000 */
[----:B------:R-:W-:-:S02]  /*1e340*/  ULDC UR10, c[0x0][0x228] ;  /* 0x00008a00000a7ab9 */ /* 0x000fc40000000800 */
[----:B------:R-:W-:Y:S01]  /*1e350*/  ISETP.GE.AND P2, PT, R47, UR4, PT ;  /* 0x000000042f007c0c */ /* 0x000fe2000bf46270 */
[----:B------:R-:W-:Y:S01]  /*1e360*/  ULDC UR4, c[0x0][0x22c] ;  /* 0x00008b0000047ab9 */ /* 0x000fe20000000800 */
[C---:B------:R-:W-:Y:S02]  /*1e370*/  IMAD.WIDE R50, R46.reuse, 0x2, R60 ;  /* 0x000000022e327825 */ /* 0x040fe400078e023c */
[----:B------:R-:W-:Y:S01]  /*1e380*/  ISETP.LT.AND P5, PT, R7, UR12, !P2 ;  /* 0x0000000c07007c0c */ /* 0x000fe2000d7a1270 */
[----:B------:R-:W-:Y:S01]  /*1e390*/  ULDC UR12, c[0x0][0x228] ;  /* 0x00008a00000c7ab9 */ /* 0x000fe20000000800 */
[----:B------:R-:W-:Y:S01]  /*1e3a0*/  ISETP.GE.AND P1, PT, R45, UR4, PT ;  /* 0x000000042d007c0c */ /* 0x000fe2000bf26270 */
[----:B------:R-:W-:Y:S01]  /*1e3b0*/  ULDC UR4, c[0x0][0x228] ;  /* 0x00008a0000047ab9 */ /* 0x000fe20000000800 */
[----:B------:R-:W-:Y:S01]  /*1e3c0*/  ISETP.LT.AND P6, PT, R43, UR14, !P2 ;  /* 0x0000000e2b007c0c */ /* 0x000fe2000d7c1270 */
[----:B------:R-:W-:Y:S01]  /*1e3d0*/  VIADD R44, R46, UR26 ;  /* 0x0000001a2e2c7c36 */ /* 0x000fe20008000000 */
[----:B------:R0:W-:Y:S01]  /*1e3e0*/  @P3 STG.E.U16 desc[UR8][R50.64], R42 ;  /* 0x0000002a32003986 */ /* 0x0001e2000c101508 */
[----:B------:R-:W-:Y:S01]  /*1e3f0*/  ISETP.LT.AND P4, PT, R11, UR4, !P2 ;  /* 0x000000040b007c0c */ /* 0x000fe2000d781270 */
[----:B------:R-:W-:Y:S01]  /*1e400*/  ULDC UR4, c[0x0][0x22c] ;  /* 0x00008b0000047ab9 */ /* 0x000fe20000000800 */
[----:B------:R-:W-:Y:S01]  /*1e410*/  ISETP.LT.AND P3, PT, R15, UR6, !P2 ;  /* 0x000000060f007c0c */ /* 0x000fe2000d761270 */
[----:B------:R-:W-:Y:S01]  /*1e420*/  IMAD.WIDE R48, R44, 0x2, R2 ;  /* 0x000000022c307825 */ /* 0x000fe200078e0202 */
[----:B------:R-:W-:-:S03]  /*1e430*/  ULDC UR6, c[0x0][0x228] ;  /* 0x00008a0000067ab9 */ /* 0x000fc60000000800 */
[----:B------:R-:W-:Y:S01]  /*1e440*/  IMAD.WIDE R46, R44, 0x2, R56 ;  /* 0x000000022c2e7825 */ /* 0x000fe200078e0238 */
[----:B------:R1:W-:Y:S03]  /*1e450*/  @P5 STG.E.U16 desc[UR8][R48.64], R55 ;  /* 0x0000003730005986 */ /* 0x0003e6000c101508 */
[----:B0-----:R-:W-:Y:S01]  /*1e460*/  VIADD R42, R14, 0x8 ;  /* 0x000000080e2a7836 */ /* 0x001fe20000000000 */
[----:B------:R-:W-:Y:S01]  /*1e470*/  ISETP.LT.AND P5, PT, R7, UR10, !P1 ;  /* 0x0000000a07007c0c */ /* 0x000fe2000cfa1270 */
[----:B------:R-:W-:Y:S01]  /*1e480*/  IMAD.WIDE R50, R44, 0x2, R58 ;  /* 0x000000022c327825 */ /* 0x000fe200078e023a */
[----:B------:R-:W-:Y:S02]  /*1e490*/  ULDC UR10, c[0x0][0x228] ;  /* 0x00008a00000a7ab9 */ /* 0x000fe40000000800 */
[----:B------:R-:W-:Y:S01]  /*1e4a0*/  ISETP.GE.AND P2, PT, R42, UR4, PT ;  /* 0x000000042a007c0c */ /* 0x000fe2000bf46270 */
[----:B------:R-:W-:Y:S01]  /*1e4b0*/  ULDC UR4, c[0x0][0x228] ;  /* 0x00008a0000047ab9 */ /* 0x000fe20000000800 */
[----:B-1----:R-:W-:Y:S01]  /*1e4c0*/  IMAD.WIDE R48, R44, 0x2, R60 ;  /* 0x000000022c307825 */ /* 0x002fe200078e023c */
[----:B---3--:R-:W-:-:S02]  /*1e4d0*/  PRMT R41, R55, 0x7632, R41 ;  /* 0x0000763237297816 */ /* 0x008fc40000000029 */
[----:B------:R-:W3:Y:S01]  /*1e4e0*/  LDL.LU R55, [R1] ;  /* 0x0000000001377983 */ /* 0x000ee20000300800 */
[----:B----4-:R-:W-:-:S03]  /*1e4f0*/  PRMT R40, R52, 0x7632, R40 ;  /* 0x0000763234287816 */ /* 0x010fc60000000028 */
[----:B------:R0:W-:Y:S01]  /*1e500*/  @P6 STG.E.U16 desc[UR8][R46.64], R41 ;  /* 0x000000292e006986 */ /* 0x0001e2000c101508 */
[----:B------:R-:W-:Y:S01]  /*1e510*/  ISETP.LT.AND P6, PT, R43, UR12, !P1 ;  /* 0x0000000c2b007c0c */ /* 0x000fe2000cfc1270 */
[----:B------:R-:W-:Y:S02]  /*1e520*/  ULDC UR12, c[0x0][0x228] ;  /* 0x00008a00000c7ab9 */ /* 0x000fe40000000800 */
[----:B------:R1:W-:Y:S01]  /*1e530*/  @P4 STG.E.U16 desc[UR8][R50.64], R52 ;  /* 0x0000003432004986 */ /* 0x0003e2000c101508 */
[----:B------:R-:W-:Y:S01]  /*1e540*/  ISETP.LT.AND P4, PT, R11, UR4, !P1 ;  /* 0x000000040b007c0c */ /* 0x000fe2000cf81270 */
[----:B------:R-:W-:Y:S02]  /*1e550*/  ULDC UR4, c[0x0][0x22c] ;  /* 0x00008b0000047ab9 */ /* 0x000fe40000000800 */
[----:B------:R4:W-:Y:S01]  /*1e560*/  @P3 STG.E.U16 desc[UR8][R48.64], R40 ;  /* 0x0000002830003986 */ /* 0x0009e2000c101508 */
[----:B------:R-:W-:Y:S01]  /*1e570*/  ISETP.LT.AND P3, PT, R15, UR6, !P1 ;  /* 0x000000060f007c0c */ /* 0x000fe2000cf61270 */
[----:B------:R-:W-:Y:S01]  /*1e580*/  ULDC UR6, c[0x0][0x228] ;  /* 0x00008a0000067ab9 */ /* 0x000fe20000000800 */
[----:B0-----:R-:W-:Y:S01]  /*1e590*/  VIADD R41, R44, UR26 ;  /* 0x0000001a2c297c36 */ /* 0x001fe20008000000 */
[----:B------:R-:W3:Y:S03]  /*1e5a0*/  LDL.LU R42, [R1+0xc5c] ;  /* 0x000c5c00012a7983 */ /* 0x000ee60000300800 */
[----:B------:R-:W-:Y:S01]  /*1e5b0*/  IMAD.WIDE R46, R41, 0x2, R2 ;  /* 0x00000002292e7825 */ /* 0x000fe200078e0202 */
[----:B-1----:R-:W3:Y:S01]  /*1e5c0*/  LDL.LU R50, [R1+0xc58] ;  /* 0x000c580001327983 */ /* 0x002ee20000300800 */
[----:B------:R-:W-:-:S02]  /*1e5d0*/  PRMT R38, R53, 0x7632, R38 ;  /* 0x0000763235267816 */ /* 0x000fc40000000026 */
[C---:B------:R-:W-:Y:S01]  /*1e5e0*/  IMAD.WIDE R44, R41.reuse, 0x2, R56 ;  /* 0x00000002292c7825 */ /* 0x040fe200078e0238 */
[----:B------:R0:W-:Y:S03]  /*1e5f0*/  @P5 STG.E.U16 desc[UR8][R46.64], R53 ;  /* 0x000000352e005986 */ /* 0x0001e6000c101508 */
[C---:B----4-:R-:W-:Y:S01]  /*1e600*/  IMAD.WIDE R48, R41.reuse, 0x2, R58 ;  /* 0x0000000229307825 */ /* 0x050fe200078e023a */
[----:B------:R-:W-:Y:S03]  /*1e610*/  @P6 STG.E.U16 desc[UR8][R44.64], R38 ;  /* 0x000000262c006986 */ /* 0x000fe6000c101508 */
[----:B0-----:R-:W-:Y:S01]  /*1e620*/  IMAD.WIDE R52, R41, 0x2, R60 ;  /* 0x0000000229347825 */ /* 0x001fe200078e023c */
[----:B--2---:R-:W-:Y:S01]  /*1e630*/  PRMT R37, R54, 0x7632, R37 ;  /* 0x0000763236257816 */ /* 0x004fe20000000025 */
[----:B------:R0:W-:Y:S04]  /*1e640*/  @P4 STG.E.U16 desc[UR8][R48.64], R54 ;  /* 0x0000003630004986 */ /* 0x0001e8000c101508 */
[----:B------:R1:W-:Y:S04]  /*1e650*/  @P3 STG.E.U16 desc[UR8][R52.64], R37 ;  /* 0x0000002534003986 */ /* 0x0003e8000c101508 */
[----:B0-----:R-:W2:Y:S04]  /*1e660*/  LDL.LU.64 R48, [R1+0xc50] ;  /* 0x000c500001307983 */ /* 0x001ea80000300a00 */
[----:B-1----:R-:W4:Y:S01]  /*1e670*/  LDL.LU.64 R52, [R1+0xc48] ;  /* 0x000c480001347983 */ /* 0x002f220000300a00 */
[----:B------:R-:W-:Y:S01]  /*1e680*/  VIADD R38, R14, 0x9 ;  /* 0x000000090e267836 */ /* 0x000fe20000000000 */
[----:B------:R-:W-:Y:S01]  /*1e690*/  ISETP.LT.AND P5, PT, R7, UR10, !P2 ;  /* 0x0000000a07007c0c */ /* 0x000fe2000d7a1270 */
[----:B------:R-:W-:Y:S01]  /*1e6a0*/  VIADD R40, R41, UR26 ;  /* 0x0000001a29287c36 */ /* 0x000fe20008000000 */
[----:B------:R-:W-:Y:S01]  /*1e6b0*/  ISETP.LT.AND P6, PT, R43, UR12, !P2 ;  /* 0x0000000c2b007c0c */ /* 0x000fe2000d7c1270 */
[----:B------:R-:W-:Y:S01]  /*1e6c0*/  ULDC UR10, c[0x0][0x228] ;  /* 0x00008a00000a7ab9 */ /* 0x000fe20000000800 */
[----:B------:R-:W-:Y:S01]  /*1e6d0*/  ISETP.GE.AND P1, PT, R38, UR4, PT ;  /* 0x0000000426007c0c */ /* 0x000fe2000bf26270 */
[----:B------:R-:W-:Y:S01]  /*1e6e0*/  ULDC UR4, c[0x0][0x228] ;  /* 0x00008a0000047ab9 */ /* 0x000fe20000000800 */
[C---:B------:R-:W-:Y:S01]  /*1e6f0*/  IMAD.WIDE R46, R40.reuse, 0x2, R2 ;  /* 0x00000002282e7825 */ /* 0x040fe200078e0202 */
[----:B------:R-:W-:Y:S01]  /*1e700*/  ISETP.LT.AND P4, PT, R11, UR4, !P2 ;  /* 0x000000040b007c0c */ /* 0x000fe2000d781270 */
[----:B------:R-:W-:Y:S01]  /*1e710*/  ULDC UR12, c[0x0][0x228] ;  /* 0x00008a00000c7ab9 */ /* 0x000fe20000000800 */
[----:B------:R-:W-:Y:S01]  /*1e720*/  ISETP.LT.AND P3, PT, R15, UR6, !P2 ;  /* 0x000000060f007c0c */ /* 0x000fe2000d761270 */
[C---:B------:R-:W-:Y:S01]  /*1e730*/  IMAD.WIDE R44, R40.reuse, 0x2, R56 ;  /* 0x00000002282c7825 */ /* 0x040fe200078e0238 */
[----:B------:R-:W-:Y:S01]  /*1e740*/  ULDC UR4, c[0x0][0x22c] ;  /* 0x00008b0000047ab9 */ /* 0x000fe20000000800 */
[----:B------:R-:W-:Y:S01]  /*1e750*/  ULDC UR6, c[0x0][0x228] ;  /* 0x00008a0000067ab9 */ /* 0x000fe20000000800 */
[----:B---3--:R-:W-:Y:S01]  /*1e760*/  PRMT R36, R55, 0x7632, R36 ;  /* 0x0000763237247816 */ /* 0x008fe20000000024 */
[----:B------:R0:W-:Y:S04]  /*1e770*/  @P5 STG.E.U16 desc[UR8][R46.64], R55 ;  /* 0x000000372e005986 */ /* 0x0001e8000c101508 */
[----:B------:R1:W-:Y:S04]  /*1e780*/  @P6 STG.E.U16 desc[UR8][R44.64], R36 ;  /* 0x000000242c006986 */ /* 0x0003e8000c101508 */
[----:B0-----:R-:W3:Y:S01]  /*1e790*/  LDL.LU R55, [R1+0x4] ;  /* 0x0000040001377983 */ /* 0x001ee20000300800 */
[----:B-1----:R-:W-:-:S04]  /*1e7a0*/  IMAD.WIDE R36, R40, 0x2, R58 ;  /* 0x0000000228247825 */ /* 0x002fc800078e023a */
[----:B------:R-:W-:Y:S01]  /*1e7b0*/  IMAD.WIDE R44, R40, 0x2, R60 ;  /* 0x00000002282c7825 */ /* 0x000fe200078e023c */
[----:B----4-:R-:W-:Y:S01]  /*1e7c0*/  PRMT R50, R52, 0x7632, R50 ;  /* 0x0000763234327816 */ /* 0x010fe20000000032 */
[----:B------:R0:W-:Y:S04]  /*1e7d0*/  @P4 STG.E.U16 desc[UR8][R36.64], R52 ;  /* 0x0000003424004986 */ /* 0x0001e8000c101508 */
[----:B------:R1:W-:Y:S04]  /*1e7e0*/  @P3 STG.E.U16 desc[UR8][R44.64], R50 ;  /* 0x000000322c003986 */ /* 0x0003e8000c101508 */
[----:B0-----:R-:W3:Y:S04]  /*1e7f0*/  LDL.LU.64 R36, [R1+0xc40] ;  /* 0x000c400001247983 */ /* 0x001ee80000300a00 */
        /* <DEDUP_REMOVED lines=8> */
[----:B------:R-:W-:Y:S01]  /*1e880*/  IMAD.WIDE R46, R38, 0x2, R2 ;  /* 0x00000002262e7825 */ /* 0x000fe200078e0202 */
[----:B------:R-:W-:Y:S01]  /*1e890*/  ISETP.LT.AND P4, PT, R11, UR4, !P1 ;  /* 0x000000040b007c0c */ /* 0x000fe2000cf81270 */
[----:B------:R-:W-:Y:S01]  /*1e8a0*/  ULDC UR12, c[0x0][0x228] ;  /* 0x00008a00000c7ab9 */ /* 0x000fe20000000800 */
[----:B--2---:R-:W-:Y:S01]  /*1e8b0*/  PRMT R39, R48, 0x7632, R39 ;  /* 0x0000763230277816 */ /* 0x004fe20000000027 */
[----:B------:R-:W-:Y:S01]  /*1e8c0*/  IMAD.WIDE R40, R38, 0x2, R56 ;  /* 0x0000000226287825 */ /* 0x000fe200078e0238 */
[----:B------:R-:W-:Y:S01]  /*1e8d0*/  ISETP.LT.AND P3, PT, R15, UR6, !P1 ;  /* 0x000000060f007c0c */ /* 0x000fe2000cf61270 */
[----:B------:R-:W-:Y:S01]  /*1e8e0*/  ULDC UR4, c[0x0][0x22c] ;  /* 0x00008b0000047ab9 */ /* 0x000fe20000000800 */
[----:B------:R0:W-:Y:S01]  /*1e8f0*/  @P5 STG.E.U16 desc[UR8][R46.64], R48 ;  /* 0x000000302e005986 */ /* 0x0001e2000c101508 */
[----:B------:R-:W-:Y:S01]  /*1e900*/  VIADD R52, R14, 0xb ;  /* 0x0000000b0e347836 */ /* 0x000fe20000000000 */
[----:B------:R-:W-:Y:S01]  /*1e910*/  ISETP.LT.AND P5, PT, R7, UR10, !P2 ;  /* 0x0000000a07007c0c */ /* 0x000fe2000d7a1270 */
[----:B------:R-:W-:Y:S01]  /*1e920*/  IMAD.WIDE R50, R38, 0x2, R60 ;  /* 0x0000000226327825 */ /* 0x000fe200078e023c */
[----:B------:R1:W-:Y:S01]  /*1e930*/  @P6 STG.E.U16 desc[UR8][R40.64], R39 ;  /* 0x0000002728006986 */ /* 0x0003e2000c101508 */
[----:B------:R-:W-:Y:S01]  /*1e940*/  ISETP.LT.AND P6, PT, R43, UR12, !P2 ;  /* 0x0000000c2b007c0c */ /* 0x000fe2000d7c1270 */
[----:B------:R-:W-:Y:S01]  /*1e950*/  ULDC UR6, c[0x0][0x228] ;  /* 0x00008a0000067ab9 */ /* 0x000fe20000000800 */
[----:B------:R-:W-:Y:S01]  /*1e960*/  ISETP.GE.AND P1, PT, R52, UR4, PT ;  /* 0x0000000434007c0c */ /* 0x000fe2000bf26270 */
[----:B------:R-:W-:Y:S01]  /*1e970*/  ULDC UR4, c[0x0][0x228] ;  /* 0x00008a0000047ab9 */ /* 0x000fe20000000800 */
[----:B------:R-:W-:Y:S01]  /*1e980*/  ULDC UR10, c[0x0][0x228] ;  /* 0x00008a00000a7ab9 */ /* 0x000fe20000000800 */
[C---:B0-----:R-:W-:Y:S01]  /*1e990*/  VIADD R48, R38.reuse, UR26 ;  /* 0x0000001a26307c36 */ /* 0x041fe20008000000 */
[----:B------:R-:W-:Y:S01]  /*1e9a0*/  ULDC UR12, c[0x0][0x228] ;  /* 0x00008a00000c7ab9 */ /* 0x000fe20000000800 */
[----:B-1----:R-:W-:-:S04]  /*1e9b0*/  IMAD.WIDE R40, R38, 0x2, R58 ;  /* 0x0000000226287825 */ /* 0x002fc800078e023a */
[----:B------:R-:W-:-:S04]  /*1e9c0*/  IMAD.WIDE R46, R48, 0x2, R2 ;  /* 0x00000002302e7825 */ /* 0x000fc800078e0202 */
[----:B------:R-:W-:Y:S01]  /*1e9d0*/  IMAD.WIDE R38, R48, 0x2, R56 ;  /* 0x0000000230267825 */ /* 0x000fe200078e0238 */
[----:B---3--:R-:W-:Y:S01]  /*1e9e0*/  PRMT R36, R55, 0x7632, R36 ;  /* 0x0000763237247816 */ /* 0x008fe20000000024 */
[----:B----4-:R0:W-:Y:S01]  /*1e9f0*/  @P4 STG.E.U16 desc[UR8][R40.64], R44 ;  /* 0x0000002c28004986 */ /* 0x0101e2000c101508 */
[----:B------:R-:W-:Y:S02]  /*1ea00*/  PRMT R37, R44, 0x7632, R37 ;  /* 0x000076322c257816 */ /* 0x000fe40000000025 */
[----:B------:R-:W-:Y:S01]  /*1ea10*/  ISETP.LT.AND P4, PT, R11, UR4, !P2 ;  /* 0x000000040b007c0c */ /* 0x000fe2000d781270 */
[----:B------:R-:W-:Y:S01]  /*1ea20*/  VIADD R52, R14, 0xc ;  /* 0x0000000c0e347836 */ /* 0x000fe20000000000 */
[----:B------:R-:W-:Y:S01]  /*1ea30*/  ULDC UR4, c[0x0][0x22c] ;  /* 0x00008b0000047ab9 */ /* 0x000fe20000000800 */
[----:B------:R-:W-:Y:S04]  /*1ea40*/  @P3 STG.E.U16 desc[UR8][R50.64], R37 ;  /* 0x0000002532003986 */ /* 0x000fe8000c101508 */
[----:B0-----:R-:W2:Y:S04]  /*1ea50*/  LDL.LU.64 R40, [R1+0xc30] ;  /* 0x000c300001287983 */ /* 0x001ea80000300a00 */
[----:B------:R0:W-:Y:S04]  /*1ea60*/  @P5 STG.E.U16 desc[UR8][R46.64], R55 ;  /* 0x000000372e005986 */ /* 0x0001e8000c101508 */
[----:B------:R1:W-:Y:S04]  /*1ea70*/  @P6 STG.E.U16 desc[UR8][R38.64], R36 ;  /* 0x0000002426006986 */ /* 0x0003e8000c101508 */
[----:B0-----:R-:W3:Y:S01]  /*1ea80*/  LDL.LU R47, [R1+0x8] ;  /* 0x00000800012f7983 */ /* 0x001ee20000300800 */
[----:B-1----:R-:W-:-:S05]  /*1ea90*/  IMAD.WIDE R36, R48, 0x2, R58 ;  /* 0x0000000230247825 */ /* 0x002fca00078e023a */
[----:B------:R0:W-:Y:S04]  /*1eaa0*/  @P4 STG.E.U16 desc[UR8][R36.64], R53 ;  /* 0x0000003524004986 */ /* 0x0001e8000c101508 */
[----:B0-----:R-:W4:Y:S01]  /*1eab0*/  LDL.LU.64 R36, [R1+0xc28] ;  /* 0x000c280001247983 */ /* 0x001f220000300a00 */
[----:B------:R-:W-:Y:S01]  /*1eac0*/  ISETP.LT.AND P3, PT, R15, UR6, !P2 ;  /* 0x000000060f007c0c */ /* 0x000fe2000d761270 */
[----:B------:R-:W-:Y:S01]  /*1ead0*/  IMAD.WIDE R54, R48, 0x2, R60 ;  /* 0x0000000230367825 */ /* 0x000fe200078e023c */
[----:B------:R-:W-:Y:S01]  /*1eae0*/  ISETP.LT.AND P5, PT, R7, UR10, !P1 ;  /* 0x0000000a07007c0c */ /* 0x000fe2000cfa1270 */
[----:B------:R-:W-:Y:S01]  /*1eaf0*/  ULDC UR6, c[0x0][0x228] ;  /* 0x00008a0000067ab9 */ /* 0x000fe20000000800 */
[----:B------:R-:W-:Y:S01]  /*1eb00*/  ISETP.GE.AND P2, PT, R52, UR4, PT ;  /* 0x0000000434007c0c */ /* 0x000fe2000bf46270 */
[----:B------:R-:W-:Y:S01]  /*1eb10*/  VIADD R44, R48, UR26 ;  /* 0x0000001a302c7c36 */ /* 0x000fe20008000000 */
[----:B------:R-:W-:Y:S01]  /*1eb20*/  ULDC UR4, c[0x0][0x228] ;  /* 0x00008a0000047ab9 */ /* 0x000fe20000000800 */
[----:B------:R-:W-:Y:S01]  /*1eb30*/  ISETP.LT.AND P6, PT, R43, UR12, !P1 ;  /* 0x0000000c2b007c0c */ /* 0x000fe2000cfc1270 */
[----:B------:R-:W-:Y:S01]  /*1eb40*/  ULDC UR10, c[0x0][0x228] ;  /* 0x00008a00000a7ab9 */ /* 0x000fe20000000800 */
[----:B------:R-:W-:Y:S01]  /*1eb50*/  ISETP.LT.AND P4, PT, R11, UR4, !P1 ;  /* 0x000000040b007c0c */ /* 0x000fe2000cf81270 */
[C---:B------:R-:W-:Y:S01]  /*1eb60*/  IMAD.WIDE R50, R44.reuse, 0x2, R2 ;  /* 0x000000022c327825 */ /* 0x040fe200078e0202 */
[----:B------:R-:W-:Y:S01]  /*1eb70*/  PRMT R48, R49, 0x7632, R48 ;  /* 0x0000763231307816 */ /* 0x000fe20000000030 */
[----:B------:R-:W-:Y:S01]  /*1eb80*/  ULDC UR4, c[0x0][0x22c] ;  /* 0x00008b0000047ab9 */ /* 0x000fe20000000800 */
[----:B------:R-:W-:Y:S01]  /*1eb90*/  ULDC UR12, c[0x0][0x228] ;  /* 0x00008a00000c7ab9 */ /* 0x000fe20000000800 */
[----:B------:R-:W-:Y:S01]  /*1eba0*/  IMAD.WIDE R38, R44, 0x2, R56 ;  /* 0x000000022c267825 */ /* 0x000fe200078e0238 */
[----:B--2---:R-:W-:-:S05]  /*1ebb0*/  PRMT R41, R53, 0x7632, R41 ;  /* 0x0000763235297816 */ /* 0x004fca0000000029 */
[----:B------:R0:W-:Y:S01]  /*1ebc0*/  @P3 STG.E.U16 desc[UR8][R54.64], R41 ;  /* 0x0000002936003986 */ /* 0x0001e2000c101508 */
[----:B------:R-:W-:Y:S01]  /*1ebd0*/  ISETP.LT.AND P3, PT, R15, UR6, !P1 ;  /* 0x000000060f007c0c */ /* 0x000fe2000cf61270 */
[----:B------:R-:W-:Y:S02]  /*1ebe0*/  ULDC UR6, c[0x0][0x228] ;  /* 0x00008a0000067ab9 */ /* 0x000fe40000000800 */
[----:B------:R1:W-:Y:S04]  /*1ebf0*/  @P5 STG.E.U16 desc[UR8][R50.64], R49 ;  /* 0x0000003132005986 */ /* 0x0003e8000c101508 */
[----:B------:R-:W-:Y:S01]  /*1ec00*/  @P6 STG.E.U16 desc[UR8][R38.64], R48 ;  /* 0x0000003026006986 */ /* 0x000fe2000c101508 */
[----:B0-----:R-:W-:-:S04]  /*1ec10*/  IMAD.WIDE R54, R44, 0x2, R60 ;  /* 0x000000022c367825 */ /* 0x001fc800078e023c */
[----:B-1----:R-:W-:-:S05]  /*1ec20*/  IMAD.WIDE R50, R44, 0x2, R58 ;  /* 0x000000022c327825 */ /* 0x002fca00078e023a */
[----:B------:R0:W-:Y:S01]  /*1ec30*/  @P4 STG.E.U16 desc[UR8][R50.64], R45 ;  /* 0x0000002d32004986 */ /* 0x0001e2000c101508 */
[----:B----4-:R-:W-:-:S03]  /*1ec40*/  PRMT R37, R45, 0x7632, R37 ;  /* 0x000076322d257816 */ /* 0x010fc60000000025 */
[----:B0-----:R-:W2:Y:S04]  /*1ec50*/  LDL.LU.64 R50, [R1+0xc20] ;  /* 0x000c200001327983 */ /* 0x001ea80000300a00 */
[----:B------:R0:W-:Y:S04]  /*1ec60*/  @P3 STG.E.U16 desc[UR8][R54.64], R37 ;  /* 0x0000002536003986 */ /* 0x0001e8000c101508 */
[----:B0-----:R-:W4:Y:S01]  /*1ec70*/  LDL.LU.64 R54, [R1+0xc18] ;  /* 0x000c180001367983 */ /* 0x001f220000300a00 */
[----:B------:R-:W-:Y:S01]  /*1ec80*/  VIADD R49, R14, 0xd ;  /* 0x0000000d0e317836 */ /* 0x000fe20000000000 */
[----:B------:R-:W-:Y:S01]  /*1ec90*/  ISETP.LT.AND P5, PT, R7, UR10, !P2 ;  /* 0x0000000a07007c0c */ /* 0x000fe2000d7a1270 */
[----:B------:R-:W-:Y:S01]  /*1eca0*/  VIADD R48, R44, UR26 ;  /* 0x0000001a2c307c36 */ /* 0x000fe20008000000 */
[----:B------:R-:W-:Y:S01]  /*1ecb0*/  ISETP.LT.AND P6, PT, R43, UR12, !P2 ;  /* 0x0000000c2b007c0c */ /* 0x000fe2000d7c1270 */
[----:B------:R-:W2:Y:S01]  /*1ecc0*/  LDL.LU R41, [R1+0xc] ;  /* 0x00000c0001297983 */ /* 0x000ea20000300800 */
[----:B------:R-:W-:Y:S01]  /*1ecd0*/  ISETP.GE.AND P1, PT, R49, UR4, PT ;  /* 0x0000000431007c0c */ /* 0x000fe2000bf26270 */
[----:B------:R-:W-:Y:S01]  /*1ece0*/  ULDC UR4, c[0x0][0x228] ;  /* 0x00008a0000047ab9 */ /* 0x000fe20000000800 */
[C---:B------:R-:W-:Y:S01]  /*1ecf0*/  IMAD.WIDE R38, R48.reuse, 0x2, R2 ;  /* 0x0000000230267825 */ /* 0x040fe200078e0202 */
[----:B------:R-:W-:Y:S01]  /*1ed00*/  ISETP.LT.AND P4, PT, R11, UR4, !P2 ;  /* 0x000000040b007c0c */ /* 0x000fe2000d781270 */
[----:B------:R-:W-:Y:S01]  /*1ed10*/  ULDC UR10, c[0x0][0x228] ;  /* 0x00008a00000a7ab9 */ /* 0x000fe20000000800 */
[----:B---3--:R-:W-:Y:S01]  /*1ed20*/  PRMT R44, R47, 0x7632, R44 ;  /* 0x000076322f2c7816 */ /* 0x008fe2000000002c */
[----:B------:R-:W-:Y:S01]  /*1ed30*/  IMAD.WIDE R52, R48, 0x2, R56 ;  /* 0x0000000230347825 */ /* 0x000fe200078e0238 */
[----:B------:R-:W-:Y:S01]  /*1ed40*/  ISETP.LT.AND P3, PT, R15, UR6, !P2 ;  /* 0x000000060f007c0c */ /* 0x000fe2000d761270 */
[----:B------:R-:W-:Y:S01]  /*1ed50*/  ULDC UR12, c[0x0][0x228] ;  /* 0x00008a00000c7ab9 */ /* 0x000fe20000000800 */
[----:B------:R0:W-:Y:S01]  /*1ed60*/  @P5 STG.E.U16 desc[UR8][R38.64], R47 ;  /* 0x0000002f26005986 */ /* 0x0001e2000c101508 */
[----:B------:R-:W-:Y:S01]  /*1ed70*/  VIADD R37, R14, 0xe ;  /* 0x0000000e0e257836 */ /* 0x000fe20000000000 */
[----:B------:R-:W-:Y:S01]  /*1ed80*/  ULDC UR4, c[0x0][0x22c] ;  /* 0x00008b0000047ab9 */ /* 0x000fe20000000800 */
[C---:B------:R-:W-:Y:S01]  /*1ed90*/  VIADD R49, R48.reuse, UR26 ;  /* 0x0000001a30317c36 */ /* 0x040fe20008000000 */
[----:B------:R-:W-:Y:S01]  /*1eda0*/  @P6 STG.E.U16 desc[UR8][R52.64], R44 ;  /* 0x0000002c34006986 */ /* 0x000fe2000c101508 */
[----:B------:R-:W-:Y:S01]  /*1edb0*/  ULDC UR6, c[0x0][0x228] ;  /* 0x00008a0000067ab9 */ /* 0x000fe20000000800 */
[----:B0-----:R-:W-:-:S05]  /*1edc0*/  IMAD.WIDE R46, R48, 0x2, R58 ;  /* 0x00000002302e7825 */ /* 0x001fca00078e023a */
[----:B----4-:R0:W-:Y:S04]  /*1edd0*/  @P4 STG.E.U16 desc[UR8][R46.64], R54 ;  /* 0x000000362e004986 */ /* 0x0101e8000c101508 */
[----:B0-----:R-:W3:Y:S01]  /*1ede0*/  LDL.LU.64 R46, [R1+0xc10] ;  /* 0x000c1000012e7983 */ /* 0x001ee20000300a00 */
[----:B------:R-:W-:Y:S01]  /*1edf0*/  ISETP.LT.AND P5, PT, R7, UR10, !P1 ;  /* 0x0000000a07007c0c */ /* 0x000fe2000cfa1270 */
[----:B------:R-:W-:Y:S01]  /*1ee00*/  IMAD.WIDE R38, R48, 0x2, R60 ;  /* 0x0000000230267825 */ /* 0x000fe200078e023c */
[----:B------:R-:W-:Y:S01]  /*1ee10*/  ISETP.LT.AND P6, PT, R43, UR12, !P1 ;  /* 0x0000000c2b007c0c */ /* 0x000fe2000cfc1270 */
[----:B------:R-:W-:Y:S01]  /*1ee20*/  ULDC UR10, c[0x0][0x228] ;  /* 0x00008a00000a7ab9 */ /* 0x000fe20000000800 */
[----:B------:R-:W-:Y:S02]  /*1ee30*/  PRMT R36, R54, 0x7632, R36 ;  /* 0x0000763236247816 */ /* 0x000fe40000000024 */
[----:B------:R-:W-:Y:S01]  /*1ee40*/  ISETP.GE.AND P2, PT, R37, UR4, PT ;  /* 0x0000000425007c0c */ /* 0x000fe2000bf46270 */
[----:B------:R-:W-:Y:S01]  /*1ee50*/  ULDC UR4, c[0x0][0x228] ;  /* 0x00008a0000047ab9 */ /* 0x000fe20000000800 */
[----:B------:R-:W-:Y:S01]  /*1ee60*/  IMAD.WIDE R52, R49, 0x2, R2 ;  /* 0x0000000231347825 */ /* 0x000fe200078e0202 */
[----:B------:R0:W-:Y:S01]  /*1ee70*/  @P3 STG.E.U16 desc[UR8][R38.64], R36 ;  /* 0x0000002426003986 */ /* 0x0001e2000c101508 */
[----:B------:R-:W-:Y:S01]  /*1ee80*/  ISETP.LT.AND P4, PT, R11, UR4, !P1 ;  /* 0x000000040b007c0c */ /* 0x000fe2000cf81270 */
[----:B------:R-:W-:Y:S01]  /*1ee90*/  ULDC UR12, c[0x0][0x228] ;  /* 0x00008a00000c7ab9 */ /* 0x000fe20000000800 */
[----:B------:R-:W-:Y:S01]  /*1eea0*/  ISETP.LT.AND P3, PT, R15, UR6, !P1 ;  /* 0x000000060f007c0c */ /* 0x000fe2000cf61270 */
[----:B------:R-:W-:Y:S01]  /*1eeb0*/  IMAD.WIDE R44, R49, 0x2, R56 ;  /* 0x00000002312c7825 */ /* 0x000fe200078e0238 */
[----:B--2---:R-:W-:Y:S01]  /*1eec0*/  PRMT R48, R50, 0x7632, R48 ;  /* 0x0000763232307816 */ /* 0x004fe20000000030 */
[----:B------:R1:W-:Y:S01]  /*1eed0*/  @P5 STG.E.U16 desc[UR8][R52.64], R50 ;  /* 0x0000003234005986 */ /* 0x0003e2000c101508 */
[----:B------:R-:W-:Y:S01]  /*1eee0*/  ISETP.LT.AND P5, PT, R7, UR10, !P2 ;  /* 0x0000000a07007c0c */ /* 0x000fe2000d7a1270 */
[----:B------:R-:W-:Y:S01]  /*1eef0*/  ULDC UR4, c[0x0][0x22c] ;  /* 0x00008b0000047ab9 */ /* 0x000fe20000000800 */
[----:B------:R-:W-:Y:S01]  /*1ef00*/  ULDC UR6, c[0x0][0x228] ;  /* 0x00008a0000067ab9 */ /* 0x000fe20000000800 */
[----:B------:R2:W-:Y:S01]  /*1ef10*/  @P6 STG.E.U16 desc[UR8][R44.64], R48 ;  /* 0x000000302c006986 */ /* 0x0005e2000c101508 */
[----:B------:R-:W-:Y:S01]  /*1ef20*/  ISETP.LT.AND P6, PT, R43, UR12, !P2 ;  /* 0x0000000c2b007c0c */ /* 0x000fe2000d7c1270 */
[----:B0-----:R-:W-:Y:S01]  /*1ef30*/  IMAD.WIDE R36, R49, 0x2, R58 ;  /* 0x0000000231247825 */ /* 0x001fe200078e023a */
[----:B------:R-:W-:Y:S01]  /*1ef40*/  ULDC UR10, c[0x0][0x228] ;  /* 0x00008a00000a7ab9 */ /* 0x000fe20000000800 */
[----:B------:R-:W-:-:S02]  /*1ef50*/  ULDC UR12, c[0x0][0x228] ;  /* 0x00008a00000c7ab9 */ /* 0x000fc40000000800 */
[----:B-1----:R-:W-:Y:S02]  /*1ef60*/  VIADD R50, R14, 0xf ;  /* 0x0000000f0e327836 */ /* 0x002fe40000000000 */
[----:B------:R-:W-:-:S03]  /*1ef70*/  IMAD.WIDE R38, R49, 0x2, R60 ;  /* 0x0000000231267825 */ /* 0x000fc600078e023c */
[----:B------:R-:W-:Y:S01]  /*1ef80*/  ISETP.GE.AND P1, PT, R50, UR4, PT ;  /* 0x0000000432007c0c */ /* 0x000fe2000bf26270 */
[----:B--2---:R-:W-:Y:S01]  /*1ef90*/  VIADD R48, R49, UR26 ;  /* 0x0000001a31307c36 */ /* 0x004fe20008000000 */
[----:B------:R-:W-:Y:S01]  /*1efa0*/  ULDC UR4, c[0x0][0x228] ;  /* 0x00008a0000047ab9 */ /* 0x000fe20000000800 */
[----:B------:R-:W-:Y:S02]  /*1efb0*/  PRMT R49, R41, 0x7632, R49 ;  /* 0x0000763229317816 */ /* 0x000fe40000000031 */
[----:B------:R-:W-:-:S04]  /*1efc0*/  IMAD.WIDE R52, R48, 0x2, R2 ;  /* 0x0000000230347825 */ /* 0x000fc800078e0202 */
[----:B------:R-:W-:Y:S01]  /*1efd0*/  IMAD.WIDE R44, R48, 0x2, R56 ;  /* 0x00000002302c7825 */ /* 0x000fe200078e0238 */
[----:B------:R-:W-:-:S03]  /*1efe0*/  PRMT R42, R55, 0x7632, R42 ;  /* 0x00007632372a7816 */ /* 0x000fc6000000002a */
[----:B------:R-:W-:Y:S01]  /*1eff0*/  VIADD R50, R14, 0x10 ;  /* 0x000000100e327836 */ /* 0x000fe20000000000 */
[----:B---3--:R-:W-:Y:S01]  /*1f000*/  PRMT R54, R46, 0x7632, R54 ;  /* 0x000076322e367816 */ /* 0x008fe20000000036 */
        /* <DEDUP_REMOVED lines=8> */
[----:B------:R-:W-:-:S02]  /*1f090*/  ULDC UR10, c[0x0][0x228] ;  /* 0x00008a00000a7ab9 */ /* 0x000fc40000000800 */
[----:B------:R3:W-:Y:S01]  /*1f0a0*/  @P6 STG.E.U16 desc[UR8][R44.64], R49 ;  /* 0x000000312c006986 */ /* 0x0007e2000c101508 */
[----:B------:R-:W-:Y:S01]  /*1f0b0*/  ISETP.LT.AND P6, PT, R43, UR12, !P1 ;  /* 0x0000000c2b007c0c */ /* 0x000fe2000cfc1270 */
[C---:B0-----:R-:W-:Y:S02]  /*1f0c0*/  VIADD R46, R48.reuse, UR26 ;  /* 0x0000001a302e7c36 */ /* 0x041fe40008000000 */
[----:B-1----:R-:W-:Y:S01]  /*1f0d0*/  IMAD.WIDE R38, R48, 0x2, R58 ;  /* 0x0000000230267825 */ /* 0x002fe200078e023a */
[----:B------:R-:W-:Y:S01]  /*1f0e0*/  ISETP.GE.AND P2, PT, R50, UR4, PT ;  /* 0x0000000432007c0c */ /* 0x000fe2000bf46270 */
[----:B------:R-:W-:Y:S01]  /*1f0f0*/  ULDC UR4, c[0x0][0x228] ;  /* 0x00008a0000047ab9 */ /* 0x000fe20000000800 */
[----:B------:R-:W4:Y:S01]  /*1f100*/  LDL.LU.64 R36, [R1+0xc08] ;  /* 0x000c080001247983 */ /* 0x000f220000300a00 */
[----:B--2---:R-:W-:Y:S01]  /*1f110*/  IMAD.WIDE R52, R48, 0x2, R60 ;  /* 0x0000000230347825 */ /* 0x004fe200078e023c */
[----:B------:R-:W-:Y:S01]  /*1f120*/  PRMT R54, R51, 0x7632, R54 ;  /* 0x0000763233367816 */ /* 0x000fe20000000036 */
[----:B------:R-:W-:Y:S01]  /*1f130*/  ULDC UR12, c[0x0][0x228] ;  /* 0x00008a00000c7ab9 */ /* 0x000fe20000000800 */
[----:B------:R0:W-:Y:S01]  /*1f140*/  @P4 STG.E.U16 desc[UR8][R38.64], R55 ;  /* 0x0000003726004986 */ /* 0x0001e2000c101508 */
[----:B------:R-:W-:Y:S01]  /*1f150*/  ISETP.LT.AND P4, PT, R11, UR4, !P1 ;  /* 0x000000040b007c0c */ /* 0x000fe2000cf81270 */
[C---:B---3--:R-:W-:Y:S01]  /*1f160*/  IMAD.WIDE R48, R46.reuse, 0x2, R2 ;  /* 0x000000022e307825 */ /* 0x048fe200078e0202 */
[----:B------:R-:W-:Y:S01]  /*1f170*/  PRMT R40, R47, 0x7632, R40 ;  /* 0x000076322f287816 */ /* 0x000fe20000000028 */
[----:B------:R1:W-:Y:S01]  /*1f180*/  @P3 STG.E.U16 desc[UR8][R52.64], R42 ;  /* 0x0000002a34003986 */ /* 0x0003e2000c101508 */
[----:B------:R-:W-:Y:S01]  /*1f190*/  ISETP.LT.AND P3, PT, R15, UR6, !P1 ;  /* 0x000000060f007c0c */ /* 0x000fe2000cf61270 */
[----:B------:R-:W-:Y:S01]  /*1f1a0*/  IMAD.WIDE R44, R46, 0x2, R56 ;  /* 0x000000022e2c7825 */ /* 0x000fe200078e0238 */
[----:B------:R-:W-:Y:S01]  /*1f1b0*/  ULDC UR4, c[0x0][0x22c] ;  /* 0x00008b0000047ab9 */ /* 0x000fe20000000800 */
[----:B------:R-:W2:Y:S01]  /*1f1c0*/  LDL.LU R41, [R1+0xa0] ;  /* 0x0000a00001297983 */ /* 0x000ea20000300800 */
[----:B------:R-:W-:-:S03]  /*1f1d0*/  ULDC UR6, c[0x0][0x228] ;  /* 0x00008a0000067ab9 */ /* 0x000fc60000000800 */
[----:B0-----:R-:W3:Y:S04]  /*1f1e0*/  LDL.LU.64 R38, [R1+0xc00] ;  /* 0x000c000001267983 */ /* 0x001ee80000300a00 */
[----:B-1----:R-:W4:Y:S01]  /*1f1f0*/  LDL.LU R42, [R1+0x90] ;  /* 0x00009000012a7983 */ /* 0x002f220000300800 */
[----:B------:R-:W-:-:S03]  /*1f200*/  IMAD.WIDE R52, R46, 0x2, R58 ;  /* 0x000000022e347825 */ /* 0x000fc600078e023a */
[----:B------:R-:W-:Y:S04]  /*1f210*/  @P5 STG.E.U16 desc[UR8][R48.64], R51 ;  /* 0x0000003330005986 */ /* 0x000fe8000c101508 */
[----:B------:R0:W-:Y:S04]  /*1f220*/  @P6 STG.E.U16 desc[UR8][R44.64], R54 ;  /* 0x000000362c006986 */ /* 0x0001e8000c101508 */
[----:B------:R-:W-:Y:S01]  /*1f230*/  @P4 STG.E.U16 desc[UR8][R52.64], R47 ;  /* 0x0000002f34004986 */ /* 0x000fe2000c101508 */
[----:B0-----:R-:W-:-:S05]  /*1f240*/  IMAD.WIDE R44, R46, 0x2, R60 ;  /* 0x000000022e2c7825 */ /* 0x001fca00078e023c */
[----:B------:R0:W-:Y:S04]  /*1f250*/  @P3 STG.E.U16 desc[UR8][R44.64], R40 ;  /* 0x000000282c003986 */ /* 0x0001e8000c101508 */
[----:B0-----:R-:W3:Y:S01]  /*1f260*/  LDL.LU R40, [R1+0xbf8] ;  /* 0x000bf80001287983 */ /* 0x001ee20000300800 */
[----:B------:R-:W-:Y:S01]  /*1f270*/  VIADD R55, R14, 0x11 ;  /* 0x000000110e377836 */ /* 0x000fe20000000000 */
[----:B------:R-:W-:Y:S01]  /*1f280*/  ISETP.LT.AND P5, PT, R7, UR10, !P2 ;  /* 0x0000000a07007c0c */ /* 0x000fe2000d7a1270 */
[----:B------:R-:W-:Y:S01]  /*1f290*/  VIADD R54, R46, UR26 ;  /* 0x0000001a2e367c36 */ /* 0x000fe20008000000 */
[----:B------:R-:W-:Y:S01]  /*1f2a0*/  ISETP.LT.AND P6, PT, R43, UR12, !P2 ;  /* 0x0000000c2b007c0c */ /* 0x000fe2000d7c1270 */
[----:B------:R-:W-:Y:S01]  /*1f2b0*/  ULDC UR10, c[0x0][0x228] ;  /* 0x00008a00000a7ab9 */ /* 0x000fe20000000800 */
[----:B------:R-:W-:Y:S01]  /*1f2c0*/  ISETP.GE.AND P1, PT, R55, UR4, PT ;  /* 0x0000000437007c0c */ /* 0x000fe2000bf26270 */
[----:B------:R-:W-:Y:S01]  /*1f2d0*/  ULDC UR4, c[0x0][0x228] ;  /* 0x00008a0000047ab9 */ /* 0x000fe20000000800 */
[----:B------:R-:W-:Y:S01]  /*1f2e0*/  ISETP.LT.AND P3, PT, R15, UR6, !P2 ;  /* 0x000000060f007c0c */ /* 0x000fe2000d761270 */
[C---:B------:R-:W-:Y:S01]  /*1f2f0*/  IMAD.WIDE R48, R54.reuse, 0x2, R2 ;  /* 0x0000000236307825 */ /* 0x040fe200078e0202 */
[----:B------:R-:W-:Y:S01]  /*1f300*/  ISETP.LT.AND P4, PT, R11, UR4, !P2 ;  /* 0x000000040b007c0c */ /* 0x000fe2000d781270 */
[----:B------:R-:W-:Y:S01]  /*1f310*/  ULDC UR12, c[0x0][0x228] ;  /* 0x00008a00000c7ab9 */ /* 0x000fe20000000800 */
[----:B------:R-:W-:Y:S01]  /*1f320*/  ULDC UR4, c[0x0][0x22c] ;  /* 0x00008b0000047ab9 */ /* 0x000fe20000000800 */
[----:B------:R-:W-:Y:S01]  /*1f330*/  IMAD.WIDE R50, R54, 0x2, R56 ;  /* 0x0000000236327825 */ /* 0x000fe200078e0238 */
[----:B------:R-:W-:-:S03]  /*1f340*/  ULDC UR6, c[0x0][0x228] ;  /* 0x00008a0000067ab9 */ /* 0x000fc60000000800 */
[----:B------:R-:W-:Y:S02]  /*1f350*/  VIADD R53, R14, 0x12 ;  /* 0x000000120e357836 */ /* 0x000fe40000000000 */
[----:B------:R-:W-:-:S03]  /*1f360*/  IMAD.WIDE R44, R54, 0x2, R58 ;  /* 0x00000002362c7825 */ /* 0x000fc600078e023a */
[----:B------:R-:W-:Y:S01]  /*1f370*/  ISETP.GE.AND P2, PT, R53, UR4, PT ;  /* 0x0000000435007c0c */ /* 0x000fe2000bf46270 */
[----:B------:R-:W-:Y:S01]  /*1f380*/  VIADD R52, R54, UR26 ;  /* 0x0000001a36347c36 */ /* 0x000fe20008000000 */
[----:B------:R-:W-:Y:S01]  /*1f390*/  ULDC UR4, c[0x0][0x228] ;  /* 0x00008a0000047ab9 */ /* 0x000fe20000000800 */
[----:B--2---:R-:W-:Y:S01]  /*1f3a0*/  PRMT R46, R41, 0x7632, R46 ;  /* 0x00007632292e7816 */ /* 0x004fe2000000002e */
[----:B------:R0:W-:Y:S01]  /*1f3b0*/  @P5 STG.E.U16 desc[UR8][R48.64], R41 ;  /* 0x0000002930005986 */ /* 0x0001e2000c101508 */
[----:B------:R-:W-:Y:S02]  /*1f3c0*/  ISETP.LT.AND P5, PT, R7, UR10, !P1 ;  /* 0x0000000a07007c0c */ /* 0x000fe4000cfa1270 */
[----:B----4-:R-:W-:Y:S01]  /*1f3d0*/  PRMT R55, R42, 0x7632, R55 ;  /* 0x000076322a377816 */ /* 0x010fe20000000037 */
[----:B------:R1:W-:Y:S01]  /*1f3e0*/  @P6 STG.E.U16 desc[UR8][R50.64], R46 ;  /* 0x0000002e32006986 */ /* 0x0003e2000c101508 */
[----:B------:R-:W-:Y:S01]  /*1f3f0*/  ISETP.LT.AND P6, PT, R43, UR12, !P1 ;  /* 0x0000000c2b007c0c */ /* 0x000fe2000cfc1270 */
[----:B------:R-:W-:Y:S01]  /*1f400*/  VIADD R53, R14, 0x13 ;  /* 0x000000130e357836 */ /* 0x000fe20000000000 */
[----:B------:R-:W-:Y:S01]  /*1f410*/  ULDC UR10, c[0x0][0x228] ;  /* 0x00008a00000a7ab9 */ /* 0x000fe20000000800 */
[----:B------:R2:W-:Y:S01]  /*1f420*/  @P4 STG.E.U16 desc[UR8][R44.64], R42 ;  /* 0x0000002a2c004986 */ /* 0x0005e2000c101508 */
[----:B------:R-:W-:Y:S01]  /*1f430*/  ISETP.LT.AND P4, PT, R11, UR4, !P1 ;  /* 0x000000040b007c0c */ /* 0x000fe2000cf81270 */
[----:B0-----:R-:W-:Y:S01]  /*1f440*/  IMAD.WIDE R48, R52, 0x2, R2 ;  /* 0x0000000234307825 */ /* 0x001fe200078e0202 */
[----:B------:R-:W-:Y:S01]  /*1f450*/  ULDC UR4, c[0x0][0x22c] ;  /* 0x00008b0000047ab9 */ /* 0x000fe20000000800 */
[----:B------:R-:W4:Y:S01]  /*1f460*/  LDL.LU R41, [R1+0xbf4] ;  /* 0x000bf40001297983 */ /* 0x000f220000300800 */
[----:B------:R-:W-:Y:S01]  /*1f470*/  ULDC UR12, c[0x0][0x228] ;  /* 0x00008a00000c7ab9 */ /* 0x000fe20000000800 */
[----:B-1----:R-:W-:-:S02]  /*1f480*/  IMAD.WIDE R46, R54, 0x2, R60 ;  /* 0x00000002362e7825 */ /* 0x002fc400078e023c */
[----:B------:R-:W4:Y:S04]  /*1f490*/  LDL.LU R43, [R1+0xa4] ;  /* 0x0000a400012b7983 */ /* 0x000f280000300800 */
[----:B------:R0:W-:Y:S01]  /*1f4a0*/  @P3 STG.E.U16 desc[UR8][R46.64], R55 ;  /* 0x000000372e003986 */ /* 0x0001e2000c101508 */
[----:B------:R-:W-:Y:S01]  /*1f4b0*/  ISETP.LT.AND P3, PT, R15, UR6, !P1 ;  /* 0x000000060f007c0c */ /* 0x000fe2000cf61270 */
[C---:B------:R-:W-:Y:S02]  /*1f4c0*/  IMAD.WIDE R50, R52.reuse, 0x2, R56 ;  /* 0x0000000234327825 */ /* 0x040fe400078e0238 */
[----:B--2---:R-:W2:Y:S01]  /*1f4d0*/  LDL.LU R42, [R1+0xbf0] ;  /* 0x000bf000012a7983 */ /* 0x004ea20000300800 */
[----:B------:R-:W-:Y:S01]  /*1f4e0*/  ULDC UR6, c[0x0][0x228] ;  /* 0x00008a0000067ab9 */ /* 0x000fe20000000800 */
[----:B------:R-:W-:-:S02]  /*1f4f0*/  IMAD.WIDE R44, R52, 0x2, R58 ;  /* 0x00000002342c7825 */ /* 0x000fc400078e023a */
[----:B0-----:R-:W2:Y:S02]  /*1f500*/  LDL.LU R55, [R1+0x928] ;  /* 0x0009280001377983 */ /* 0x001ea40000300800 */
[----:B------:R-:W-:Y:S01]  /*1f510*/  IMAD.WIDE R46, R52, 0x2, R60 ;  /* 0x00000002342e7825 */ /* 0x000fe200078e023c */
[----:B---3--:R-:W-:Y:S01]  /*1f520*/  PRMT R54, R40, 0x7632, R54 ;  /* 0x0000763228367816 */ /* 0x008fe20000000036 */
[----:B------:R-:W-:Y:S04]  /*1f530*/  @P5 STG.E.U16 desc[UR8][R48.64], R40 ;  /* 0x0000002830005986 */ /* 0x000fe8000c101508 */
[----:B------:R0:W-:Y:S04]  /*1f540*/  @P6 STG.E.U16 desc[UR8][R50.64], R54 ;  /* 0x0000003632006986 */ /* 0x0001e8000c101508 */
[----:B------:R-:W-:Y:S01]  /*1f550*/  @P4 STG.E.U16 desc[UR8][R44.64], R36 ;  /* 0x000000242c004986 */ /* 0x000fe2000c101508 */
[----:B0-----:R-:W-:-:S05]  /*1f560*/  PRMT R54, R36, 0x7632, R54 ;  /* 0x0000763224367816 */ /* 0x001fca0000000036 */
[----:B------:R0:W-:Y:S04]  /*1f570*/  @P3 STG.E.U16 desc[UR8][R46.64], R54 ;  /* 0x000000362e003986 */ /* 0x0001e8000c101508 */
[----:B0-----:R-:W3:Y:S01]  /*1f580*/  LDL.LU R54, [R1+0x94] ;  /* 0x0000940001367983 */ /* 0x001ee20000300800 */
[----:B------:R-:W-:Y:S01]  /*1f590*/  ISETP.GE.AND P1, PT, R53, UR4, PT ;  /* 0x0000000435007c0c */ /* 0x000fe2000bf26270 */
[----:B------:R-:W-:Y:S01]  /*1f5a0*/  ULDC UR4, c[0x0][0x228] ;  /* 0x00008a0000047ab9 */ /* 0x000fe20000000800 */
[----:B------:R-:W-:Y:S01]  /*1f5b0*/  ISETP.LT.AND P5, PT, R7, UR10, !P2 ;  /* 0x0000000a07007c0c */ /* 0x000fe2000d7a1270 */
[----:B------:R-:W-:Y:S01]  /*1f5c0*/  VIADD R40, R52, UR26 ;  /* 0x0000001a34287c36 */ /* 0x000fe20008000000 */
[----:B------:R-:W-:Y:S01]  /*1f5d0*/  ISETP.LT.AND P4, PT, R11, UR4, !P2 ;  /* 0x000000040b007c0c */ /* 0x000fe2000d781270 */
[----:B------:R-:W-:Y:S01]  /*1f5e0*/  ULDC UR10, c[0x0][0x228] ;  /* 0x00008a00000a7ab9 */ /* 0x000fe20000000800 */
[----:B------:R-:W-:Y:S01]  /*1f5f0*/  ISETP.LT.AND P3, PT, R15, UR6, !P2 ;  /* 0x000000060f007c0c */ /* 0x000fe2000d761270 */
[----:B------:R-:W-:Y:S01]  /*1f600*/  IMAD.WIDE R48, R40, 0x2, R2 ;  /* 0x0000000228307825 */ /* 0x000fe200078e0202 */
[----:B------:R-:W-:Y:S01]  /*1f610*/  ULDC UR4, c[0x0][0x22c] ;  /* 0x00008b0000047ab9 */ /* 0x000fe20000000800 */
[----:B------:R-:W-:-:S02]  /*1f620*/  ULDC UR6, c[0x0][0x228] ;  /* 0x00008a0000067ab9 */ /* 0x000fc40000000800 */
[----:B------:R-:W-:-:S04]  /*1f630*/  IMAD.WIDE R50, R40, 0x2, R56 ;  /* 0x0000000228327825 */ /* 0x000fc800078e0238 */
[----:B------:R-:W-:-:S04]  /*1f640*/  IMAD.WIDE R44, R40, 0x2, R58 ;  /* 0x00000002282c7825 */ /* 0x000fc800078e023a */
[----:B------:R-:W-:Y:S01]  /*1f650*/  IMAD.WIDE R46, R40, 0x2, R60 ;  /* 0x00000002282e7825 */ /* 0x000fe200078e023c */
[----:B----4-:R-:W-:Y:S01]  /*1f660*/  PRMT R52, R43, 0x7632, R52 ;  /* 0x000076322b347816 */ /* 0x010fe20000000034 */
[----:B------:R0:W-:Y:S04]  /*1f670*/  @P5 STG.E.U16 desc[UR8][R48.64], R43 ;  /* 0x0000002b30005986 */ /* 0x0001e8000c101508 */
[----:B0-----:R-:W4:Y:S01]  /*1f680*/  LDL.LU R43, [R1+0xbec] ;  /* 0x000bec00012b7983 */ /* 0x001f220000300800 */
[----:B--2---:R-:W-:Y:S01]  /*1f690*/  ISETP.LT.AND P6, PT, R55, UR12, !P2 ;  /* 0x0000000c37007c0c */ /* 0x004fe2000d7c1270 */
[----:B------:R-:W-:-:S12]  /*1f6a0*/  ULDC UR12, c[0x0][0x228] ;  /* 0x00008a00000c7ab9 */ /* 0x000fd80000000800 */
[----:B------:R-:W-:Y:S01]  /*1f6b0*/  @P6 STG.E.U16 desc[UR8][R50.64], R52 ;  /* 0x0000003432006986 */ /* 0x000fe2000c101508 */
[----:B---3--:R-:W-:-:S03]  /*1f6c0*/  PRMT R53, R54, 0x7632, R53 ;  /* 0x0000763236357816 */ /* 0x008fc60000000035 */
[----:B------:R0:W-:Y:S04]  /*1f6d0*/  @P4 STG.E.U16 desc[UR8][R44.64], R54 ;  /* 0x000000362c004986 */ /* 0x0001e8000c101508 */
[----:B------:R1:W-:Y:S04]  /*1f6e0*/  @P3 STG.E.U16 desc[UR8][R46.64], R53 ;  /* 0x000000352e003986 */ /* 0x0003e8000c101508 */
[----:B0-----:R-:W2:Y:S04]  /*1f6f0*/  LDL.LU R54, [R1+0x98] ;  /* 0x0000980001367983 */ /* 0x001ea80000300800 */
[----:B-1----:R-:W3:Y:S01]  /*1f700*/  LDL.LU R53, [R1+0xa8] ;  /* 0x0000a80001357983 */ /* 0x002ee20000300800 */
[----:B------:R-:W-:Y:S01]  /*1f710*/  ISETP.LT.AND P5, PT, R7, UR10, !P1 ;  /* 0x0000000a07007c0c */ /* 0x000fe2000cfa1270 */
[----:B------:R-:W-:Y:S01]  /*1f720*/  VIADD R52, R14, 0x14 ;  /* 0x000000140e347836 */ /* 0x000fe20000000000 */
[----:B------:R-:W-:Y:S01]  /*1f730*/  ISETP.LT.AND P6, PT, R55, UR12, !P1 ;  /* 0x0000000c37007c0c */ /* 0x000fe2000cfc1270 */
[----:B------:R-:W-:Y:S01]  /*1f740*/  VIADD R36, R40, UR26 ;  /* 0x0000001a28247c36 */ /* 0x000fe20008000000 */
[----:B------:R-:W-:-:S02]  /*1f750*/  ULDC UR10, c[0x0][0x228] ;  /* 0x00008a00000a7ab9 */ /* 0x000fc40000000800 */
[----:B------:R-:W-:Y:S01]  /*1f760*/  ISETP.GE.AND P2, PT, R52, UR4, PT ;  /* 0x0000000434007c0c */ /* 0x000fe2000bf46270 */
[----:B------:R-:W-:Y:S01]  /*1f770*/  ULDC UR4, c[0x0][0x228] ;  /* 0x00008a0000047ab9 */ /* 0x000fe20000000800 */
[C---:B------:R-:W-:Y:S01]  /*1f780*/  IMAD.WIDE R48, R36.reuse, 0x2, R2 ;  /* 0x0000000224307825 */ /* 0x040fe200078e0202 */
[----:B------:R-:W-:Y:S01]  /*1f790*/  PRMT R40, R41, 0x7632, R40 ;  /* 0x0000763229287816 */ /* 0x000fe20000000028 */
[----:B------:R-:W-:Y:S01]  /*1f7a0*/  ULDC UR12, c[0x0][0x228] ;  /* 0x00008a00000c7ab9 */ /* 0x000fe20000000800 */
[----:B------:R-:W-:Y:S01]  /*1f7b0*/  ISETP.LT.AND P4, PT, R11, UR4, !P1 ;  /* 0x000000040b007c0c */ /* 0x000fe2000cf81270 */
[C---:B------:R-:W-:Y:S01]  /*1f7c0*/  IMAD.WIDE R50, R36.reuse, 0x2, R56 ;  /* 0x0000000224327825 */ /* 0x040fe200078e0238 */
[----:B------:R-:W-:Y:S01]  /*1f7d0*/  @P5 STG.E.U16 desc[UR8][R48.64], R41 ;  /* 0x0000002930005986 */ /* 0x000fe2000c101508 */
[----:B------:R-:W-:Y:S01]  /*1f7e0*/  ISETP.LT.AND P3, PT, R15, UR6, !P1 ;  /* 0x000000060f007c0c */ /* 0x000fe2000cf61270 */
[----:B------:R-:W-:Y:S01]  /*1f7f0*/  ULDC UR4, c[0x0][0x22c] ;  /* 0x00008b0000047ab9 */ /* 0x000fe20000000800 */
[----:B------:R-:W-:Y:S01]  /*1f800*/  ISETP.LT.AND P5, PT, R7, UR10, !P2 ;  /* 0x0000000a07007c0c */ /* 0x000fe2000d7a1270 */
[----:B------:R0:W-:Y:S01]  /*1f810*/  @P6 STG.E.U16 desc[UR8][R50.64], R40 ;  /* 0x0000002832006986 */ /* 0x0001e2000c101508 */
[----:B------:R-:W-:Y:S01]  /*1f820*/  ISETP.LT.AND P6, PT, R55, UR12, !P2 ;  /* 0x0000000c37007c0c */ /* 0x000fe2000d7c1270 */
[----:B------:R-:W-:Y:S01]  /*1f830*/  IMAD.WIDE R44, R36, 0x2, R60 ;  /* 0x00000002242c7825 */ /* 0x000fe200078e023c */
[----:B------:R-:W-:Y:S01]  /*1f840*/  PRMT R52, R37, 0x7632, R52 ;  /* 0x0000763225347816 */ /* 0x000fe20000000034 */
[----:B------:R-:W-:Y:S01]  /*1f850*/  ULDC UR6, c[0x0][0x228] ;  /* 0x00008a0000067ab9 */ /* 0x000fe20000000800 */
[----:B------:R-:W-:Y:S01]  /*1f860*/  ULDC UR10, c[0x0][0x228] ;  /* 0x00008a00000a7ab9 */ /* 0x000fe20000000800 */
[----:B------:R-:W-:Y:S01]  /*1f870*/  ULDC UR12, c[0x0][0x228] ;  /* 0x00008a00000c7ab9 */ /* 0x000fe20000000800 */
[----:B0-----:R-:W-:-:S02]  /*1f880*/  VIADD R51, R14, 0x15 ;  /* 0x000000150e337836 */ /* 0x001fc40000000000 */
[----:B------:R-:W-:-:S03]  /*1f890*/  IMAD.WIDE R40, R36, 0x2, R58 ;  /* 0x0000000224287825 */ /* 0x000fc600078e023a */
[----:B------:R-:W-:Y:S01]  /*1f8a0*/  ISETP.GE.AND P1, PT, R51, UR4, PT ;  /* 0x0000000433007c0c */ /* 0x000fe2000bf26270 */
[----:B------:R-:W-:Y:S01]  /*1f8b0*/  VIADD R50, R36, UR26 ;  /* 0x0000001a24327c36 */ /* 0x000fe20008000000 */
[----:B------:R-:W-:Y:S01]  /*1f8c0*/  ULDC UR4, c[0x0][0x228] ;  /* 0x00008a0000047ab9 */ /* 0x000fe20000000800 */
[----:B------:R-:W-:Y:S01]  /*1f8d0*/  @P4 STG.E.U16 desc[UR8][R40.64], R37 ;  /* 0x0000002528004986 */ /* 0x000fe2000c101508 */
[----:B------:R-:W-:Y:S01]  /*1f8e0*/  ISETP.LT.AND P4, PT, R11, UR4, !P2 ;  /* 0x000000040b007c0c */ /* 0x000fe2000d781270 */
[----:B------:R-:W-:Y:S01]  /*1f8f0*/  IMAD.WIDE R46, R50, 0x2, R2 ;  /* 0x00000002322e7825 */ /* 0x000fe200078e0202 */
[----:B------:R-:W-:-:S03]  /*1f900*/  ULDC UR4, c[0x0][0x22c] ;  /* 0x00008b0000047ab9 */ /* 0x000fc60000000800 */
[----:B------:R-:W-:Y:S01]  /*1f910*/  IMAD.WIDE R48, R50, 0x2, R56 ;  /* 0x0000000232307825 */ /* 0x000fe200078e0238 */
[----:B------:R-:W-:Y:S01]  /*1f920*/  @P3 STG.E.U16 desc[UR8][R44.64], R52 ;  /* 0x000000342c003986 */ /* 0x000fe2000c101508 */
[----:B---3--:R-:W-:-:S03]  /*1f930*/  PRMT R36, R53, 0x7632, R36 ;  /* 0x0000763235247816 */ /* 0x008fc60000000024 */
[----:B------:R0:W-:Y:S04]  /*1f940*/  @P5 STG.E.U16 desc[UR8][R46.64], R53 ;  /* 0x000000352e005986 */ /* 0x0001e8000c101508 */
[----:B------:R1:W-:Y:S01]  /*1f950*/  @P6 STG.E.U16 desc[UR8][R48.64], R36 ;  /* 0x0000002430006986 */ /* 0x0003e2000c101508 */
[----:B--2---:R-:W-:-:S03]  /*1f960*/  PRMT R51, R54, 0x7632, R51 ;  /* 0x0000763236337816 */ /* 0x004fc60000000033 */
[----:B0-----:R-:W2:Y:S01]  /*1f970*/  LDL.LU R53, [R1+0xac] ;  /* 0x0000ac0001357983 */ /* 0x001ea20000300800 */
[----:B-1----:R-:W-:-:S05]  /*1f980*/  IMAD.WIDE R36, R50, 0x2, R58 ;  /* 0x0000000232247825 */ /* 0x002fca00078e023a */
[----:B------:R0:W-:Y:S04]  /*1f990*/  @P4 STG.E.U16 desc[UR8][R36.64], R54 ;  /* 0x0000003624004986 */ /* 0x0001e8000c101508 */
[----:B0-----:R-:W3:Y:S01]  /*1f9a0*/  LDL.LU R54, [R1+0x9c] ;  /* 0x00009c0001367983 */ /* 0x001ee20000300800 */
[----:B------:R-:W-:Y:S01]  /*1f9b0*/  VIADD R49, R14, 0x16 ;  /* 0x000000160e317836 */ /* 0x000fe20000000000 */
[----:B------:R-:W-:Y:S02]  /*1f9c0*/  ISETP.LT.AND P3, PT, R15, UR6, !P2 ;  /* 0x000000060f007c0c */ /* 0x000fe4000d761270 */
[----:B------:R-:W-:Y:S01]  /*1f9d0*/  ISETP.LT.AND P5, PT, R7, UR10, !P1 ;  /* 0x0000000a07007c0c */ /* 0x000fe2000cfa1270 */
[C---:B------:R-:W-:Y:S01]  /*1f9e0*/  VIADD R48, R50.reuse, UR26 ;  /* 0x0000001a32307c36 */ /* 0x040fe20008000000 */
[----:B------:R-:W-:Y:S01]  /*1f9f0*/  ISETP.GE.AND P2, PT, R49, UR4, PT ;  /* 0x0000000431007c0c */ /* 0x000fe2000bf46270 */
[----:B------:R-:W-:Y:S01]  /*1fa00*/  ULDC UR4, c[0x0][0x228] ;  /* 0x00008a0000047ab9 */ /* 0x000fe20000000800 */
[----:B------:R-:W-:Y:S01]  /*1fa10*/  ISETP.LT.AND P6, PT, R55, UR12, !P1 ;  /* 0x0000000c37007c0c */ /* 0x000fe2000cfc1270 */
[----:B------:R-:W-:Y:S01]  /*1fa20*/  IMAD.WIDE R40, R50, 0x2, R60 ;  /* 0x0000000232287825 */ /* 0x000fe200078e023c */
[----:B------:R-:W-:Y:S01]  /*1fa30*/  ISETP.LT.AND P4, PT, R11, UR4, !P1 ;  /* 0x000000040b007c0c */ /* 0x000fe2000cf81270 */
[----:B------:R-:W-:Y:S01]  /*1fa40*/  ULDC UR6, c[0x0][0x228] ;  /* 0x00008a0000067ab9 */ /* 0x000fe20000000800 */
[----:B------:R-:W-:Y:S01]  /*1fa50*/  ULDC UR10, c[0x0][0x228] ;  /* 0x00008a00000a7ab9 */ /* 0x000fe20000000800 */
[----:B------:R-:W-:Y:S01]  /*1fa60*/  IMAD.WIDE R44, R48, 0x2, R2 ;  /* 0x00000002302c7825 */ /* 0x000fe200078e0202 */
[----:B------:R-:W-:Y:S01]  /*1fa70*/  PRMT R50, R42, 0x7632, R50 ;  /* 0x000076322a327816 */ /* 0x000fe20000000032 */
[----:B------:R0:W-:Y:S01]  /*1fa80*/  @P3 STG.E.U16 desc[UR8][R40.64], R51 ;  /* 0x0000003328003986 */ /* 0x0001e2000c101508 */
[----:B------:R-:W-:Y:S01]  /*1fa90*/  ISETP.LT.AND P3, PT, R15, UR6, !P1 ;  /* 0x000000060f007c0c */ /* 0x000fe2000cf61270 */
[----:B------:R-:W-:Y:S01]  /*1faa0*/  VIADD R49, R14, 0x17 ;  /* 0x000000170e317836 */ /* 0x000fe20000000000 */
[----:B------:R-:W-:Y:S01]  /*1fab0*/  ULDC UR4, c[0x0][0x22c] ;  /* 0x00008b0000047ab9 */ /* 0x000fe20000000800 */
[C---:B------:R-:W-:Y:S01]  /*1fac0*/  IMAD.WIDE R46, R48.reuse, 0x2, R56 ;  /* 0x00000002302e7825 */ /* 0x040fe200078e0238 */
[----:B------:R1:W-:Y:S01]  /*1fad0*/  @P5 STG.E.U16 desc[UR8][R44.64], R42 ;  /* 0x0000002a2c005986 */ /* 0x0003e2000c101508 */
[----:B------:R-:W-:Y:S01]  /*1fae0*/  ISETP.LT.AND P5, PT, R7, UR10, !P2 ;  /* 0x0000000a07007c0c */ /* 0x000fe2000d7a1270 */
[----:B------:R-:W-:Y:S01]  /*1faf0*/  ULDC UR12, c[0x0][0x228] ;  /* 0x00008a00000c7ab9 */ /* 0x000fe20000000800 */
[----:B------:R-:W-:Y:S01]  /*1fb00*/  IMAD.WIDE R36, R48, 0x2, R58 ;  /* 0x0000000230247825 */ /* 0x000fe200078e023a */
[----:B------:R-:W-:Y:S01]  /*1fb10*/  ISETP.GE.AND P1, PT, R49, UR4, PT ;  /* 0x0000000431007c0c */ /* 0x000fe2000bf26270 */
[----:B------:R4:W-:Y:S01]  /*1fb20*/  @P6 STG.E.U16 desc[UR8][R46.64], R50 ;  /* 0x000000322e006986 */ /* 0x0009e2000c101508 */
[----:B------:R-:W-:Y:S01]  /*1fb30*/  ULDC UR4, c[0x0][0x228] ;  /* 0x00008a0000047ab9 */ /* 0x000fe20000000800 */
[----:B------:R-:W-:-:S02]  /*1fb40*/  ISETP.LT.AND P6, PT, R55, UR12, !P2 ;  /* 0x0000000c37007c0c */ /* 0x000fc4000d7c1270 */
[----:B------:R-:W3:Y:S01]  /*1fb50*/  LDL.LU R52, [R1+0x70] ;  /* 0x0000700001347983 */ /* 0x000ee20000300800 */
[C---:B0-----:R-:W-:Y:S01]  /*1fb60*/  IMAD.WIDE R40, R48.reuse, 0x2, R60 ;  /* 0x0000000230287825 */ /* 0x041fe200078e023c */
[----:B------:R-:W-:Y:S01]  /*1fb70*/  ULDC UR6, c[0x0][0x228] ;  /* 0x00008a0000067ab9 */ /* 0x000fe20000000800 */
[----:B------:R-:W-:Y:S01]  /*1fb80*/  ULDC UR10, c[0x0][0x228] ;  /* 0x00008a00000a7ab9 */ /* 0x000fe20000000800 */
[----:B------:R0:W-:Y:S01]  /*1fb90*/  @P4 STG.E.U16 desc[UR8][R36.64], R38 ;  /* 0x0000002624004986 */ /* 0x0001e2000c101508 */
[----:B-1----:R-:W-:Y:S01]  /*1fba0*/  VIADD R42, R48, UR26 ;  /* 0x0000001a302a7c36 */ /* 0x002fe20008000000 */
[----:B------:R-:W-:Y:S01]  /*1fbb0*/  ISETP.LT.AND P4, PT, R11, UR4, !P2 ;  /* 0x000000040b007c0c */ /* 0x000fe2000d781270 */
[----:B------:R-:W-:Y:S01]  /*1fbc0*/  ULDC UR12, c[0x0][0x228] ;  /* 0x00008a00000c7ab9 */ /* 0x000fe20000000800 */
[----:B----4-:R-:W-:Y:S01]  /*1fbd0*/  PRMT R50, R38, 0x7632, R50 ;  /* 0x0000763226327816 */ /* 0x010fe20000000032 */
[----:B------:R-:W-:Y:S01]  /*1fbe0*/  IMAD.WIDE R44, R42, 0x2, R2 ;  /* 0x000000022a2c7825 */ /* 0x000fe200078e0202 */
[----:B------:R-:W-:-:S03]  /*1fbf0*/  ULDC UR4, c[0x0][0x22c] ;  /* 0x00008b0000047ab9 */ /* 0x000fc60000000800 */
[----:B------:R-:W-:Y:S01]  /*1fc00*/  @P3 STG.E.U16 desc[UR8][R40.64], R50 ;  /* 0x0000003228003986 */ /* 0x000fe2000c101508 */
[----:B------:R-:W-:-:S04]  /*1fc10*/  IMAD.WIDE R46, R42, 0x2, R56 ;  /* 0x000000022a2e7825 */ /* 0x000fc800078e0238 */
[----:B0-----:R-:W-:Y:S01]  /*1fc20*/  IMAD.WIDE R36, R42, 0x2, R58 ;  /* 0x000000022a247825 */ /* 0x001fe200078e023a */
[----:B--2---:R-:W-:Y:S01]  /*1fc30*/  PRMT R48, R53, 0x7632, R48 ;  /* 0x0000763235307816 */ /* 0x004fe20000000030 */
[----:B------:R0:W-:Y:S04]  /*1fc40*/  @P5 STG.E.U16 desc[UR8][R44.64], R53 ;  /* 0x000000352c005986 */ /* 0x0001e8000c101508 */
[----:B------:R-:W-:Y:S04]  /*1fc50*/  @P6 STG.E.U16 desc[UR8][R46.64], R48 ;  /* 0x000000302e006986 */ /* 0x000fe8000c101508 */
[----:B0-----:R-:W2:Y:S01]  /*1fc60*/  LDL.LU R53, [R1+0xe0] ;  /* 0x0000e00001357983 */ /* 0x001ea20000300800 */
[----:B---3--:R-:W-:-:S03]  /*1fc70*/  PRMT R49, R54, 0x7632, R49 ;  /* 0x0000763236317816 */ /* 0x008fc60000000031 */
[----:B------:R0:W-:Y:S04]  /*1fc80*/  @P4 STG.E.U16 desc[UR8][R36.64], R54 ;  /* 0x0000003624004986 */ /* 0x0001e8000c101508 */
[----:B0-----:R-:W3:Y:S01]  /*1fc90*/  LDL.LU R54, [R1+0x80] ;  /* 0x0000800001367983 */ /* 0x001ee20000300800 */
[----:B------:R-:W-:Y:S01]  /*1fca0*/  ISETP.LT.AND P3, PT, R15, UR6, !P2 ;  /* 0x000000060f007c0c */ /* 0x000fe2000d761270 */
        /* <DEDUP_REMOVED lines=12> */
[C---:B------:R-:W-:Y:S01]  /*1fd70*/  IMAD.WIDE R46, R38.reuse, 0x2, R56 ;  /* 0x00000002262e7825 */ /* 0x040fe200078e0238 */
[----:B------:R0:W-:Y:S01]  /*1fd80*/  @P3 STG.E.U16 desc[UR8][R40.64], R49 ;  /* 0x0000003128003986 */ /* 0x0001e2000c101508 */
[----:B------:R-:W-:Y:S01]  /*1fd90*/  ISETP.LT.AND P3, PT, R15, UR6, !P1 ;  /* 0x000000060f007c0c */ /* 0x000fe2000cf61270 */
[----:B------:R-:W-:Y:S01]  /*1fda0*/  ULDC UR12, c[0x0][0x228] ;  /* 0x00008a00000c7ab9 */ /* 0x000fe20000000800 */
[C---:B------:R-:W-:Y:S01]  /*1fdb0*/  IMAD.WIDE R36, R38.reuse, 0x2, R58 ;  /* 0x0000000226247825 */ /* 0x040fe200078e023a */
[----:B------:R-:W-:Y:S01]  /*1fdc0*/  @P5 STG.E.U16 desc[UR8][R44.64], R43 ;  /* 0x0000002b2c005986 */ /* 0x000fe2000c101508 */
[----:B------:R-:W-:Y:S01]  /*1fdd0*/  ISETP.LT.AND P5, PT, R7, UR10, !P2 ;  /* 0x0000000a07007c0c */ /* 0x000fe2000d7a1270 */
[----:B------:R-:W-:Y:S01]  /*1fde0*/  ULDC UR4, c[0x0][0x22c] ;  /* 0x00008b0000047ab9 */ /* 0x000fe20000000800 */
[----:B------:R-:W-:Y:S01]  /*1fdf0*/  PRMT R48, R39, 0x7632, R48 ;  /* 0x0000763227307816 */ /* 0x000fe20000000030 */
[----:B------:R1:W-:Y:S01]  /*1fe00*/  @P6 STG.E.U16 desc[UR8][R46.64], R42 ;  /* 0x0000002a2e006986 */ /* 0x0003e2000c101508 */
[----:B------:R-:W-:Y:S01]  /*1fe10*/  ISETP.LT.AND P6, PT, R55, UR12, !P2 ;  /* 0x0000000c37007c0c */ /* 0x000fe2000d7c1270 */
[----:B------:R-:W-:Y:S01]  /*1fe20*/  ULDC UR6, c[0x0][0x228] ;  /* 0x00008a0000067ab9 */ /* 0x000fe20000000800 */
[----:B------:R-:W-:Y:S01]  /*1fe30*/  ULDC UR10, c[0x0][0x228] ;  /* 0x00008a00000a7ab9 */ /* 0x000fe20000000800 */
[----:B0-----:R-:W-:Y:S01]  /*1fe40*/  IMAD.WIDE R40, R38, 0x2, R60 ;  /* 0x0000000226287825 */ /* 0x001fe200078e023c */
[----:B------:R0:W-:Y:S01]  /*1fe50*/  @P4 STG.E.U16 desc[UR8][R36.64], R39 ;  /* 0x0000002724004986 */ /* 0x0001e2000c101508 */
[----:B------:R-:W-:-:S03]  /*1fe60*/  ULDC UR12, c[0x0][0x228] ;  /* 0x00008a00000c7ab9 */ /* 0x000fc60000000800 */
[----:B------:R-:W4:Y:S01]  /*1fe70*/  LDL.LU R51, [R1+0xb0] ;  /* 0x0000b00001337983 */ /* 0x000f220000300800 */
[----:B-1----:R-:W-:Y:S02]  /*1fe80*/  VIADD R47, R14, 0x19 ;  /* 0x000000190e2f7836 */ /* 0x002fe40000000000 */
[----:B------:R-:W-:-:S03]  /*1fe90*/  VIADD R46, R38, UR26 ;  /* 0x0000001a262e7c36 */ /* 0x000fc60008000000 */
[----:B------:R-:W-:Y:S01]  /*1fea0*/  ISETP.GE.AND P1, PT, R47, UR4, PT ;  /* 0x000000042f007c0c */ /* 0x000fe2000bf26270 */
[----:B------:R-:W-:Y:S01]  /*1feb0*/  ULDC UR4, c[0x0][0x228] ;  /* 0x00008a0000047ab9 */ /* 0x000fe20000000800 */
[----:B------:R-:W-:Y:S01]  /*1fec0*/  IMAD.WIDE R42, R46, 0x2, R2 ;  /* 0x000000022e2a7825 */ /* 0x000fe200078e0202 */
[----:B------:R-:W-:Y:S01]  /*1fed0*/  ISETP.LT.AND P4, PT, R11, UR4, !P2 ;  /* 0x000000040b007c0c */ /* 0x000fe2000d781270 */
[----:B------:R-:W-:Y:S01]  /*1fee0*/  @P3 STG.E.U16 desc[UR8][R40.64], R48 ;  /* 0x0000003028003986 */ /* 0x000fe2000c101508 */
[----:B------:R-:W-:Y:S01]  /*1fef0*/  PRMT R38, R52, 0x7632, R38 ;  /* 0x0000763234267816 */ /* 0x000fe20000000026 */
[C---:B------:R-:W-:Y:S01]  /*1ff00*/  IMAD.WIDE R44, R46.reuse, 0x2, R56 ;  /* 0x000000022e2c7825 */ /* 0x040fe200078e0238 */
[----:B------:R-:W-:Y:S01]  /*1ff10*/  ISETP.LT.AND P3, PT, R15, UR6, !P2 ;  /* 0x000000060f007c0c */ /* 0x000fe2000d761270 */
[----:B------:R1:W-:Y:S01]  /*1ff20*/  @P5 STG.E.U16 desc[UR8][R42.64], R52 ;  /* 0x000000342a005986 */ /* 0x0003e2000c101508 */
[----:B------:R-:W-:Y:S01]  /*1ff30*/  ISETP.LT.AND P5, PT, R7, UR10, !P1 ;  /* 0x0000000a07007c0c */ /* 0x000fe2000cfa1270 */
[----:B0-----:R-:W-:Y:S01]  /*1ff40*/  IMAD.WIDE R36, R46, 0x2, R58 ;  /* 0x000000022e247825 */ /* 0x001fe200078e023a */
[----:B------:R-:W-:Y:S01]  /*1ff50*/  ULDC UR4, c[0x0][0x22c] ;  /* 0x00008b0000047ab9 */ /* 0x000fe20000000800 */
[----:B------:R0:W-:Y:S01]  /*1ff60*/  @P6 STG.E.U16 desc[UR8][R44.64], R38 ;  /* 0x000000262c006986 */ /* 0x0001e2000c101508 */
[----:B------:R-:W-:Y:S01]  /*1ff70*/  ULDC UR6, c[0x0][0x228] ;  /* 0x00008a0000067ab9 */ /* 0x000fe20000000800 */
[----:B------:R-:W-:-:S02]  /*1ff80*/  ULDC UR10, c[0x0][0x228] ;  /* 0x00008a00000a7ab9 */ /* 0x000fc40000000800 */
[----:B-1----:R-:W4:Y:S01]  /*1ff90*/  LDL.LU R52, [R1+0x74] ;  /* 0x0000740001347983 */ /* 0x002f220000300800 */
[C---:B0-----:R-:W-:Y:S02]  /*1ffa0*/  VIADD R44, R46.reuse, UR26 ;  /* 0x0000001a2e2c7c36 */ /* 0x041fe40008000000 */
[----:B------:R-:W-:-:S04]  /*1ffb0*/  IMAD.WIDE R38, R46, 0x2, R60 ;  /* 0x000000022e267825 */ /* 0x000fc800078e023c */
[----:B------:R-:W-:Y:S01]  /*1ffc0*/  IMAD.WIDE R40, R44, 0x2, R2 ;  /* 0x000000022c287825 */ /* 0x000fe200078e0202 */
[----:B--2---:R-:W-:Y:S01]  /*1ffd0*/  PRMT R47, R53, 0x7632, R47 ;  /* 0x00007632352f7816 */ /* 0x004fe2000000002f */
[----:B------:R0:W-:Y:S04]  /*1ffe0*/  @P4 STG.E.U16 desc[UR8][R36.64], R53 ;  /* 0x0000003524004986 */ /* 0x0001e8000c101508 */
[----:B------:R-:W-:Y:S04]  /*1fff0*/  @P3 STG.E.U16 desc[UR8][R38.64], R47 ;  /* 0x0000002f26003986 */ /* 0x000fe8000c101508 */
[----:B0-----:R-:W2:Y:S01]  /*20000*/  LDL.LU R53, [R1+0xe4] ;  /* 0x0000e40001357983 */ /* 0x001ea20000300800 */
[----:B---3--:R-:W-:-:S03]  /*20010*/  PRMT R46, R54, 0x7632, R46 ;  /* 0x00007632362e7816 */ /* 0x008fc6000000002e */
[----:B------:R0:W-:Y:S04]  /*20020*/  @P5 STG.E.U16 desc[UR8][R40.64], R54 ;  /* 0x0000003628005986 */ /* 0x0001e8000c101508 */
[----:B0-----:R-:W3:Y:S01]  /*20030*/  LDL.LU R54, [R1+0x84] ;  /* 0x0000840001367983 */ /* 0x001ee20000300800 */
[----:B------:R-:W-:Y:S01]  /*20040*/  VIADD R45, R14, 0x1a ;  /* 0x0000001a0e2d7836 */ /* 0x000fe20000000000 */
[----:B------:R-:W-:Y:S01]  /*20050*/  ISETP.LT.AND P6, PT, R55, UR12, !P1 ;  /* 0x0000000c37007c0c */ /* 0x000fe2000cfc1270 */
[C---:B------:R-:W-:Y:S01]  /*20060*/  IMAD.WIDE R42, R44.reuse, 0x2, R56 ;  /* 0x000000022c2a7825 */ /* 0x040fe200078e0238 */
[----:B------:R-:W-:Y:S01]  /*20070*/  ISETP.LT.AND P3, PT, R15, UR6, !P1 ;  /* 0x000000060f007c0c */ /* 0x000fe2000cf61270 */
[----:B------:R-:W-:Y:S01]  /*20080*/  ULDC UR12, c[0x0][0x228] ;  /* 0x00008a00000c7ab9 */ /* 0x000fe20000000800 */
[----:B------:R-:W-:Y:S01]  /*20090*/  ISETP.GE.AND P2, PT, R45, UR4, PT ;  /* 0x000000042d007c0c */ /* 0x000fe2000bf46270 */
[----:B------:R-:W-:Y:S01]  /*200a0*/  ULDC UR4, c[0x0][0x228] ;  /* 0x00008a0000047ab9 */ /* 0x000fe20000000800 */
[----:B------:R-:W-:Y:S01]  /*200b0*/  IMAD.WIDE R36, R44, 0x2, R58 ;  /* 0x000000022c247825 */ /* 0x000fe200078e023a */
[----:B------:R-:W-:Y:S01]  /*200c0*/  ISETP.LT.AND P4, PT, R11, UR4, !P1 ;  /* 0x000000040b007c0c */ /* 0x000fe2000cf81270 */
[----:B------:R-:W-:Y:S01]  /*200d0*/  ULDC UR4, c[0x0][0x22c] ;  /* 0x00008b0000047ab9 */ /* 0x000fe20000000800 */
[----:B------:R-:W-:-:S04]  /*200e0*/  ISETP.LT.AND P5, PT, R7, UR10, !P2 ;  /* 0x0000000a07007c0c */ /* 0x000fc8000d7a1270 */
[----:B------:R0:W-:Y:S01]  /*200f0*/  @P6 STG.E.U16 desc[UR8][R42.64], R46 ;  /* 0x0000002e2a006986 */ /* 0x0001e2000c101508 */
[C---:B------:R-:W-:Y:S01]  /*20100*/  VIADD R45, R44.reuse, UR26 ;  /* 0x0000001a2c2d7c36 */ /* 0x040fe20008000000 */
[----:B------:R-:W-:Y:S01]  /*20110*/  ISETP.LT.AND P6, PT, R55, UR12, !P2 ;  /* 0x0000000c37007c0c */ /* 0x000fe2000d7c1270 */
[----:B------:R-:W-:Y:S01]  /*20120*/  IMAD.WIDE R38, R44, 0x2, R60 ;  /* 0x000000022c267825 */ /* 0x000fe200078e023c */
[----:B----4-:R-:W-:Y:S01]  /*20130*/  PRMT R47, R51, 0x7632, R47 ;  /* 0x00007632332f7816 */ /* 0x010fe2000000002f */
[----:B------:R-:W-:Y:S01]  /*20140*/  ULDC UR6, c[0x0][0x228] ;  /* 0x00008a0000067ab9 */ /* 0x000fe20000000800 */
[----:B------:R-:W-:Y:S01]  /*20150*/  ULDC UR10, c[0x0][0x228] ;  /* 0x00008a00000a7ab9 */ /* 0x000fe20000000800 */
[----:B0-----:R-:W-:Y:S01]  /*20160*/  VIADD R46, R14, 0x1b ;  /* 0x0000001b0e2e7836 */ /* 0x001fe20000000000 */
[----:B------:R0:W-:Y:S01]  /*20170*/  @P4 STG.E.U16 desc[UR8][R36.64], R51 ;  /* 0x0000003324004986 */ /* 0x0001e2000c101508 */
[----:B------:R-:W-:Y:S01]  /*20180*/  IMAD.WIDE R40, R45, 0x2, R2 ;  /* 0x000000022d287825 */ /* 0x000fe200078e0202 */
[----:B------:R-:W-:-:S02]  /*20190*/  ULDC UR12, c[0x0][0x228] ;  /* 0x00008a00000c7ab9 */ /* 0x000fc40000000800 */
[----:B------:R-:W-:Y:S01]  /*201a0*/  ISETP.GE.AND P1, PT, R46, UR4, PT ;  /* 0x000000042e007c0c */ /* 0x000fe2000bf26270 */
[----:B------:R-:W-:Y:S02]  /*201b0*/  ULDC UR4, c[0x0][0x228] ;  /* 0x00008a0000047ab9 */ /* 0x000fe40000000800 */
[----:B------:R-:W-:Y:S01]  /*201c0*/  ISETP.LT.AND P4, PT, R11, UR4, !P2 ;  /* 0x000000040b007c0c */ /* 0x000fe2000d781270 */
[----:B------:R-:W-:Y:S04]  /*201d0*/  @P3 STG.E.U16 desc[UR8][R38.64], R47 ;  /* 0x0000002f26003986 */ /* 0x000fe8000c101508 */
[----:B0-----:R-:W4:Y:S01]  /*201e0*/  LDL.LU R51, [R1+0xb4] ;  /* 0x0000b40001337983 */ /* 0x001f220000300800 */
[----:B------:R-:W-:Y:S01]  /*201f0*/  IMAD.WIDE R42, R45, 0x2, R56 ;  /* 0x000000022d2a7825 */ /* 0x000fe200078e0238 */
[----:B------:R-:W-:Y:S01]  /*20200*/  ISETP.LT.AND P3, PT, R15, UR6, !P2 ;  /* 0x000000060f007c0c */ /* 0x000fe2000d761270 */
[----:B------:R-:W-:Y:S01]  /*20210*/  ULDC UR4, c[0x0][0x22c] ;  /* 0x00008b0000047ab9 */ /* 0x000fe20000000800 */
[----:B------:R-:W-:Y:S01]  /*20220*/  ULDC UR6, c[0x0][0x228] ;  /* 0x00008a0000067ab9 */ /* 0x000fe20000000800 */
[----:B------:R-:W-:Y:S01]  /*20230*/  PRMT R44, R52, 0x7632, R44 ;  /* 0x00007632342c7816 */ /* 0x000fe2000000002c */
[----:B------:R0:W-:Y:S01]  /*20240*/  @P5 STG.E.U16 desc[UR8][R40.64], R52 ;  /* 0x0000003428005986 */ /* 0x0001e2000c101508 */
[----:B------:R-:W-:Y:S01]  /*20250*/  ISETP.LT.AND P5, PT, R7, UR10, !P1 ;  /* 0x0000000a07007c0c */ /* 0x000fe2000cfa1270 */
[C---:B------:R-:W-:Y:S01]  /*20260*/  IMAD.WIDE R36, R45.reuse, 0x2, R58 ;  /* 0x000000022d247825 */ /* 0x040fe200078e023a */
[----:B------:R-:W-:Y:S01]  /*20270*/  ULDC UR10, c[0x0][0x228] ;  /* 0x00008a00000a7ab9 */ /* 0x000fe20000000800 */
[----:B------:R1:W-:Y:S04]  /*20280*/  @P6 STG.E.U16 desc[UR8][R42.64], R44 ;  /* 0x0000002c2a006986 */ /* 0x0003e8000c101508 */
[----:B0-----:R-:W4:Y:S01]  /*20290*/  LDL.LU R52, [R1+0x78] ;  /* 0x0000780001347983 */ /* 0x001f220000300800 */
[----:B------:R-:W-:-:S04]  /*202a0*/  IMAD.WIDE R38, R45, 0x2, R60 ;  /* 0x000000022d267825 */ /* 0x000fc800078e023c */
[----:B-1----:R-:W-:-:S04]  /*202b0*/  VIADD R44, R45, UR26 ;  /* 0x0000001a2d2c7c36 */ /* 0x002fc80008000000 */
        /* <DEDUP_REMOVED lines=10> */
[----:B------:R-:W-:Y:S01]  /*20360*/  IMAD.WIDE R42, R44, 0x2, R56 ;  /* 0x000000022c2a7825 */ /* 0x000fe200078e0238 */
[----:B------:R-:W-:Y:S01]  /*20370*/  ISETP.LT.AND P3, PT, R15, UR6, !P1 ;  /* 0x000000060f007c0c */ /* 0x000fe2000cf61270 */
[----:B------:R-:W-:Y:S01]  /*20380*/  ULDC UR12, c[0x0][0x228] ;  /* 0x00008a00000c7ab9 */ /* 0x000fe20000000800 */
[----:B------:R-:W-:Y:S01]  /*20390*/  ISETP.GE.AND P2, PT, R46, UR4, PT ;  /* 0x000000042e007c0c */ /* 0x000fe2000bf46270 */
[----:B------:R-:W-:Y:S01]  /*203a0*/  ULDC UR4, c[0x0][0x228] ;  /* 0x00008a0000047ab9 */ /* 0x000fe20000000800 */
[----:B------:R-:W-:Y:S01]  /*203b0*/  IMAD.WIDE R36, R44, 0x2, R58 ;  /* 0x000000022c247825 */ /* 0x000fe200078e023a */
[----:B------:R-:W-:Y:S01]  /*203c0*/  ISETP.LT.AND P4, PT, R11, UR4, !P1 ;  /* 0x000000040b007c0c */ /* 0x000fe2000cf81270 */
[----:B------:R-:W-:Y:S01]  /*203d0*/  ULDC UR4, c[0x0][0x22c] ;  /* 0x00008b0000047ab9 */ /* 0x000fe20000000800 */
[----:B------:R-:W-:Y:S01]  /*203e0*/  ISETP.LT.AND P5, PT, R7, UR10, !P2 ;  /* 0x0000000a07007c0c */ /* 0x000fe2000d7a1270 */
[----:B------:R-:W-:Y:S01]  /*203f0*/  VIADD R46, R14, 0x1d ;  /* 0x0000001d0e2e7836 */ /* 0x000fe20000000000 */
[----:B------:R-:W-:Y:S01]  /*20400*/  ULDC UR6, c[0x0][0x228] ;  /* 0x00008a0000067ab9 */ /* 0x000fe20000000800 */
[----:B------:R-:W-:Y:S01]  /*20410*/  IMAD.WIDE R38, R44, 0x2, R60 ;  /* 0x000000022c267825 */ /* 0x000fe200078e023c */
[----:B------:R0:W-:Y:S01]  /*20420*/  @P6 STG.E.U16 desc[UR8][R42.64], R45 ;  /* 0x0000002d2a006986 */ /* 0x0001e2000c101508 */
[----:B------:R-:W-:Y:S01]  /*20430*/  ISETP.LT.AND P6, PT, R55, UR12, !P2 ;  /* 0x0000000c37007c0c */ /* 0x000fe2000d7c1270 */
[----:B------:R-:W-:Y:S01]  /*20440*/  ULDC UR10, c[0x0][0x228] ;  /* 0x00008a00000a7ab9 */ /* 0x000fe20000000800 */
[----:B------:R-:W-:Y:S01]  /*20450*/  ISETP.GE.AND P1, PT, R46, UR4, PT ;  /* 0x000000042e007c0c */ /* 0x000fe2000bf26270 */
[----:B------:R-:W-:Y:S01]  /*20460*/  ULDC UR4, c[0x0][0x228] ;  /* 0x00008a0000047ab9 */ /* 0x000fe20000000800 */
[----:B0-----:R-:W-:Y:S01]  /*20470*/  VIADD R45, R44, UR26 ;  /* 0x0000001a2c2d7c36 */ /* 0x001fe20008000000 */
[----:B----4-:R-:W-:Y:S01]  /*20480*/  PRMT R47, R51, 0x7632, R47 ;  /* 0x00007632332f7816 */ /* 0x010fe2000000002f */
[----:B------:R0:W-:Y:S01]  /*20490*/  @P4 STG.E.U16 desc[UR8][R36.64], R51 ;  /* 0x0000003324004986 */ /* 0x0001e2000c101508 */
[----:B------:R-:W-:Y:S01]  /*204a0*/  ISETP.LT.AND P4, PT, R11, UR4, !P2 ;  /* 0x000000040b007c0c */ /* 0x000fe2000d781270 */
[----:B------:R-:W-:Y:S01]  /*204b0*/  IMAD.WIDE R40, R45, 0x2, R2 ;  /* 0x000000022d287825 */ /* 0x000fe200078e0202 */
[----:B------:R-:W-:Y:S01]  /*204c0*/  ULDC UR12, c[0x0][0x228] ;  /* 0x00008a00000c7ab9 */ /* 0x000fe20000000800 */
[----:B------:R1:W-:Y:S01]  /*204d0*/  @P3 STG.E.U16 desc[UR8][R38.64], R47 ;  /* 0x0000002f26003986 */ /* 0x0003e2000c101508 */
[----:B------:R-:W-:Y:S01]  /*204e0*/  ISETP.LT.AND P3, PT, R15, UR6, !P2 ;  /* 0x000000060f007c0c */ /* 0x000fe2000d761270 */
[C---:B------:R-:W-:Y:S01]  /*204f0*/  IMAD.WIDE R42, R45.reuse, 0x2, R56 ;  /* 0x000000022d2a7825 */ /* 0x040fe200078e0238 */
[----:B------:R-:W-:Y:S01]  /*20500*/  ULDC UR4, c[0x0][0x22c] ;  /* 0x00008b0000047ab9 */ /* 0x000fe20000000800 */
[----:B------:R-:W-:Y:S01]  /*20510*/  ULDC UR6, c[0x0][0x228] ;  /* 0x00008a0000067ab9 */ /* 0x000fe20000000800 */
[----:B0-----:R-:W4:Y:S01]  /*20520*/  LDL.LU R51, [R1+0xb8] ;  /* 0x0000b80001337983 */ /* 0x001f220000300800 */
[----:B------:R-:W-:Y:S01]  /*20530*/  IMAD.WIDE R36, R45, 0x2, R58 ;  /* 0x000000022d247825 */ /* 0x000fe200078e023a */
[----:B------:R-:W-:-:S02]  /*20540*/  PRMT R44, R52, 0x7632, R44 ;  /* 0x00007632342c7816 */ /* 0x000fc4000000002c */
[----:B------:R0:W-:Y:S01]  /*20550*/  @P5 STG.E.U16 desc[UR8][R40.64], R52 ;  /* 0x0000003428005986 */ /* 0x0001e2000c101508 */
[----:B------:R-:W-:Y:S01]  /*20560*/  ISETP.LT.AND P5, PT, R7, UR10, !P1 ;  /* 0x0000000a07007c0c */ /* 0x000fe2000cfa1270 */
[C---:B-1----:R-:W-:Y:S01]  /*20570*/  IMAD.WIDE R38, R45.reuse, 0x2, R60 ;  /* 0x000000022d267825 */ /* 0x042fe200078e023c */
[----:B------:R-:W-:Y:S01]  /*20580*/  ULDC UR10, c[0x0][0x228] ;  /* 0x00008a00000a7ab9 */ /* 0x000fe20000000800 */
[----:B------:R1:W-:Y:S04]  /*20590*/  @P6 STG.E.U16 desc[UR8][R42.64], R44 ;  /* 0x0000002c2a006986 */ /* 0x0003e8000c101508 */
[----:B0-----:R-:W4:Y:S01]  /*205a0*/  LDL.LU R52, [R1+0x7c] ;  /* 0x00007c0001347983 */ /* 0x001f220000300800 */
        /* <DEDUP_REMOVED lines=166> */
[C---:B------:R-:W-:Y:S01]  /*21010*/  VIADD R45, R44.reuse, UR26 ;  /* 0x0000001a2c2d7c36 */ /* 0x040fe20008000000 */
[----:B------:R0:W-:Y:S01]  /*21020*/  @P6 STG.E.U16 desc[UR8][R42.64], R47 ;  /* 0x0000002f2a006986 */ /* 0x0001e2000c101508 */
[----:B------:R-:W-:Y:S01]  /*21030*/  IMAD.WIDE R38, R44, 0x2, R60 ;  /* 0x000000022c267825 */ /* 0x000fe200078e023c */
[----:B------:R-:W-:Y:S01]  /*21040*/  ISETP.GE.AND P1, PT, R46, UR4, PT ;  /* 0x000000042e007c0c */ /* 0x000fe2000bf26270 */
[----:B------:R-:W-:Y:S01]  /*21050*/  ULDC UR4, c[0x0][0x228] ;  /* 0x00008a0000047ab9 */ /* 0x000fe20000000800 */
[----:B------:R-:W-:Y:S01]  /*21060*/  ISETP.LT.AND P6, PT, R55, UR12, !P2 ;  /* 0x0000000c37007c0c */ /* 0x000fe2000d7c1270 */
[----:B------:R-:W-:Y:S01]  /*21070*/  IMAD.WIDE R40, R45, 0x2, R2 ;  /* 0x000000022d287825 */ /* 0x000fe200078e0202 */
[----:B------:R-:W-:Y:S01]  /*21080*/  ULDC UR10, c[0x0][0x228] ;  /* 0x00008a00000a7ab9 */ /* 0x000fe20000000800 */
[----:B------:R-:W-:Y:S01]  /*21090*/  ULDC UR12, c[0x0][0x228] ;  /* 0x00008a00000c7ab9 */ /* 0x000fe20000000800 */
[----:B----4-:R-:W-:Y:S01]  /*210a0*/  PRMT R44, R51, 0x7632, R44 ;  /* 0x00007632332c7816 */ /* 0x010fe2000000002c */
[----:B------:R1:W-:Y:S01]  /*210b0*/  @P4 STG.E.U16 desc[UR8][R36.64], R51 ;  /* 0x0000003324004986 */ /* 0x0003e2000c101508 */
[----:B------:R-:W-:Y:S01]  /*210c0*/  ISETP.LT.AND P4, PT, R11, UR4, !P2 ;  /* 0x000000040b007c0c */ /* 0x000fe2000d781270 */
[----:B0-----:R-:W-:Y:S01]  /*210d0*/  IMAD.WIDE R42, R45, 0x2, R56 ;  /* 0x000000022d2a7825 */ /* 0x001fe200078e0238 */
[----:B------:R-:W-:Y:S01]  /*210e0*/  ULDC UR4, c[0x0][0x22c] ;  /* 0x00008b0000047ab9 */ /* 0x000fe20000000800 */
[----:B------:R0:W-:Y:S01]  /*210f0*/  @P3 STG.E.U16 desc[UR8][R38.64], R44 ;  /* 0x0000002c26003986 */ /* 0x0001e2000c101508 */
[----:B------:R-:W-:-:S02]  /*21100*/  ISETP.LT.AND P3, PT, R15, UR6, !P2 ;  /* 0x000000060f007c0c */ /* 0x000fc4000d761270 */
[----:B------:R-:W-:Y:S01]  /*21110*/  PRMT R47, R52, 0x7632, R47 ;  /* 0x00007632342f7816 */ /* 0x000fe2000000002f */
[----:B-1----:R-:W4:Y:S01]  /*21120*/  LDL.LU R51, [R1+0x108] ;  /* 0x0001080001337983 */ /* 0x002f220000300800 */
[----:B------:R-:W-:Y:S01]  /*21130*/  IMAD.WIDE R36, R45, 0x2, R58 ;  /* 0x000000022d247825 */ /* 0x000fe200078e023a */
[----:B------:R-:W-:Y:S02]  /*21140*/  ULDC UR6, c[0x0][0x228] ;  /* 0x00008a0000067ab9 */ /* 0x000fe40000000800 */
[----:B------:R1:W-:Y:S01]  /*21150*/  @P5 STG.E.U16 desc[UR8][R40.64], R52 ;  /* 0x0000003428005986 */ /* 0x0003e2000c101508 */
[----:B------:R-:W-:Y:S01]  /*21160*/  ISETP.LT.AND P5, PT, R7, UR10, !P1 ;  /* 0x0000000a07007c0c */ /* 0x000fe2000cfa1270 */
[C---:B0-----:R-:W-:Y:S01]  /*21170*/  VIADD R44, R45.reuse, UR26 ;  /* 0x0000001a2d2c7c36 */ /* 0x041fe20008000000 */
[----:B------:R-:W-:Y:S01]  /*21180*/  ULDC UR10, c[0x0][0x228] ;  /* 0x00008a00000a7ab9 */ /* 0x000fe20000000800 */
[----:B------:R-:W-:Y:S01]  /*21190*/  @P6 STG.E.U16 desc[UR8][R42.64], R47 ;  /* 0x0000002f2a006986 */ /* 0x000fe2000c101508 */
[----:B------:R-:W-:-:S03]  /*211a0*/  IMAD.WIDE R38, R45, 0x2, R60 ;  /* 0x000000022d267825 */ /* 0x000fc600078e023c */
[----:B-1----:R-:W4:Y:S01]  /*211b0*/  LDL.LU R52, [R1+0xcc] ;  /* 0x0000cc0001347983 */ /* 0x002f220000300800 */
[----:B------:R-:W-:Y:S01]  /*211c0*/  IMAD.WIDE R40, R44, 0x2, R2 ;  /* 0x000000022c287825 */ /* 0x000fe200078e0202 */
[----:B--2---:R-:W-:Y:S02]  /*211d0*/  PRMT R45, R53, 0x7632, R45 ;  /* 0x00007632352d7816 */ /* 0x004fe4000000002d */
        /* <DEDUP_REMOVED lines=75> */
[----:B------:R-:W-:-:S02]  /*21690*/  ULDC UR12, c[0x0][0x228] ;  /* 0x00008a00000c7ab9 */ /* 0x000fc40000000800 */
[----:B0-----:R-:W-:Y:S01]  /*216a0*/  IMAD.WIDE R42, R45, 0x2, R56 ;  /* 0x000000022d2a7825 */ /* 0x001fe200078e0238 */
[----:B----4-:R-:W-:Y:S01]  /*216b0*/  PRMT R44, R51, 0x7632, R44 ;  /* 0x00007632332c7816 */ /* 0x010fe2000000002c */
[----:B------:R0:W-:Y:S01]  /*216c0*/  @P4 STG.E.U16 desc[UR8][R36.64], R51 ;  /* 0x0000003324004986 */ /* 0x0001e2000c101508 */
[----:B------:R-:W-:Y:S02]  /*216d0*/  ISETP.LT.AND P4, PT, R11, UR4, !P2 ;  /* 0x000000040b007c0c */ /* 0x000fe4000d781270 */
[----:B------:R-:W-:Y:S01]  /*216e0*/  PRMT R47, R52, 0x7632, R47 ;  /* 0x00007632342f7816 */ /* 0x000fe2000000002f */
[----:B------:R-:W-:Y:S01]  /*216f0*/  @P3 STG.E.U16 desc[UR8][R38.64], R44 ;  /* 0x0000002c26003986 */ /* 0x000fe2000c101508 */
[----:B------:R-:W-:Y:S01]  /*21700*/  ISETP.LT.AND P3, PT, R15, UR6, !P2 ;  /* 0x000000060f007c0c */ /* 0x000fe2000d761270 */
[----:B0-----:R-:W-:Y:S01]  /*21710*/  IMAD.WIDE R36, R45, 0x2, R58 ;  /* 0x000000022d247825 */ /* 0x001fe200078e023a */
[----:B------:R-:W-:Y:S01]  /*21720*/  ULDC UR4, c[0x0][0x22c] ;  /* 0x00008b0000047ab9 */ /* 0x000fe20000000800 */
[----:B------:R0:W-:Y:S01]  /*21730*/  @P5 STG.E.U16 desc[UR8][R40.64], R52 ;  /* 0x0000003428005986 */ /* 0x0001e2000c101508 */
[----:B------:R-:W-:Y:S01]  /*21740*/  ISETP.LT.AND P5, PT, R7, UR10, !P1 ;  /* 0x0000000a07007c0c */ /* 0x000fe2000cfa1270 */
[----:B------:R-:W-:Y:S01]  /*21750*/  VIADD R46, R14, 0x2a ;  /* 0x0000002a0e2e7836 */ /* 0x000fe20000000000 */
[----:B------:R-:W-:Y:S01]  /*21760*/  ULDC UR6, c[0x0][0x228] ;  /* 0x00008a0000067ab9 */ /* 0x000fe20000000800 */
[----:B------:R-:W-:Y:S01]  /*21770*/  @P6 STG.E.U16 desc[UR8][R42.64], R47 ;  /* 0x0000002f2a006986 */ /* 0x000fe2000c101508 */
[----:B------:R-:W-:-:S03]  /*21780*/  ULDC UR10, c[0x0][0x228] ;  /* 0x00008a00000a7ab9 */ /* 0x000fc60000000800 */
[----:B0-----:R-:W4:Y:S01]  /*21790*/  LDL.LU R52, [R1+0x134] ;  /* 0x0001340001347983 */ /* 0x001f220000300800 */
[C---:B------:R-:W-:Y:S02]  /*217a0*/  VIADD R44, R45.reuse, UR26 ;  /* 0x0000001a2d2c7c36 */ /* 0x040fe40008000000 */
        /* <DEDUP_REMOVED lines=9> */
[----:B------:R-:W-:Y:S02]  /*21840*/  ISETP.LT.AND P6, PT, R55, UR12, !P1 ;  /* 0x0000000c37007c0c */ /* 0x000fe4000cfc1270 */
[----:B------:R-:W-:Y:S01]  /*21850*/  ISETP.GE.AND P2, PT, R46, UR4, PT ;  /* 0x000000042e007c0c */ /* 0x000fe2000bf46270 */
[----:B------:R-:W-:Y:S01]  /*21860*/  ULDC UR4, c[0x0][0x228] ;  /* 0x00008a0000047ab9 */ /* 0x000fe20000000800 */
[C---:B------:R-:W-:Y:S01]  /*21870*/  IMAD.WIDE R42, R44.reuse, 0x2, R56 ;  /* 0x000000022c2a7825 */ /* 0x040fe200078e0238 */
[----:B------:R-:W-:Y:S01]  /*21880*/  ISETP.LT.AND P4, PT, R11, UR4, !P1 ;  /* 0x000000040b007c0c */ /* 0x000fe2000cf81270 */
[----:B------:R-:W-:Y:S01]  /*21890*/  ULDC UR4, c[0x0][0x22c] ;  /* 0x00008b0000047ab9 */ /* 0x000fe20000000800 */
[----:B------:R-:W-:Y:S01]  /*218a0*/  ISETP.LT.AND P3, PT, R15, UR6, !P1 ;  /* 0x000000060f007c0c */ /* 0x000fe2000cf61270 */
[----:B------:R-:W-:Y:S01]  /*218b0*/  IMAD.WIDE R36, R44, 0x2, R58 ;  /* 0x000000022c247825 */ /* 0x000fe200078e023a */
[----:B------:R-:W-:Y:S01]  /*218c0*/  ISETP.LT.AND P5, PT, R7, UR10, !P2 ;  /* 0x0000000a07007c0c */ /* 0x000fe2000d7a1270 */
[----:B------:R-:W-:Y:S01]  /*218d0*/  ULDC UR12, c[0x0][0x228] ;  /* 0x00008a00000c7ab9 */ /* 0x000fe20000000800 */
[----:B------:R-:W-:Y:S01]  /*218e0*/  PRMT R46, R32, 0x7632, R46 ;  /* 0x00007632202e7816 */ /* 0x000fe2000000002e */
[----:B------:R-:W-:Y:S01]  /*218f0*/  ULDC UR6, c[0x0][0x228] ;  /* 0x00008a0000067ab9 */ /* 0x000fe20000000800 */
[----:B------:R0:W-:Y:S01]  /*21900*/  @P6 STG.E.U16 desc[UR8][R42.64], R47 ;  /* 0x0000002f2a006986 */ /* 0x0001e2000c101508 */
[----:B------:R-:W-:Y:S01]  /*21910*/  ISETP.LT.AND P6, PT, R55, UR12, !P2 ;  /* 0x0000000c37007c0c */ /* 0x000fe2000d7c1270 */
[----:B------:R-:W-:Y:S01]  /*21920*/  ULDC UR10, c[0x0][0x228] ;  /* 0x00008a00000a7ab9 */ /* 0x000fe20000000800 */
[----:B------:R-:W-:-:S02]  /*21930*/  ULDC UR12, c[0x0][0x228] ;  /* 0x00008a00000c7ab9 */ /* 0x000fc40000000800 */
[----:B------:R1:W-:Y:S01]  /*21940*/  @P4 STG.E.U16 desc[UR8][R36.64], R32 ;  /* 0x0000002024004986 */ /* 0x0003e2000c101508 */
[----:B0-----:R-:W-:Y:S02]  /*21950*/  VIADD R43, R14, 0x2b ;  /* 0x0000002b0e2b7836 */ /* 0x001fe40000000000 */
[C---:B------:R-:W-:Y:S02]  /*21960*/  VIADD R42, R44.reuse, UR26 ;  /* 0x0000001a2c2a7c36 */ /* 0x040fe40008000000 */
[----:B------:R-:W-:Y:S01]  /*21970*/  IMAD.WIDE R44, R44, 0x2, R60 ;  /* 0x000000022c2c7825 */ /* 0x000fe200078e023c */
[----:B------:R-:W-:Y:S01]  /*21980*/  ISETP.GE.AND P1, PT, R43, UR4, PT ;  /* 0x000000042b007c0c */ /* 0x000fe2000bf26270 */
[----:B------:R-:W-:Y:S02]  /*21990*/  ULDC UR4, c[0x0][0x228] ;  /* 0x00008a0000047ab9 */ /* 0x000fe40000000800 */
[C---:B------:R-:W-:Y:S01]  /*219a0*/  IMAD.WIDE R38, R42.reuse, 0x2, R2 ;  /* 0x000000022a267825 */ /* 0x040fe200078e0202 */
[----:B------:R-:W-:Y:S01]  /*219b0*/  ISETP.LT.AND P4, PT, R11, UR4, !P2 ;  /* 0x000000040b007c0c */ /* 0x000fe2000d781270 */
[----:B------:R2:W-:Y:S01]  /*219c0*/  @P3 STG.E.U16 desc[UR8][R44.64], R46 ;  /* 0x0000002e2c003986 */ /* 0x0005e2000c101508 */
[----:B------:R-:W-:Y:S01]  /*219d0*/  ISETP.LT.AND P3, PT, R15, UR6, !P2 ;  /* 0x000000060f007c0c */ /* 0x000fe2000d761270 */
[----:B------:R-:W-:Y:S01]  /*219e0*/  IMAD.WIDE R40, R42, 0x2, R56 ;  /* 0x000000022a287825 */ /* 0x000fe200078e0238 */
[----:B------:R-:W-:Y:S01]  /*219f0*/  ULDC UR4, c[0x0][0x22c] ;  /* 0x00008b0000047ab9 */ /* 0x000fe20000000800 */
[----:B------:R-:W-:-:S02]  /*21a00*/  ULDC UR6, c[0x0][0x228] ;  /* 0x00008a0000067ab9 */ /* 0x000fc40000000800 */
[----:B-1----:R-:W-:-:S04]  /*21a10*/  IMAD.WIDE R36, R42, 0x2, R58 ;  /* 0x000000022a247825 */ /* 0x002fc800078e023a */
[----:B------:R-:W-:Y:S01]  /*21a20*/  VIADD R32, R42, UR26 ;  /* 0x0000001a2a207c36 */ /* 0x000fe20008000000 */
[----:B----4-:R-:W-:Y:S01]  /*21a30*/  PRMT R47, R52, 0x7632, R47 ;  /* 0x00007632342f7816 */ /* 0x010fe2000000002f */
[----:B------:R0:W-:Y:S01]  /*21a40*/  @P5 STG.E.U16 desc[UR8][R38.64], R52 ;  /* 0x0000003426005986 */ /* 0x0001e2000c101508 */
[----:B------:R-:W-:Y:S02]  /*21a50*/  ISETP.LT.AND P5, PT, R7, UR10, !P1 ;  /* 0x0000000a07007c0c */ /* 0x000fe4000cfa1270 */
[----:B--2---:R-:W-:Y:S01]  /*21a60*/  PRMT R45, R53, 0x7632, R45 ;  /* 0x00007632352d7816 */ /* 0x004fe2000000002d */
[----:B0-----:R-:W2:Y:S01]  /*21a70*/  LDL.LU R52, [R1+0x138] ;  /* 0x0001380001347983 */ /* 0x001ea20000300800 */
[----:B------:R-:W-:Y:S01]  /*21a80*/  IMAD.WIDE R38, R42, 0x2, R60 ;  /* 0x000000022a267825 */ /* 0x000fe200078e023c */
[----:B------:R-:W-:Y:S02]  /*21a90*/  ULDC UR10, c[0x0][0x228] ;  /* 0x00008a00000a7ab9 */ /* 0x000fe40000000800 */
[----:B------:R0:W-:Y:S04]  /*21aa0*/  @P6 STG.E.U16 desc[UR8][R40.64], R47 ;  /* 0x0000002f28006986 */ /* 0x0001e8000c101508 */
[----:B------:R1:W-:Y:S04]  /*21ab0*/  @P4 STG.E.U16 desc[UR8][R36.64], R53 ;  /* 0x0000003524004986 */ /* 0x0003e8000c101508 */
[----:B------:R-:W-:Y:S01]  /*21ac0*/  @P3 STG.E.U16 desc[UR8][R38.64], R45 ;  /* 0x0000002d26003986 */ /* 0x000fe2000c101508 */
[----:B0-----:R-:W-:-:S03]  /*21ad0*/  IMAD.WIDE R40, R32, 0x2, R2 ;  /* 0x0000000220287825 */ /* 0x001fc600078e0202 */
[----:B-1----:R-:W4:Y:S01]  /*21ae0*/  LDL.LU R53, [R1+0x128] ;  /* 0x0001280001357983 */ /* 0x002f220000300800 */
        /* <DEDUP_REMOVED lines=10> */
[----:B------:R-:W-:Y:S01]  /*21b90*/  VIADD R45, R14, 0x2d ;  /* 0x0000002d0e2d7836 */ /* 0x000fe20000000000 */
[----:B------:R-:W-:Y:S01]  /*21ba0*/  ISETP.LT.AND P4, PT, R11, UR4, !P1 ;  /* 0x000000040b007c0c */ /* 0x000fe2000cf81270 */
[C---:B------:R-:W-:Y:S01]  /*21bb0*/  VIADD R44, R32.reuse, UR26 ;  /* 0x0000001a202c7c36 */ /* 0x040fe20008000000 */
[----:B------:R-:W-:Y:S01]  /*21bc0*/  ISETP.LT.AND P5, PT, R7, UR10, !P2 ;  /* 0x0000000a07007c0c */ /* 0x000fe2000d7a1270 */
[C---:B------:R-:W-:Y:S01]  /*21bd0*/  IMAD.WIDE R36, R32.reuse, 0x2, R58 ;  /* 0x0000000220247825 */ /* 0x040fe200078e023a */
[----:B------:R-:W-:Y:S01]  /*21be0*/  ULDC UR4, c[0x0][0x22c] ;  /* 0x00008b0000047ab9 */ /* 0x000fe20000000800 */
[----:B------:R-:W-:Y:S01]  /*21bf0*/  ULDC UR6, c[0x0][0x228] ;  /* 0x00008a0000067ab9 */ /* 0x000fe20000000800 */
[----:B------:R0:W-:Y:S01]  /*21c00*/  @P6 STG.E.U16 desc[UR8][R42.64], R46 ;  /* 0x0000002e2a006986 */ /* 0x0001e2000c101508 */
[----:B------:R-:W-:Y:S01]  /*21c10*/  IMAD.WIDE R38, R32, 0x2, R60 ;  /* 0x0000000220267825 */ /* 0x000fe200078e023c */
[----:B------:R-:W-:Y:S01]  /*21c20*/  PRMT R32, R33, 0x7632, R32 ;  /* 0x0000763221207816 */ /* 0x000fe20000000020 */
[----:B------:R-:W-:Y:S01]  /*21c30*/  ULDC UR10, c[0x0][0x228] ;  /* 0x00008a00000a7ab9 */ /* 0x000fe20000000800 */
[----:B------:R-:W-:Y:S01]  /*21c40*/  ISETP.LT.AND P6, PT, R55, UR12, !P2 ;  /* 0x0000000c37007c0c */ /* 0x000fe2000d7c1270 */
[C---:B------:R-:W-:Y:S01]  /*21c50*/  IMAD.WIDE R40, R44.reuse, 0x2, R2 ;  /* 0x000000022c287825 */ /* 0x040fe200078e0202 */
[----:B------:R-:W-:Y:S01]  /*21c60*/  ISETP.GE.AND P1, PT, R45, UR4, PT ;  /* 0x000000042d007c0c */ /* 0x000fe2000bf26270 */
[----:B------:R1:W-:Y:S01]  /*21c70*/  @P4 STG.E.U16 desc[UR8][R36.64], R33 ;  /* 0x0000002124004986 */ /* 0x0003e2000c101508 */
[----:B------:R-:W-:Y:S01]  /*21c80*/  ULDC UR4, c[0x0][0x228] ;  /* 0x00008a0000047ab9 */ /* 0x000fe20000000800 */
[----:B------:R-:W-:Y:S01]  /*21c90*/  ULDC UR12, c[0x0][0x228] ;  /* 0x00008a00000c7ab9 */ /* 0x000fe20000000800 */
[----:B------:R-:W-:Y:S01]  /*21ca0*/  ISETP.LT.AND P4, PT, R11, UR4, !P2 ;  /* 0x000000040b007c0c */ /* 0x000fe2000d781270 */
[----:B------:R1:W-:Y:S01]  /*21cb0*/  @P3 STG.E.U16 desc[UR8][R38.64], R32 ;  /* 0x0000002026003986 */ /* 0x0003e2000c101508 */
[----:B------:R-:W-:Y:S01]  /*21cc0*/  ISETP.LT.AND P3, PT, R15, UR6, !P2 ;  /* 0x000000060f007c0c */ /* 0x000fe2000d761270 */
[----:B0-----:R-:W-:Y:S01]  /*21cd0*/  IMAD.WIDE R42, R44, 0x2, R56 ;  /* 0x000000022c2a7825 */ /* 0x001fe200078e0238 */
[----:B------:R-:W-:Y:S01]  /*21ce0*/  ULDC UR4, c[0x0][0x22c] ;  /* 0x00008b0000047ab9 */ /* 0x000fe20000000800 */
[----:B------:R-:W-:-:S02]  /*21cf0*/  ULDC UR6, c[0x0][0x228] ;  /* 0x00008a0000067ab9 */ /* 0x000fc40000000800 */
[C---:B------:R-:W-:Y:S02]  /*21d00*/  VIADD R45, R44.reuse, UR26 ;  /* 0x0000001a2c2d7c36 */ /* 0x040fe40008000000 */
[----:B-1----:R-:W-:-:S04]  /*21d10*/  IMAD.WIDE R36, R44, 0x2, R60 ;  /* 0x000000022c247825 */ /* 0x002fc800078e023c */
[----:B------:R-:W-:-:S04]  /*21d20*/  IMAD.WIDE R32, R44, 0x2, R58 ;  /* 0x000000022c207825 */ /* 0x000fc800078e023a */
[----:B------:R-:W-:Y:S01]  /*21d30*/  IMAD.WIDE R38, R45, 0x2, R2 ;  /* 0x000000022d267825 */ /* 0x000fe200078e0202 */
[----:B--2---:R-:W-:Y:S01]  /*21d40*/  PRMT R46, R52, 0x7632, R46 ;  /* 0x00007632342e7816 */ /* 0x004fe2000000002e */
[----:B------:R0:W-:Y:S01]  /*21d50*/  @P5 STG.E.U16 desc[UR8][R40.64], R52 ;  /* 0x0000003428005986 */ /* 0x0001e2000c101508 */
[----:B------:R-:W-:Y:S01]  /*21d60*/  ISETP.LT.AND P5, PT, R7, UR10, !P1 ;  /* 0x0000000a07007c0c */ /* 0x000fe2000cfa1270 */
[----:B------:R-:W-:Y:S02]  /*21d70*/  ULDC UR10, c[0x0][0x228] ;  /* 0x00008a00000a7ab9 */ /* 0x000fe40000000800 */
[----:B------:R4:W-:Y:S04]  /*21d80*/  @P6 STG.E.U16 desc[UR8][R42.64], R46 ;  /* 0x0000002e2a006986 */ /* 0x0009e8000c101508 */
[----:B0-----:R-:W2:Y:S01]  /*21d90*/  LDL.LU R52, [R1+0x13c] ;  /* 0x00013c0001347983 */ /* 0x001ea20000300800 */
[----:B----4-:R-:W-:-:S03]  /*21da0*/  PRMT R42, R53, 0x7632, R42 ;  /* 0x00007632352a7816 */ /* 0x010fc6000000002a */
[----:B------:R0:W-:Y:S04]  /*21db0*/  @P4 STG.E.U16 desc[UR8][R32.64], R53 ;  /* 0x0000003520004986 */ /* 0x0001e8000c101508 */
[----:B------:R-:W-:Y:S04]  /*21dc0*/  @P3 STG.E.U16 desc[UR8][R36.64], R42 ;  /* 0x0000002a24003986 */ /* 0x000fe8000c101508 */
[----:B0-----:R-:W4:Y:S01]  /*21dd0*/  LDL.LU R53, [R1+0x12c] ;  /* 0x00012c0001357983 */ /* 0x001f220000300800 */
[----:B---3--:R-:W-:-:S03]  /*21de0*/  PRMT R44, R54, 0x7632, R44 ;  /* 0x00007632362c7816 */ /* 0x008fc6000000002c */
[----:B------:R0:W-:Y:S04]  /*21df0*/  @P5 STG.E.U16 desc[UR8][R38.64], R54 ;  /* 0x0000003626005986 */ /* 0x0001e8000c101508 */
[----:B0-----:R-:W3:Y:S01]  /*21e00*/  LDL.LU R54, [R1+0x11c] ;  /* 0x00011c0001367983 */ /* 0x001ee20000300800 */
[----:B------:R-:W-:Y:S01]  /*21e10*/  ISETP.LT.AND P6, PT, R55, UR12, !P1 ;  /* 0x0000000c37007c0c */ /* 0x000fe2000cfc1270 */
[----:B------:R-:W-:Y:S01]  /*21e20*/  VIADD R43, R14, 0x2e ;  /* 0x0000002e0e2b7836 */ /* 0x000fe20000000000 */
[----:B------:R-:W-:Y:S01]  /*21e30*/  ULDC UR12, c[0x0][0x228] ;  /* 0x00008a00000c7ab9 */ /* 0x000fe20000000800 */
[----:B------:R-:W-:-:S03]  /*21e40*/  IMAD.WIDE R40, R45, 0x2, R56 ;  /* 0x000000022d287825 */ /* 0x000fc600078e0238 */
[----:B------:R-:W-:Y:S01]  /*21e50*/  ISETP.GE.AND P2, PT, R43, UR4, PT ;  /* 0x000000042b007c0c */ /* 0x000fe2000bf46270 */
[----:B------:R-:W-:Y:S02]  /*21e60*/  ULDC UR4, c[0x0][0x228] ;  /* 0x00008a0000047ab9 */ /* 0x000fe40000000800 */
[----:B------:R-:W-:Y:S01]  /*21e70*/  ISETP.LT.AND P3, PT, R11, UR4, !P1 ;  /* 0x000000040b007c0c */ /* 0x000fe2000cf61270 */
[----:B------:R-:W-:Y:S01]  /*21e80*/  VIADD R46, R14, 0x2f ;  /* 0x0000002f0e2e7836 */ /* 0x000fe20000000000 */
[----:B------:R-:W-:Y:S02]  /*21e90*/  ISETP.LT.AND P1, PT, R15, UR6, !P1 ;  /* 0x000000060f007c0c */ /* 0x000fe4000cf21270 */
[----:B------:R0:W-:Y:S01]  /*21ea0*/  @P6 STG.E.U16 desc[UR8][R40.64], R44 ;  /* 0x0000002c28006986 */ /* 0x0001e2000c101508 */
[----:B------:R-:W-:Y:S01]  /*21eb0*/  ISETP.LT.AND P5, PT, R7, UR10, !P2 ;  /* 0x0000000a07007c0c */ /* 0x000fe2000d7a1270 */
[----:B------:R-:W-:Y:S01]  /*21ec0*/  VIADD R43, R45, UR26 ;  /* 0x0000001a2d2b7c36 */ /* 0x000fe20008000000 */
[----:B------:R-:W-:Y:S01]  /*21ed0*/  ISETP.LT.AND P6, PT, R55, UR12, !P2 ;  /* 0x0000000c37007c0c */ /* 0x000fe2000d7c1270 */
[C---:B------:R-:W-:Y:S01]  /*21ee0*/  IMAD.WIDE R32, R45.reuse, 0x2, R58 ;  /* 0x000000022d207825 */ /* 0x040fe200078e023a */
[----:B------:R-:W-:Y:S01]  /*21ef0*/  ULDC UR4, c[0x0][0x22c] ;  /* 0x00008b0000047ab9 */ /* 0x000fe20000000800 */
[----:B------:R-:W-:Y:S01]  /*21f00*/  PRMT R42, R34, 0x7632, R42 ;  /* 0x00007632222a7816 */ /* 0x000fe2000000002a */
[----:B------:R-:W-:Y:S01]  /*21f10*/  ULDC UR6, c[0x0][0x228] ;  /* 0x00008a0000067ab9 */ /* 0x000fe20000000800 */
[----:B------:R-:W-:Y:S01]  /*21f20*/  IMAD.WIDE R36, R45, 0x2, R60 ;  /* 0x000000022d247825 */ /* 0x000fe200078e023c */
[----:B------:R-:W-:Y:S01]  /*21f30*/  ISETP.GE.AND P4, PT, R46, UR4, PT ;  /* 0x000000042e007c0c */ /* 0x000fe2000bf86270 */
[----:B------:R-:W-:Y:S01]  /*21f40*/  ULDC UR4, c[0x0][0x228] ;  /* 0x00008a0000047ab9 */ /* 0x000fe20000000800 */
[----:B------:R1:W-:Y:S01]  /*21f50*/  @P3 STG.E.U16 desc[UR8][R32.64], R34 ;  /* 0x0000002220003986 */ /* 0x0003e2000c101508 */
[----:B------:R-:W-:Y:S01]  /*21f60*/  IMAD.WIDE R38, R43, 0x2, R2 ;  /* 0x000000022b267825 */ /* 0x000fe200078e0202 */
[----:B------:R-:W-:Y:S01]  /*21f70*/  ISETP.LT.AND P3, PT, R11, UR4, !P2 ;  /* 0x000000040b007c0c */ /* 0x000fe2000d761270 */
[----:B------:R-:W-:-:S02]  /*21f80*/  ULDC UR10, c[0x0][0x228] ;  /* 0x00008a00000a7ab9 */ /* 0x000fc40000000800 */
[----:B0-----:R-:W-:Y:S01]  /*21f90*/  IMAD.WIDE R40, R43, 0x2, R56 ;  /* 0x000000022b287825 */ /* 0x001fe200078e0238 */
[----:B------:R0:W-:Y:S01]  /*21fa0*/  @P1 STG.E.U16 desc[UR8][R36.64], R42 ;  /* 0x0000002a24001986 */ /* 0x0001e2000c101508 */
[----:B------:R-:W-:Y:S01]  /*21fb0*/  ULDC UR12, c[0x0][0x228] ;  /* 0x00008a00000c7ab9 */ /* 0x000fe20000000800 */
[----:B------:R-:W-:Y:S01]  /*21fc0*/  ISETP.LT.AND P2, PT, R15, UR6, !P2 ;  /* 0x000000060f007c0c */ /* 0x000fe2000d741270 */
[----:B------:R-:W-:Y:S01]  /*21fd0*/  ULDC UR4, c[0x0][0x22c] ;  /* 0x00008b0000047ab9 */ /* 0x000fe20000000800 */
[C---:B------:R-:W-:Y:S01]  /*21fe0*/  VIADD R45, R43.reuse, UR26 ;  /* 0x0000001a2b2d7c36 */ /* 0x040fe20008000000 */
[----:B------:R-:W-:Y:S01]  /*21ff0*/  ULDC UR6, c[0x0][0x228] ;  /* 0x00008a0000067ab9 */ /* 0x000fe20000000800 */
[----:B-1----:R-:W-:Y:S02]  /*22000*/  VIADD R32, R14, 0x30 ;  /* 0x000000300e207836 */ /* 0x002fe40000000000 */
[----:B0-----:R-:W-:-:S03]  /*22010*/  IMAD.WIDE R36, R43, 0x2, R58 ;  /* 0x000000022b247825 */ /* 0x001fc600078e023a */
[----:B------:R-:W-:Y:S01]  /*22020*/  ISETP.GE.AND P1, PT, R32, UR4, PT ;  /* 0x0000000420007c0c */ /* 0x000fe2000bf26270 */
[----:B------:R-:W-:Y:S01]  /*22030*/  ULDC UR4, c[0x0][0x228] ;  /* 0x00008a0000047ab9 */ /* 0x000fe20000000800 */
[----:B------:R-:W-:-:S04]  /*22040*/  IMAD.WIDE R32, R43, 0x2, R60 ;  /* 0x000000022b207825 */ /* 0x000fc800078e023c */
[----:B------:R-:W-:-:S04]  /*22050*/  IMAD.WIDE R42, R45, 0x2, R58 ;  /* 0x000000022d2a7825 */ /* 0x000fc800078e023a */
[----:B------:R-:W-:Y:S01]  /*22060*/  VIADD R47, R45, UR26 ;  /* 0x0000001a2d2f7c36 */ /* 0x000fe20008000000 */
[----:B--2---:R-:W-:Y:S01]  /*22070*/  PRMT R44, R52, 0x7632, R44 ;  /* 0x00007632342c7816 */ /* 0x004fe2000000002c */
[----:B------:R0:W-:Y:S01]  /*22080*/  @P5 STG.E.U16 desc[UR8][R38.64], R52 ;  /* 0x0000003426005986 */ /* 0x0001e2000c101508 */
[----:B------:R-:W-:Y:S01]  /*22090*/  ISETP.LT.AND P5, PT, R55, UR12, !P4 ;  /* 0x0000000c37007c0c */ /* 0x000fe2000e7a1270 */
[----:B------:R-:W-:Y:S02]  /*220a0*/  ULDC UR12, c[0x0][0x228] ;  /* 0x00008a00000c7ab9 */ /* 0x000fe40000000800 */
[----:B------:R1:W-:Y:S01]  /*220b0*/  @P6 STG.E.U16 desc[UR8][R40.64], R44 ;  /* 0x0000002c28006986 */ /* 0x0003e2000c101508 */
[----:B------:R-:W-:Y:S01]  /*220c0*/  ISETP.LT.AND P6, PT, R7, UR10, !P4 ;  /* 0x0000000a07007c0c */ /* 0x000fe2000e7c1270 */
[----:B------:R-:W-:Y:S01]  /*220d0*/  ULDC UR10, c[0x0][0x228] ;  /* 0x00008a00000a7ab9 */ /* 0x000fe20000000800 */
[----:B0-----:R-:W-:-:S04]  /*220e0*/  IMAD.WIDE R38, R45, 0x2, R2 ;  /* 0x000000022d267825 */ /* 0x001fc800078e0202 */
[----:B-1----:R-:W-:Y:S01]  /*220f0*/  IMAD.WIDE R40, R45, 0x2, R56 ;  /* 0x000000022d287825 */ /* 0x002fe200078e0238 */
[----:B----4-:R-:W-:Y:S01]  /*22100*/  PRMT R34, R53, 0x7632, R34 ;  /* 0x0000763235227816 */ /* 0x010fe20000000022 */
[----:B------:R3:W-:Y:S01]  /*22110*/  @P3 STG.E.U16 desc[UR8][R36.64], R53 ;  /* 0x0000003524003986 */ /* 0x0007e2000c101508 */
[----:B------:R-:W-:Y:S01]  /*22120*/  ISETP.LT.AND P3, PT, R11, UR4, !P4 ;  /* 0x000000040b007c0c */ /* 0x000fe2000e761270 */
[----:B------:R-:W-:Y:S02]  /*22130*/  ULDC UR4, c[0x0][0x228] ;  /* 0x00008a0000047ab9 */ /* 0x000fe40000000800 */
[----:B------:R0:W-:Y:S01]  /*22140*/  @P2 STG.E.U16 desc[UR8][R32.64], R34 ;  /* 0x0000002220002986 */ /* 0x0001e2000c101508 */
[----:B------:R-:W-:Y:S01]  /*22150*/  ISETP.LT.AND P2, PT, R15, UR4, !P4 ;  /* 0x000000040f007c0c */ /* 0x000fe2000e741270 */
[----:B------:R-:W-:Y:S01]  /*22160*/  ULDC UR4, c[0x0][0x22c] ;  /* 0x00008b0000047ab9 */ /* 0x000fe20000000800 */
[----:B------:R-:W-:Y:S01]  /*22170*/  ISETP.LT.AND P4, PT, R7, UR6, !P1 ;  /* 0x0000000607007c0c */ /* 0x000fe2000cf81270 */
[----:B------:R-:W-:Y:S01]  /*22180*/  ULDC UR6, c[0x0][0x228] ;  /* 0x00008a0000067ab9 */ /* 0x000fe20000000800 */
[----:B---3--:R-:W-:Y:S01]  /*22190*/  PRMT R37, R54, 0x7632, R37 ;  /* 0x0000763236257816 */ /* 0x008fe20000000025 */
[----:B------:R1:W-:Y:S01]  /*221a0*/  @P6 STG.E.U16 desc[UR8][R38.64], R54 ;  /* 0x0000003626006986 */ /* 0x0003e2000c101508 */
[----:B------:R-:W-:Y:S01]  /*221b0*/  ISETP.LT.AND P6, PT, R11, UR12, !P1 ;  /* 0x0000000c0b007c0c */ /* 0x000fe2000cfc1270 */
[----:B0-----:R-:W-:Y:S01]  /*221c0*/  VIADD R34, R14, 0x31 ;  /* 0x000000310e227836 */ /* 0x001fe20000000000 */
[----:B------:R-:W-:Y:S01]  /*221d0*/  PRMT R44, R35, 0x7632, R44 ;  /* 0x00007632232c7816 */ /* 0x000fe2000000002c */
[----:B------:R0:W-:Y:S01]  /*221e0*/  @P5 STG.E.U16 desc[UR8][R40.64], R37 ;  /* 0x0000002528005986 */ /* 0x0001e2000c101508 */
[----:B------:R-:W-:Y:S01]  /*221f0*/  ISETP.LT.AND P5, PT, R55, UR10, !P1 ;  /* 0x0000000a37007c0c */ /* 0x000fe2000cfa1270 */
[----:B------:R-:W-:Y:S01]  /*22200*/  IMAD.WIDE R32, R45, 0x2, R60 ;  /* 0x000000022d207825 */ /* 0x000fe200078e023c */
[----:B------:R-:W-:Y:S01]  /*22210*/  PRMT R45, R28, 0x7632, R45 ;  /* 0x000076321c2d7816 */ /* 0x000fe2000000002d */
[----:B------:R2:W-:Y:S01]  /*22220*/  @P3 STG.E.U16 desc[UR8][R42.64], R35 ;  /* 0x000000232a003986 */ /* 0x0005e2000c101508 */
[----:B------:R-:W-:Y:S01]  /*22230*/  ISETP.GE.AND P3, PT, R34, UR4, PT ;  /* 0x0000000422007c0c */ /* 0x000fe2000bf66270 */
[----:B------:R-:W-:Y:S01]  /*22240*/  ULDC UR4, c[0x0][0x228] ;  /* 0x00008a0000047ab9 */ /* 0x000fe20000000800 */
[----:B------:R-:W-:Y:S01]  /*22250*/  ULDC UR10, c[0x0][0x228] ;  /* 0x00008a00000a7ab9 */ /* 0x000fe20000000800 */
[----:B-1----:R-:W-:Y:S01]  /*22260*/  IMAD.WIDE R38, R47, 0x2, R56 ;  /* 0x000000022f267825 */ /* 0x002fe200078e0238 */
[----:B------:R-:W-:-:S03]  /*22270*/  ULDC UR12, c[0x0][0x228] ;  /* 0x00008a00000c7ab9 */ /* 0x000fc60000000800 */
[C---:B0-----:R-:W-:Y:S01]  /*22280*/  IMAD.WIDE R36, R47.reuse, 0x2, R2 ;  /* 0x000000022f247825 */ /* 0x041fe200078e0202 */
[----:B------:R-:W-:Y:S03]  /*22290*/  @P2 STG.E.U16 desc[UR8][R32.64], R44 ;  /* 0x0000002c20002986 */ /* 0x000fe6000c101508 */
[----:B------:R-:W-:Y:S01]  /*222a0*/  IMAD.WIDE R40, R47, 0x2, R58 ;  /* 0x000000022f287825 */ /* 0x000fe200078e023a */
[----:B------:R0:W-:Y:S01]  /*222b0*/  @P4 STG.E.U16 desc[UR8][R36.64], R28 ;  /* 0x0000001c24004986 */ /* 0x0001e2000c101508 */
[----:B------:R-:W-:Y:S01]  /*222c0*/  ISETP.LT.AND P2, PT, R15, UR4, !P1 ;  /* 0x000000040f007c0c */ /* 0x000fe2000cf41270 */
[----:B------:R-:W-:Y:S01]  /*222d0*/  ULDC UR4, c[0x0][0x22c] ;  /* 0x00008b0000047ab9 */ /* 0x000fe20000000800 */
[----:B------:R-:W-:Y:S01]  /*222e0*/  ISETP.LT.AND P4, PT, R7, UR6, !P3 ;  /* 0x0000000607007c0c */ /* 0x000fe2000df81270 */
[----:B------:R-:W-:Y:S01]  /*222f0*/  @P5 STG.E.U16 desc[UR8][R38.64], R45 ;  /* 0x0000002d26005986 */ /* 0x000fe2000c101508 */
[----:B------:R-:W-:Y:S01]  /*22300*/  ISETP.LT.AND P5, PT, R55, UR10, !P3 ;  /* 0x0000000a37007c0c */ /* 0x000fe2000dfa1270 */
[----:B--2---:R-:W-:Y:S01]  /*22310*/  VIADD R43, R47, UR26 ;  /* 0x0000001a2f2b7c36 */ /* 0x004fe20008000000 */
[----:B------:R-:W-:Y:S01]  /*22320*/  ULDC UR6, c[0x0][0x228] ;  /* 0x00008a0000067ab9 */ /* 0x000fe20000000800 */
[----:B------:R1:W-:Y:S01]  /*22330*/  @P6 STG.E.U16 desc[UR8][R40.64], R20 ;  /* 0x0000001428006986 */ /* 0x0003e2000c101508 */
[----:B------:R-:W-:Y:S01]  /*22340*/  ISETP.LT.AND P6, PT, R11, UR12, !P3 ;  /* 0x0000000c0b007c0c */ /* 0x000fe2000dfc1270 */
[----:B------:R-:W-:Y:S01]  /*22350*/  IMAD.WIDE R34, R43, 0x2, R2 ;  /* 0x000000022b227825 */ /* 0x000fe200078e0202 */
[----:B------:R-:W-:Y:S01]  /*22360*/  ULDC UR10, c[0x0][0x228] ;  /* 0x00008a00000a7ab9 */ /* 0x000fe20000000800 */
[----:B0-----:R-:W-:Y:S01]  /*22370*/  PRMT R28, R20, 0x7632, R28 ;  /* 0x00007632141c7816 */ /* 0x001fe2000000001c */
[----:B------:R-:W-:Y:S01]  /*22380*/  ULDC UR12, c[0x0][0x228] ;  /* 0x00008a00000c7ab9 */ /* 0x000fe20000000800 */
[----:B------:R-:W-:-:S04]  /*22390*/  IMAD.WIDE R36, R47, 0x2, R60 ;  /* 0x000000022f247825 */ /* 0x000fc800078e023c */
[----:B-1----:R-:W-:Y:S01]  /*223a0*/  VIADD R40, R14, 0x32 ;  /* 0x000000320e287836 */ /* 0x002fe20000000000 */
[----:B------:R-:W-:Y:S01]  /*223b0*/  PRMT R20, R24, 0x7632, R20 ;  /* 0x0000763218147816 */ /* 0x000fe20000000014 */
[C---:B------:R-:W-:Y:S01]  /*223c0*/  IMAD.WIDE R32, R43.reuse, 0x2, R56 ;  /* 0x000000022b207825 */ /* 0x040fe200078e0238 */
[----:B------:R0:W-:Y:S02]  /*223d0*/  @P2 STG.E.U16 desc[UR8][R36.64], R28 ;  /* 0x0000001c24002986 */ /* 0x0001e4000c101508 */
[----:B------:R-:W-:Y:S01]  /*223e0*/  ISETP.GE.AND P1, PT, R40, UR4, PT ;  /* 0x0000000428007c0c */ /* 0x000fe2000bf26270 */
[----:B------:R-:W-:Y:S01]  /*223f0*/  IMAD.WIDE R38, R43, 0x2, R58 ;  /* 0x000000022b267825 */ /* 0x000fe200078e023a */
[----:B------:R-:W-:Y:S01]  /*22400*/  ULDC UR4, c[0x0][0x228] ;  /* 0x00008a0000047ab9 */ /* 0x000fe20000000800 */
[----:B------:R1:W-:Y:S01]  /*22410*/  @P4 STG.E.U16 desc[UR8][R34.64], R24 ;  /* 0x0000001822004986 */ /* 0x0003e2000c101508 */
[----:B------:R-:W-:Y:S01]  /*22420*/  ISETP.LT.AND P3, PT, R15, UR4, !P3 ;  /* 0x000000040f007c0c */ /* 0x000fe2000df61270 */
[----:B------:R-:W-:Y:S01]  /*22430*/  VIADD R41, R43, UR26 ;  /* 0x0000001a2b297c36 */ /* 0x000fe20008000000 */
[----:B------:R-:W-:Y:S01]  /*22440*/  ISETP.LT.AND P4, PT, R7, UR6, !P1 ;  /* 0x0000000607007c0c */ /* 0x000fe2000cf81270 */
[----:B------:R2:W-:Y:S01]  /*22450*/  @P5 STG.E.U16 desc[UR8][R32.64], R20 ;  /* 0x0000001420005986 */ /* 0x0005e2000c101508 */
[----:B------:R-:W-:Y:S01]  /*22460*/  ISETP.LT.AND P5, PT, R55, UR10, !P1 ;  /* 0x0000000a37007c0c */ /* 0x000fe2000cfa1270 */
[----:B------:R-:W-:Y:S01]  /*22470*/  ULDC UR4, c[0x0][0x22c] ;  /* 0x00008b0000047ab9 */ /* 0x000fe20000000800 */
[----:B0-----:R-:W-:Y:S01]  /*22480*/  IMAD.WIDE R36, R43, 0x2, R60 ;  /* 0x000000022b247825 */ /* 0x001fe200078e023c */
[----:B------:R0:W-:Y:S01]  /*22490*/  @P6 STG.E.U16 desc[UR8][R38.64], R16 ;  /* 0x0000001026006986 */ /* 0x0001e2000c101508 */
[----:B------:R-:W-:Y:S01]  /*224a0*/  ISETP.LT.AND P6, PT, R11, UR12, !P1 ;  /* 0x0000000c0b007c0c */ /* 0x000fe2000cfc1270 */
[----:B------:R-:W-:Y:S01]  /*224b0*/  ULDC UR6, c[0x0][0x228] ;  /* 0x00008a0000067ab9 */ /* 0x000fe20000000800 */
[----:B------:R-:W-:Y:S01]  /*224c0*/  ULDC UR10, c[0x0][0x228] ;  /* 0x00008a00000a7ab9 */ /* 0x000fe20000000800 */
[----:B-1----:R-:W-:Y:S01]  /*224d0*/  VIADD R24, R14, 0x33 ;  /* 0x000000330e187836 */ /* 0x002fe20000000000 */
[----:B------:R-:W-:Y:S01]  /*224e0*/  ULDC UR12, c[0x0][0x228] ;  /* 0x00008a00000c7ab9 */ /* 0x000fe20000000800 */
[----:B------:R-:W-:Y:S01]  /*224f0*/  IMAD.WIDE R34, R41, 0x2, R2 ;  /* 0x0000000229227825 */ /* 0x000fe200078e0202 */
[----:B--2---:R-:W-:-:S03]  /*22500*/  PRMT R20, R16, 0x7632, R20 ;  /* 0x0000763210147816 */ /* 0x004fc60000000014 */
[----:B------:R-:W-:Y:S01]  /*22510*/  IMAD.WIDE R32, R41, 0x2, R56 ;  /* 0x0000000229207825 */ /* 0x000fe200078e0238 */
[----:B------:R-:W-:Y:S01]  /*22520*/  ISETP.GE.AND P2, PT, R24, UR4, PT ;  /* 0x0000000418007c0c */ /* 0x000fe2000bf46270 */
[----:B------:R-:W-:Y:S01]  /*22530*/  ULDC UR4, c[0x0][0x228] ;  /* 0x00008a0000047ab9 */ /* 0x000fe20000000800 */
[----:B0-----:R-:W-:Y:S01]  /*22540*/  PRMT R16, R29, 0x7632, R16 ;  /* 0x000076321d107816 */ /* 0x001fe20000000010 */
[----:B------:R-:W-:Y:S01]  /*22550*/  IMAD.WIDE R38, R41, 0x2, R58 ;  /* 0x0000000229267825 */ /* 0x000fe200078e023a */
[----:B------:R0:W-:Y:S01]  /*22560*/  @P3 STG.E.U16 desc[UR8][R36.64], R20 ;  /* 0x0000001424003986 */ /* 0x0001e2000c101508 */
[----:B------:R-:W-:Y:S01]  /*22570*/  ISETP.LT.AND P3, PT, R15, UR4, !P1 ;  /* 0x000000040f007c0c */ /* 0x000fe2000cf61270 */
[----:B------:R-:W-:Y:S02]  /*22580*/  ULDC UR4, c[0x0][0x22c] ;  /* 0x00008b0000047ab9 */ /* 0x000fe40000000800 */
[----:B------:R1:W-:Y:S01]  /*22590*/  @P4 STG.E.U16 desc[UR8][R34.64], R29 ;  /* 0x0000001d22004986 */ /* 0x0003e2000c101508 */
[----:B------:R-:W-:Y:S01]  /*225a0*/  ISETP.LT.AND P4, PT, R7, UR6, !P2 ;  /* 0x0000000607007c0c */ /* 0x000fe2000d781270 */
[----:B------:R-:W-:Y:S01]  /*225b0*/  VIADD R24, R14, 0x34 ;  /* 0x000000340e187836 */ /* 0x000fe20000000000 */
[----:B------:R-:W-:Y:S01]  /*225c0*/  ULDC UR6, c[0x0][0x228] ;  /* 0x00008a0000067ab9 */ /* 0x000fe20000000800 */
[----:B------:R2:W-:Y:S01]  /*225d0*/  @P5 STG.E.U16 desc[UR8][R32.64], R16 ;  /* 0x0000001020005986 */ /* 0x0005e2000c101508 */
[----:B------:R-:W-:Y:S01]  /*225e0*/  ISETP.LT.AND P5, PT, R55, UR10, !P2 ;  /* 0x0000000a37007c0c */ /* 0x000fe2000d7a1270 */
[----:B------:R-:W-:-:S02]  /*225f0*/  ULDC UR10, c[0x0][0x228] ;  /* 0x00008a00000a7ab9 */ /* 0x000fc40000000800 */
[----:B------:R3:W-:Y:S01]  /*22600*/  @P6 STG.E.U16 desc[UR8][R38.64], R21 ;  /* 0x0000001526006986 */ /* 0x0007e2000c101508 */
[----:B------:R-:W-:Y:S01]  /*22610*/  ISETP.LT.AND P6, PT, R11, UR12, !P2 ;  /* 0x0000000c0b007c0c */ /* 0x000fe2000d7c1270 */
[----:B0-----:R-:W-:Y:S01]  /*22620*/  VIADD R37, R41, UR26 ;  /* 0x0000001a29257c36 */ /* 0x001fe20008000000 */
[----:B------:R-:W-:Y:S01]  /*22630*/  ISETP.GE.AND P1, PT, R24, UR4, PT ;  /* 0x0000000418007c0c */ /* 0x000fe2000bf26270 */
[----:B------:R-:W-:Y:S01]  /*22640*/  ULDC UR4, c[0x0][0x228] ;  /* 0x00008a0000047ab9 */ /* 0x000fe20000000800 */
[----:B------:R-:W-:Y:S01]  /*22650*/  PRMT R36, R25, 0x7632, R36 ;  /* 0x0000763219247816 */ /* 0x000fe20000000024 */
[----:B-1----:R-:W-:Y:S01]  /*22660*/  IMAD.WIDE R28, R37, 0x2, R2 ;  /* 0x00000002251c7825 */ /* 0x002fe200078e0202 */
[----:B--2---:R-:W-:-:S03]  /*22670*/  PRMT R16, R21, 0x7632, R16 ;  /* 0x0000763215107816 */ /* 0x004fc60000000010 */
[----:B------:R-:W-:-:S04]  /*22680*/  IMAD.WIDE R32, R37, 0x2, R56 ;  /* 0x0000000225207825 */ /* 0x000fc800078e0238 */
[----:B---3--:R-:W-:Y:S01]  /*22690*/  IMAD.WIDE R20, R41, 0x2, R60 ;  /* 0x0000000229147825 */ /* 0x008fe200078e023c */
[----:B------:R-:W-:Y:S01]  /*226a0*/  ISETP.LT.AND P2, PT, R15, UR4, !P2 ;  /* 0x000000040f007c0c */ /* 0x000fe2000d741270 */
[----:B------:R-:W-:Y:S02]  /*226b0*/  ULDC UR4, c[0x0][0x228] ;  /* 0x00008a0000047ab9 */ /* 0x000fe40000000800 */
[----:B------:R-:W-:Y:S01]  /*226c0*/  IMAD.WIDE R34, R37, 0x2, R58 ;  /* 0x0000000225227825 */ /* 0x000fe200078e023a */
[----:B------:R-:W-:Y:S04]  /*226d0*/  @P3 STG.E.U16 desc[UR8][R20.64], R16 ;  /* 0x0000001014003986 */ /* 0x000fe8000c101508 */
[----:B------:R0:W-:Y:S01]  /*226e0*/  @P4 STG.E.U16 desc[UR8][R28.64], R25 ;  /* 0x000000191c004986 */ /* 0x0001e2000c101508 */
[----:B------:R-:W-:Y:S01]  /*226f0*/  ISETP.LT.AND P4, PT, R11, UR4, !P1 ;  /* 0x000000040b007c0c */ /* 0x000fe2000cf81270 */
[----:B------:R-:W-:Y:S01]  /*22700*/  VIADD R24, R14, 0x35 ;  /* 0x000000350e187836 */ /* 0x000fe20000000000 */
[----:B------:R-:W-:Y:S01]  /*22710*/  ULDC UR4, c[0x0][0x228] ;  /* 0x00008a0000047ab9 */ /* 0x000fe20000000800 */
[----:B------:R-:W-:Y:S01]  /*22720*/  @P5 STG.E.U16 desc[UR8][R32.64], R36 ;  /* 0x0000002420005986 */ /* 0x000fe2000c101508 */
[----:B------:R-:W-:Y:S01]  /*22730*/  ISETP.LT.AND P5, PT, R7, UR6, !P1 ;  /* 0x0000000607007c0c */ /* 0x000fe2000cfa1270 */
[----:B------:R-:W-:Y:S01]  /*22740*/  VIADD R39, R37, UR26 ;  /* 0x0000001a25277c36 */ /* 0x000fe20008000000 */
[----:B------:R-:W-:Y:S01]  /*22750*/  ISETP.GE.AND P3, PT, R24, UR5, PT ;  /* 0x0000000518007c0c */ /* 0x000fe2000bf66270 */
[----:B------:R1:W-:Y:S01]  /*22760*/  @P6 STG.E.U16 desc[UR8][R34.64], R17 ;  /* 0x0000001122006986 */ /* 0x0003e2000c101508 */
[----:B------:R-:W-:-:S02]  /*22770*/  ISETP.LT.AND P6, PT, R55, UR10, !P1 ;  /* 0x0000000a37007c0c */ /* 0x000fc4000cfc1270 */
[----:B0-----:R-:W-:Y:S01]  /*22780*/  PRMT R29, R17, 0x7632, R29 ;  /* 0x00007632111d7816 */ /* 0x001fe2000000001d */
[----:B------:R-:W-:Y:S01]  /*22790*/  IMAD.WIDE R20, R39, 0x2, R2 ;  /* 0x0000000227147825 */ /* 0x000fe200078e0202 */
[----:B------:R-:W-:Y:S01]  /*227a0*/  ULDC UR5, c[0x0][0x228] ;  /* 0x00008a0000057ab9 */ /* 0x000fe20000000800 */
[----:B------:R-:W-:Y:S02]  /*227b0*/  ULDC UR6, c[0x0][0x228] ;  /* 0x00008a0000067ab9 */ /* 0x000fe40000000800 */
[----:B-1----:R-:W-:Y:S01]  /*227c0*/  IMAD.WIDE R16, R37, 0x2, R60 ;  /* 0x0000000225107825 */ /* 0x002fe200078e023c */
[----:B------:R-:W-:-:S03]  /*227d0*/  PRMT R33, R30, 0x7632, R33 ;  /* 0x000076321e217816 */ /* 0x000fc60000000021 */
        /* <DEDUP_REMOVED lines=9> */
[----:B0-----:R-:W-:Y:S01]  /*22870*/  IMAD.WIDE R28, R39, 0x2, R58 ;  /* 0x00000002271c7825 */ /* 0x001fe200078e023a */
[----:B------:R-:W-:Y:S01]  /*22880*/  ISETP.LT.AND P6, PT, R11, UR6, !P3 ;  /* 0x000000060b007c0c */ /* 0x000fe2000dfc1270 */
[----:B------:R-:W-:-:S03]  /*22890*/  ULDC UR6, c[0x0][0x228] ;  /* 0x00008a0000067ab9 */ /* 0x000fc60000000800 */
[----:B------:R0:W-:Y:S01]  /*228a0*/  @P4 STG.E.U16 desc[UR8][R28.64], R22 ;  /* 0x000000161c004986 */ /* 0x0001e2000c101508 */
[----:B------:R-:W-:Y:S01]  /*228b0*/  ISETP.LT.AND P4, PT, R7, UR4, !P3 ;  /* 0x0000000407007c0c */ /* 0x000fe2000df81270 */
[C---:B------:R-:W-:Y:S01]  /*228c0*/  IMAD.WIDE R16, R39.reuse, 0x2, R60 ;  /* 0x0000000227107825 */ /* 0x040fe200078e023c */
[----:B-1----:R-:W-:Y:S01]  /*228d0*/  PRMT R21, R22, 0x7632, R21 ;  /* 0x0000763216157816 */ /* 0x002fe20000000015 */
[----:B------:R-:W-:Y:S02]  /*228e0*/  ULDC UR4, c[0x0][0x228] ;  /* 0x00008a0000047ab9 */ /* 0x000fe40000000800 */
[----:B------:R-:W-:Y:S02]  /*228f0*/  VIADD R39, R39, UR26 ;  /* 0x0000001a27277c36 */ /* 0x000fe40008000000 */
[----:B------:R1:W-:Y:S01]  /*22900*/  @P2 STG.E.U16 desc[UR8][R16.64], R21 ;  /* 0x0000001510002986 */ /* 0x0003e2000c101508 */
[----:B------:R-:W-:Y:S01]  /*22910*/  ISETP.LT.AND P3, PT, R15, UR4, !P3 ;  /* 0x000000040f007c0c */ /* 0x000fe2000df61270 */
[----:B--2---:R-:W-:Y:S01]  /*22920*/  IMAD.WIDE R24, R39, 0x2, R56 ;  /* 0x0000000227187825 */ /* 0x004fe200078e0238 */
[----:B------:R-:W-:Y:S01]  /*22930*/  ISETP.GE.AND P1, PT, R32, UR15, PT ;  /* 0x0000000f20007c0c */ /* 0x000fe2000bf26270 */
[----:B------:R-:W-:-:S02]  /*22940*/  ULDC UR4, c[0x0][0x228] ;  /* 0x00008a0000047ab9 */ /* 0x000fc40000000800 */
[----:B0-----:R-:W-:-:S04]  /*22950*/  IMAD.WIDE R28, R39, 0x2, R58 ;  /* 0x00000002271c7825 */ /* 0x001fc800078e023a */
[----:B-1----:R-:W-:Y:S01]  /*22960*/  IMAD.WIDE R20, R39, 0x2, R2 ;  /* 0x0000000227147825 */ /* 0x002fe200078e0202 */
[----:B------:R-:W-:-:S04]  /*22970*/  PRMT R17, R26, 0x7632, R17 ;  /* 0x000076321a117816 */ /* 0x000fc80000000011 */
[----:B------:R0:W-:Y:S04]  /*22980*/  @P4 STG.E.U16 desc[UR8][R20.64], R26 ;  /* 0x0000001a14004986 */ /* 0x0001e8000c101508 */
[----:B------:R1:W-:Y:S04]  /*22990*/  @P5 STG.E.U16 desc[UR8][R24.64], R17 ;  /* 0x0000001118005986 */ /* 0x0003e8000c101508 */
[----:B------:R-:W-:Y:S01]  /*229a0*/  @P6 STG.E.U16 desc[UR8][R28.64], R18 ;  /* 0x000000121c006986 */ /* 0x000fe2000c101508 */
[----:B------:R-:W-:Y:S01]  /*229b0*/  ISETP.LT.AND P6, PT, R7, UR4, !P1 ;  /* 0x0000000407007c0c */ /* 0x000fe2000cfc1270 */
[----:B------:R-:W-:Y:S01]  /*229c0*/  VIADD R22, R14, 0x37 ;  /* 0x000000370e167836 */ /* 0x000fe20000000000 */
[----:B------:R-:W-:Y:S01]  /*229d0*/  ULDC UR4, c[0x0][0x228] ;  /* 0x00008a0000047ab9 */ /* 0x000fe20000000800 */
[----:B0-----:R-:W-:Y:S01]  /*229e0*/  PRMT R21, R18, 0x7632, R21 ;  /* 0x0000763212157816 */ /* 0x001fe20000000015 */
[----:B-1----:R-:W-:Y:S01]  /*229f0*/  IMAD.WIDE R16, R39, 0x2, R60 ;  /* 0x0000000227107825 */ /* 0x002fe200078e023c */
[----:B------:R-:W-:Y:S01]  /*22a00*/  ISETP.LT.AND P5, PT, R55, UR5, !P1 ;  /* 0x0000000537007c0c */ /* 0x000fe2000cfa1270 */
[----:B------:R-:W-:-:S02]  /*22a10*/  ULDC UR5, c[0x0][0x228] ;  /* 0x00008a0000057ab9 */ /* 0x000fc40000000800 */
[----:B------:R-:W-:Y:S01]  /*22a20*/  VIADD R39, R39, UR26 ;  /* 0x0000001a27277c36 */ /* 0x000fe20008000000 */
[----:B------:R0:W-:Y:S01]  /*22a30*/  @P3 STG.E.U16 desc[UR8][R16.64], R21 ;  /* 0x0000001510003986 */ /* 0x0001e2000c101508 */
[----:B------:R-:W-:Y:S01]  /*22a40*/  ISETP.LT.AND P4, PT, R11, UR4, !P1 ;  /* 0x000000040b007c0c */ /* 0x000fe2000cf81270 */
[----:B------:R-:W-:Y:S01]  /*22a50*/  ULDC UR4, c[0x0][0x228] ;  /* 0x00008a0000047ab9 */ /* 0x000fe20000000800 */
[----:B------:R-:W-:Y:S02]  /*22a60*/  ISETP.GE.AND P2, PT, R22, UR13, PT ;  /* 0x0000000d16007c0c */ /* 0x000fe4000bf46270 */
[----:B------:R-:W-:Y:S01]  /*22a70*/  ISETP.LT.AND P1, PT, R15, UR4, !P1 ;  /* 0x000000040f007c0c */ /* 0x000fe2000cf21270 */
[----:B------:R-:W-:Y:S01]  /*22a80*/  ULDC UR4, c[0x0][0x228] ;  /* 0x00008a0000047ab9 */ /* 0x000fe20000000800 */
[----:B0-----:R-:W-:Y:S01]  /*22a90*/  IMAD.WIDE R20, R39, 0x2, R2 ;  /* 0x0000000227147825 */ /* 0x001fe200078e0202 */
[----:B------:R-:W-:-:S03]  /*22aa0*/  PRMT R17, R31, 0x7632, R17 ;  /* 0x000076321f117816 */ /* 0x000fc60000000011 */
[----:B------:R-:W-:Y:S01]  /*22ab0*/  IMAD.WIDE R24, R39, 0x2, R56 ;  /* 0x0000000227187825 */ /* 0x000fe200078e0238 */
[----:B------:R0:W-:Y:S01]  /*22ac0*/  @P6 STG.E.U16 desc[UR8][R20.64], R31 ;  /* 0x0000001f14006986 */ /* 0x0001e2000c101508 */
[----:B------:R-:W-:Y:S01]  /*22ad0*/  ISETP.LT.AND P6, PT, R7, UR4, !P2 ;  /* 0x0000000407007c0c */ /* 0x000fe2000d7c1270 */
[----:B------:R-:W-:Y:S01]  /*22ae0*/  ULDC UR4, c[0x0][0x228] ;  /* 0x00008a0000047ab9 */ /* 0x000fe20000000800 */
[----:B------:R-:W-:Y:S02]  /*22af0*/  VIADD R22, R14, 0x38 ;  /* 0x000000380e167836 */ /* 0x000fe40000000000 */
[C---:B------:R-:W-:Y:S01]  /*22b00*/  IMAD.WIDE R28, R39.reuse, 0x2, R58 ;  /* 0x00000002271c7825 */ /* 0x040fe200078e023a */
[----:B------:R1:W-:Y:S03]  /*22b10*/  @P5 STG.E.U16 desc[UR8][R24.64], R17 ;  /* 0x0000001118005986 */ /* 0x0003e6000c101508 */
[----:B------:R-:W-:Y:S01]  /*22b20*/  VIADD R33, R39, UR26 ;  /* 0x0000001a27217c36 */ /* 0x000fe20008000000 */
[----:B------:R-:W-:Y:S01]  /*22b30*/  ISETP.GE.AND P3, PT, R22, UR11, PT ;  /* 0x0000000b16007c0c */ /* 0x000fe2000bf66270 */
[----:B------:R-:W-:Y:S01]  /*22b40*/  @P4 STG.E.U16 desc[UR8][R28.64], R23 ;  /* 0x000000171c004986 */ /* 0x000fe2000c101508 */
[----:B------:R-:W-:Y:S01]  /*22b50*/  PRMT R22, R23, 0x7632, R22 ;  /* 0x0000763217167816 */ /* 0x000fe20000000016 */
[----:B0-----:R-:W-:Y:S01]  /*22b60*/  IMAD.WIDE R20, R33, 0x2, R2 ;  /* 0x0000000221147825 */ /* 0x001fe200078e0202 */
[----:B------:R-:W-:Y:S01]  /*22b70*/  ISETP.LT.AND P4, PT, R55, UR4, !P2 ;  /* 0x0000000437007c0c */ /* 0x000fe2000d781270 */
[----:B------:R-:W-:-:S02]  /*22b80*/  ULDC UR4, c[0x0][0x228] ;  /* 0x00008a0000047ab9 */ /* 0x000fc40000000800 */
[----:B-1----:R-:W-:Y:S01]  /*22b90*/  IMAD.WIDE R16, R39, 0x2, R60 ;  /* 0x0000000227107825 */ /* 0x002fe200078e023c */
[----:B------:R-:W-:Y:S01]  /*22ba0*/  ISETP.LT.AND P5, PT, R11, UR5, !P2 ;  /* 0x000000050b007c0c */ /* 0x000fe2000d7a1270 */
[----:B------:R-:W-:-:S03]  /*22bb0*/  ULDC UR5, c[0x0][0x228] ;  /* 0x00008a0000057ab9 */ /* 0x000fc60000000800 */
[----:B------:R0:W-:Y:S01]  /*22bc0*/  @P1 STG.E.U16 desc[UR8][R16.64], R22 ;  /* 0x0000001610001986 */ /* 0x0001e2000c101508 */
[----:B------:R-:W-:Y:S01]  /*22bd0*/  IMAD.WIDE R24, R33, 0x2, R56 ;  /* 0x0000000221187825 */ /* 0x000fe200078e0238 */
[----:B------:R-:W-:Y:S01]  /*22be0*/  ISETP.LT.AND P2, PT, R15, UR4, !P2 ;  /* 0x000000040f007c0c */ /* 0x000fe2000d741270 */
[----:B------:R-:W-:Y:S01]  /*22bf0*/  ULDC UR4, c[0x0][0x228] ;  /* 0x00008a0000047ab9 */ /* 0x000fe20000000800 */
[----:B------:R-:W-:Y:S04]  /*22c00*/  @P6 STG.E.U16 desc[UR8][R20.64], R27 ;  /* 0x0000001b14006986 */ /* 0x000fe8000c101508 */
[----:B------:R-:W1:Y:S01]  /*22c10*/  LDS.128 R20, [R0] ;  /* 0x0000000000147984 */ /* 0x000e620000000c00 */
[----:B0-----:R-:W-:Y:S01]  /*22c20*/  PRMT R17, R27, 0x7632, R17 ;  /* 0x000076321b117816 */ /* 0x001fe20000000011 */
[----:B------:R-:W-:Y:S01]  /*22c30*/  IMAD.WIDE R28, R33, 0x2, R58 ;  /* 0x00000002211c7825 */ /* 0x000fe200078e023a */
[----:B------:R-:W-:Y:S01]  /*22c40*/  ISETP.LT.AND P6, PT, R7, UR5, !P3 ;  /* 0x0000000507007c0c */ /* 0x000fe2000dfc1270 */
[----:B------:R-:W-:-:S02]  /*22c50*/  ULDC UR5, c[0x0][0x228] ;  /* 0x00008a0000057ab9 */ /* 0x000fc40000000800 */
[----:B------:R0:W-:Y:S01]  /*22c60*/  @P4 STG.E.U16 desc[UR8][R24.64], R17 ;  /* 0x0000001118004986 */ /* 0x0001e2000c101508 */
[----:B------:R-:W-:Y:S01]  /*22c70*/  ISETP.LT.AND P4, PT, R55, UR4, !P3 ;  /* 0x0000000437007c0c */ /* 0x000fe2000df81270 */
[----:B------:R-:W-:Y:S01]  /*22c80*/  VIADD R18, R14, 0x39 ;  /* 0x000000390e127836 */ /* 0x000fe20000000000 */
[----:B------:R-:W-:Y:S01]  /*22c90*/  ULDC UR4, c[0x0][0x228] ;  /* 0x00008a0000047ab9 */ /* 0x000fe20000000800 */
[----:B------:R-:W-:Y:S01]  /*22ca0*/  VIADD R31, R33, UR26 ;  /* 0x0000001a211f7c36 */ /* 0x000fe20008000000 */
[----:B------:R2:W-:Y:S01]  /*22cb0*/  @P5 STG.E.U16 desc[UR8][R28.64], R19 ;  /* 0x000000131c005986 */ /* 0x0005e2000c101508 */
[----:B------:R-:W-:Y:S01]  /*22cc0*/  ISETP.LT.AND P5, PT, R11, UR5, !P3 ;  /* 0x000000050b007c0c */ /* 0x000fe2000dfa1270 */
[----:B------:R-:W-:Y:S01]  /*22cd0*/  ULDC UR5, c[0x0][0x228] ;  /* 0x00008a0000057ab9 */ /* 0x000fe20000000800 */
[----:B------:R-:W-:Y:S02]  /*22ce0*/  ISETP.LT.AND P3, PT, R15, UR4, !P3 ;  /* 0x000000040f007c0c */ /* 0x000fe4000df61270 */
[----:B0-----:R-:W-:Y:S01]  /*22cf0*/  PRMT R25, R19, 0x7632, R25 ;  /* 0x0000763213197816 */ /* 0x001fe20000000019 */
[----:B------:R-:W-:Y:S01]  /*22d00*/  IMAD.WIDE R16, R33, 0x2, R60 ;  /* 0x0000000221107825 */ /* 0x000fe200078e023c */
[----:B------:R-:W-:Y:S01]  /*22d10*/  ISETP.GE.AND P1, PT, R18, UR7, PT ;  /* 0x0000000712007c0c */ /* 0x000fe2000bf26270 */
[----:B------:R-:W-:-:S02]  /*22d20*/  ULDC UR4, c[0x0][0x228] ;  /* 0x00008a0000047ab9 */ /* 0x000fc40000000800 */
[C---:B------:R-:W-:Y:S01]  /*22d30*/  IMAD.WIDE R26, R31.reuse, 0x2, R2 ;  /* 0x000000021f1a7825 */ /* 0x040fe200078e0202 */
[----:B------:R0:W-:Y:S03]  /*22d40*/  @P2 STG.E.U16 desc[UR8][R16.64], R25 ;  /* 0x0000001910002986 */ /* 0x0001e6000c101508 */
[C---:B--2---:R-:W-:Y:S01]  /*22d50*/  IMAD.WIDE R18, R31.reuse, 0x2, R56 ;  /* 0x000000021f127825 */ /* 0x044fe200078e0238 */
[----:B------:R2:W-:Y:S01]  /*22d60*/  @P6 STG.E.U16 desc[UR8][R26.64], R4 ;  /* 0x000000041a006986 */ /* 0x0005e2000c101508 */
[----:B0-----:R-:W-:Y:S02]  /*22d70*/  PRMT R17, R4, 0x7632, R17 ;  /* 0x0000763204117816 */ /* 0x001fe40000000011 */
[----:B------:R-:W-:Y:S01]  /*22d80*/  IMAD.WIDE R24, R31, 0x2, R58 ;  /* 0x000000021f187825 */ /* 0x000fe200078e023a */
[----:B--2---:R-:W-:Y:S02]  /*22d90*/  PRMT R4, R8, 0x7632, R4 ;  /* 0x0000763208047816 */ /* 0x004fe40000000004 */
[----:B------:R0:W-:Y:S01]  /*22da0*/  @P4 STG.E.U16 desc[UR8][R18.64], R17 ;  /* 0x0000001112004986 */ /* 0x0001e2000c101508 */
[----:B------:R-:W-:Y:S01]  /*22db0*/  ISETP.LT.AND P6, PT, R7, UR5, !P1 ;  /* 0x0000000507007c0c */ /* 0x000fe2000cfc1270 */
[----:B------:R-:W-:Y:S01]  /*22dc0*/  ULDC UR5, c[0x0][0x228] ;  /* 0x00008a0000057ab9 */ /* 0x000fe20000000800 */
[----:B------:R-:W-:Y:S01]  /*22dd0*/  ISETP.LT.AND P4, PT, R55, UR4, !P1 ;  /* 0x0000000437007c0c */ /* 0x000fe2000cf81270 */
[----:B------:R-:W-:Y:S01]  /*22de0*/  @P5 STG.E.U16 desc[UR8][R24.64], R8 ;  /* 0x0000000818005986 */ /* 0x000fe2000c101508 */
[C---:B------:R-:W-:Y:S01]  /*22df0*/  VIADD R29, R31.reuse, UR26 ;  /* 0x0000001a1f1d7c36 */ /* 0x040fe20008000000 */
[----:B------:R-:W-:Y:S01]  /*22e00*/  ULDC UR4, c[0x0][0x228] ;  /* 0x00008a0000047ab9 */ /* 0x000fe20000000800 */
[----:B0-----:R-:W-:-:S05]  /*22e10*/  IMAD.WIDE R16, R31, 0x2, R60 ;  /* 0x000000021f107825 */ /* 0x001fca00078e023c */
[----:B------:R0:W-:Y:S01]  /*22e20*/  @P3 STG.E.U16 desc[UR8][R16.64], R4 ;  /* 0x0000000410003986 */ /* 0x0001e2000c101508 */
[----:B------:R-:W-:Y:S01]  /*22e30*/  ISETP.LT.AND P3, PT, R11, UR5, !P1 ;  /* 0x000000050b007c0c */ /* 0x000fe2000cf61270 */
[----:B------:R-:W-:Y:S01]  /*22e40*/  VIADD R0, R14, 0x3a ;  /* 0x0000003a0e007836 */ /* 0x000fe20000000000 */
[----:B------:R-:W-:Y:S01]  /*22e50*/  ISETP.LT.AND P5, PT, R15, UR4, !P1 ;  /* 0x000000040f007c0c */ /* 0x000fe2000cfa1270 */
[C---:B------:R-:W-:Y:S01]  /*22e60*/  IMAD.WIDE R26, R29.reuse, 0x2, R2 ;  /* 0x000000021d1a7825 */ /* 0x040fe200078e0202 */
[----:B------:R-:W-:Y:S01]  /*22e70*/  ULDC UR5, c[0x0][0x228] ;  /* 0x00008a0000057ab9 */ /* 0x000fe20000000800 */
[----:B------:R-:W-:Y:S02]  /*22e80*/  ULDC UR4, c[0x0][0x228] ;  /* 0x00008a0000047ab9 */ /* 0x000fe40000000800 */
[C---:B------:R-:W-:Y:S01]  /*22e90*/  IMAD.WIDE R18, R29.reuse, 0x2, R56 ;  /* 0x000000021d127825 */ /* 0x040fe200078e0238 */
[----:B------:R-:W-:Y:S02]  /*22ea0*/  ISETP.GE.AND P2, PT, R0, UR23, PT ;  /* 0x0000001700007c0c */ /* 0x000fe4000bf46270 */
[----:B0-----:R-:W-:Y:S01]  /*22eb0*/  PRMT R17, R12, 0x7632, R17 ;  /* 0x000076320c117816 */ /* 0x001fe20000000011 */
[----:B------:R-:W-:Y:S01]  /*22ec0*/  IMAD.WIDE R24, R29, 0x2, R58 ;  /* 0x000000021d187825 */ /* 0x000fe200078e023a */
[----:B------:R-:W-:Y:S01]  /*22ed0*/  @P6 STG.E.U16 desc[UR8][R26.64], R12 ;  /* 0x0000000c1a006986 */ /* 0x000fe2000c101508 */
[----:B------:R-:W-:Y:S01]  /*22ee0*/  ISETP.LT.AND P6, PT, R7, UR5, !P2 ;  /* 0x0000000507007c0c */ /* 0x000fe2000d7c1270 */
[----:B------:R-:W-:-:S02]  /*22ef0*/  ULDC UR5, c[0x0][0x228] ;  /* 0x00008a0000057ab9 */ /* 0x000fc40000000800 */
[----:B------:R0:W-:Y:S01]  /*22f00*/  @P4 STG.E.U16 desc[UR8][R18.64], R17 ;  /* 0x0000001112004986 */ /* 0x0001e2000c101508 */
[----:B-1----:R-:W-:-:S03]  /*22f10*/  PRMT R8, R20, 0x7632, R8 ;  /* 0x0000763214087816 */ /* 0x002fc60000000008 */
[----:B------:R1:W-:Y:S01]  /*22f20*/  @P3 STG.E.U16 desc[UR8][R24.64], R20 ;  /* 0x0000001418003986 */ /* 0x0003e2000c101508 */
[----:B------:R-:W-:Y:S01]  /*22f30*/  ISETP.LT.AND P3, PT, R55, UR4, !P2 ;  /* 0x0000000437007c0c */ /* 0x000fe2000d761270 */
[C---:B------:R-:W-:Y:S01]  /*22f40*/  VIADD R31, R29.reuse, UR26 ;  /* 0x0000001a1d1f7c36 */ /* 0x040fe20008000000 */
[----:B------:R-:W-:Y:S01]  /*22f50*/  ULDC UR4, c[0x0][0x228] ;  /* 0x00008a0000047ab9 */ /* 0x000fe20000000800 */
[----:B------:R-:W-:Y:S02]  /*22f60*/  VIADD R0, R14, 0x3b ;  /* 0x0000003b0e007836 */ /* 0x000fe40000000000 */
[----:B0-----:R-:W-:Y:S01]  /*22f70*/  IMAD.WIDE R16, R29, 0x2, R60 ;  /* 0x000000021d107825 */ /* 0x001fe200078e023c */
[----:B------:R-:W-:Y:S01]  /*22f80*/  ISETP.LT.AND P4, PT, R11, UR5, !P2 ;  /* 0x000000050b007c0c */ /* 0x000fe2000d781270 */
[----:B------:R-:W-:-:S03]  /*22f90*/  ULDC UR5, c[0x0][0x228] ;  /* 0x00008a0000057ab9 */ /* 0x000fc60000000800 */
[----:B------:R-:W-:Y:S01]  /*22fa0*/  @P5 STG.E.U16 desc[UR8][R16.64], R8 ;  /* 0x0000000810005986 */ /* 0x000fe2000c101508 */
[----:B------:R-:W-:Y:S01]  /*22fb0*/  ISETP.LT.AND P5, PT, R15, UR4, !P2 ;  /* 0x000000040f007c0c */ /* 0x000fe2000d7a1270 */
[----:B------:R-:W-:Y:S01]  /*22fc0*/  IMAD.WIDE R26, R31, 0x2, R2 ;  /* 0x000000021f1a7825 */ /* 0x000fe200078e0202 */
[----:B------:R-:W-:Y:S01]  /*22fd0*/  PRMT R12, R5, 0x7632, R12 ;  /* 0x00007632050c7816 */ /* 0x000fe2000000000c */
[----:B------:R-:W-:Y:S01]  /*22fe0*/  ULDC UR4, c[0x0][0x228] ;  /* 0x00008a0000047ab9 */ /* 0x000fe20000000800 */
[----:B------:R-:W-:Y:S01]  /*22ff0*/  ISETP.GE.AND P1, PT, R0, UR21, PT ;  /* 0x0000001500007c0c */ /* 0x000fe2000bf26270 */
[C---:B------:R-:W-:Y:S01]  /*23000*/  IMAD.WIDE R18, R31.reuse, 0x2, R56 ;  /* 0x000000021f127825 */ /* 0x040fe200078e0238 */
[----:B------:R0:W-:Y:S03]  /*23010*/  @P6 STG.E.U16 desc[UR8][R26.64], R5 ;  /* 0x000000051a006986 */ /* 0x0001e6000c101508 */
[----:B------:R-:W-:Y:S01]  /*23020*/  VIADD R0, R14, 0x3c ;  /* 0x0000003c0e007836 */ /* 0x000fe20000000000 */
[----:B------:R2:W-:Y:S01]  /*23030*/  @P3 STG.E.U16 desc[UR8][R18.64], R12 ;  /* 0x0000000c12003986 */ /* 0x0005e2000c101508 */
[----:B-1----:R-:W-:Y:S01]  /*23040*/  IMAD.WIDE R24, R31, 0x2, R58 ;  /* 0x000000021f187825 */ /* 0x002fe200078e023a */
[----:B------:R-:W-:Y:S01]  /*23050*/  ISETP.LT.AND P6, PT, R7, UR5, !P1 ;  /* 0x0000000507007c0c */ /* 0x000fe2000cfc1270 */
[----:B------:R-:W-:Y:S01]  /*23060*/  ULDC UR5, c[0x0][0x228] ;  /* 0x00008a0000057ab9 */ /* 0x000fe20000000800 */
[----:B------:R-:W-:Y:S01]  /*23070*/  ISETP.GE.AND P2, PT, R0, UR19, PT ;  /* 0x0000001300007c0c */ /* 0x000fe2000bf46270 */
[----:B------:R-:W-:-:S02]  /*23080*/  VIADD R0, R14, 0x3d ;  /* 0x0000003d0e007836 */ /* 0x000fc40000000000 */
[----:B0-----:R-:W-:Y:S01]  /*23090*/  IMAD.WIDE R4, R31, 0x2, R60 ;  /* 0x000000021f047825 */ /* 0x001fe200078e023c */
[----:B------:R-:W-:Y:S02]  /*230a0*/  ISETP.LT.AND P3, PT, R55, UR4, !P1 ;  /* 0x0000000437007c0c */ /* 0x000fe4000cf61270 */
[----:B--2---:R-:W-:Y:S01]  /*230b0*/  PRMT R19, R9, 0x7632, R19 ;  /* 0x0000763209137816 */ /* 0x004fe20000000013 */
[----:B------:R0:W-:Y:S01]  /*230c0*/  @P4 STG.E.U16 desc[UR8][R24.64], R9 ;  /* 0x0000000918004986 */ /* 0x0001e2000c101508 */
[----:B------:R-:W-:Y:S01]  /*230d0*/  ULDC UR4, c[0x0][0x228] ;  /* 0x00008a0000047ab9 */ /* 0x000fe20000000800 */
[----:B------:R-:W-:Y:S01]  /*230e0*/  ISETP.LT.AND P4, PT, R11, UR5, !P1 ;  /* 0x000000050b007c0c */ /* 0x000fe2000cf81270 */
[----:B------:R-:W-:Y:S01]  /*230f0*/  VIADD R27, R31, UR26 ;  /* 0x0000001a1f1b7c36 */ /* 0x000fe20008000000 */
[----:B------:R1:W-:Y:S01]  /*23100*/  @P5 STG.E.U16 desc[UR8][R4.64], R19 ;  /* 0x0000001304005986 */ /* 0x0003e2000c101508 */
[----:B------:R-:W-:Y:S01]  /*23110*/  ISETP.LT.AND P5, PT, R15, UR4, !P1 ;  /* 0x000000040f007c0c */ /* 0x000fe2000cfa1270 */
[----:B------:R-:W-:Y:S01]  /*23120*/  ULDC UR5, c[0x0][0x228] ;  /* 0x00008a0000057ab9 */ /* 0x000fe20000000800 */
[----:B------:R-:W-:Y:S01]  /*23130*/  ISETP.GE.AND P1, PT, R0, UR17, PT ;  /* 0x0000001100007c0c */ /* 0x000fe2000bf26270 */
[----:B------:R-:W-:Y:S01]  /*23140*/  VIADD R0, R14, 0x3e ;  /* 0x0000003e0e007836 */ /* 0x000fe20000000000 */
[----:B------:R-:W-:Y:S01]  /*23150*/  ULDC UR4, c[0x0][0x228] ;  /* 0x00008a0000047ab9 */ /* 0x000fe20000000800 */
[----:B------:R-:W2:Y:S01]  /*23160*/  LDL.LU R14, [R1+0xbe8] ;  /* 0x000be800010e7983 */ /* 0x000ea20000300800 */
[----:B------:R-:W-:-:S05]  /*23170*/  IMAD.WIDE R16, R27, 0x2, R2 ;  /* 0x000000021b107825 */ /* 0x000fca00078e0202 */
[----:B------:R3:W-:Y:S01]  /*23180*/  @P6 STG.E.U16 desc[UR8][R16.64], R13 ;  /* 0x0000000d10006986 */ /* 0x0007e2000c101508 */
[----:B------:R-:W-:Y:S01]  /*23190*/  ISETP.LT.AND P6, PT, R7, UR5, !P2 ;  /* 0x0000000507007c0c */ /* 0x000fe2000d7c1270 */
[----:B0-----:R-:W-:Y:S01]  /*231a0*/  IMAD.WIDE R8, R27, 0x2, R56 ;  /* 0x000000021b087825 */ /* 0x001fe200078e0238 */
[----:B-1----:R-:W-:Y:S01]  /*231b0*/  PRMT R5, R13, 0x7632, R5 ;  /* 0x000076320d057816 */ /* 0x002fe20000000005 */
[----:B------:R-:W-:Y:S02]  /*231c0*/  ULDC UR5, c[0x0][0x228] ;  /* 0x00008a0000057ab9 */ /* 0x000fe40000000800 */
[C---:B------:R-:W-:Y:S02]  /*231d0*/  VIADD R25, R27.reuse, UR26 ;  /* 0x0000001a1b197c36 */ /* 0x040fe40008000000 */
[----:B------:R-:W-:Y:S01]  /*231e0*/  IMAD.WIDE R18, R27, 0x2, R58 ;  /* 0x000000021b127825 */ /* 0x000fe200078e023a */
[----:B------:R0:W-:Y:S01]  /*231f0*/  @P3 STG.E.U16 desc[UR8][R8.64], R5 ;  /* 0x0000000508003986 */ /* 0x0001e2000c101508 */
[----:B------:R-:W-:Y:S01]  /*23200*/  ISETP.LT.AND P3, PT, R55, UR4, !P2 ;  /* 0x0000000437007c0c */ /* 0x000fe2000d761270 */
[----:B------:R-:W-:Y:S01]  /*23210*/  ULDC UR4, c[0x0][0x228] ;  /* 0x00008a0000047ab9 */ /* 0x000fe20000000800 */
[----:B---3--:R-:W-:Y:S01]  /*23220*/  IMAD.WIDE R12, R25, 0x2, R2 ;  /* 0x00000002190c7825 */ /* 0x008fe200078e0202 */
[----:B------:R1:W-:Y:S01]  /*23230*/  @P4 STG.E.U16 desc[UR8][R18.64], R21 ;  /* 0x0000001512004986 */ /* 0x0003e2000c101508 */
[----:B------:R-:W-:Y:S01]  /*23240*/  ISETP.LT.AND P4, PT, R11, UR5, !P2 ;  /* 0x000000050b007c0c */ /* 0x000fe2000d781270 */
[----:B------:R-:W-:Y:S01]  /*23250*/  ULDC UR5, c[0x0][0x228] ;  /* 0x00008a0000057ab9 */ /* 0x000fe20000000800 */
[----:B0-----:R-:W-:Y:S01]  /*23260*/  PRMT R9, R21, 0x7632, R9 ;  /* 0x0000763215097816 */ /* 0x001fe20000000009 */
[----:B------:R-:W-:-:S05]  /*23270*/  IMAD.WIDE R4, R27, 0x2, R60 ;  /* 0x000000021b047825 */ /* 0x000fca00078e023c */
[----:B------:R0:W-:Y:S01]  /*23280*/  @P5 STG.E.U16 desc[UR8][R4.64], R9 ;  /* 0x0000000904005986 */ /* 0x0001e2000c101508 */
[----:B------:R-:W-:Y:S01]  /*23290*/  ISETP.LT.AND P5, PT, R15, UR4, !P2 ;  /* 0x000000040f007c0c */ /* 0x000fe2000d7a1270 */
[----:B-1----:R-:W-:Y:S02]  /*232a0*/  VIADD R19, R25, UR26 ;  /* 0x0000001a19137c36 */ /* 0x002fe40008000000 */
[----:B------:R1:W-:Y:S01]  /*232b0*/  @P6 STG.E.U16 desc[UR8][R12.64], R6 ;  /* 0x000000060c006986 */ /* 0x0003e2000c101508 */
[----:B------:R-:W-:Y:S01]  /*232c0*/  ISETP.LT.AND P6, PT, R7, UR5, !P1 ;  /* 0x0000000507007c0c */ /* 0x000fe2000cfc1270 */
[C---:B------:R-:W-:Y:S01]  /*232d0*/  IMAD.WIDE R16, R25.reuse, 0x2, R58 ;  /* 0x0000000219107825 */ /* 0x040fe200078e023a */
[----:B------:R-:W-:Y:S01]  /*232e0*/  ISETP.GE.AND P2, PT, R0, UR25, PT ;  /* 0x0000001900007c0c */ /* 0x000fe2000bf46270 */
[----:B------:R-:W-:Y:S01]  /*232f0*/  ULDC UR5, c[0x0][0x228] ;  /* 0x00008a0000057ab9 */ /* 0x000fe20000000800 */
[----:B0-----:R-:W-:Y:S01]  /*23300*/  PRMT R5, R6, 0x7632, R5 ;  /* 0x0000763206057816 */ /* 0x001fe20000000005 */
[----:B------:R-:W-:Y:S01]  /*23310*/  IMAD.WIDE R8, R25, 0x2, R56 ;  /* 0x0000000219087825 */ /* 0x000fe200078e0238 */
[----:B------:R-:W-:Y:S01]  /*23320*/  PRMT R0, R10, 0x7632, R0 ;  /* 0x000076320a007816 */ /* 0x000fe20000000000 */
[----:B------:R-:W-:-:S03]  /*23330*/  ULDC UR4, c[0x0][0x228] ;  /* 0x00008a0000047ab9 */ /* 0x000fc60000000800 */
[----:B------:R0:W-:Y:S01]  /*23340*/  @P3 STG.E.U16 desc[UR8][R8.64], R5 ;  /* 0x0000000508003986 */ /* 0x0001e2000c101508 */
[----:B-1----:R-:W-:-:S03]  /*23350*/  IMAD.WIDE R12, R19, 0x2, R2 ;  /* 0x00000002130c7825 */ /* 0x002fc600078e0202 */
[----:B------:R-:W-:Y:S01]  /*23360*/  @P4 STG.E.U16 desc[UR8][R16.64], R10 ;  /* 0x0000000a10004986 */ /* 0x000fe2000c101508 */
[----:B------:R-:W-:Y:S01]  /*23370*/  ISETP.LT.AND P4, PT, R11, UR5, !P1 ;  /* 0x000000050b007c0c */ /* 0x000fe2000cf81270 */
[----:B------:R-:W-:Y:S01]  /*23380*/  ULDC UR5, c[0x0][0x228] ;  /* 0x00008a0000057ab9 */ /* 0x000fe20000000800 */
[----:B0-----:R-:W-:-:S05]  /*23390*/  IMAD.WIDE R4, R25, 0x2, R60 ;  /* 0x0000000219047825 */ /* 0x001fca00078e023c */
[----:B------:R0:W-:Y:S01]  /*233a0*/  @P5 STG.E.U16 desc[UR8][R4.64], R0 ;  /* 0x0000000004005986 */ /* 0x0001e2000c101508 */
[----:B------:R-:W-:-:S03]  /*233b0*/  ISETP.LT.AND P5, PT, R7, UR6, !P0 ;  /* 0x0000000607007c0c */ /* 0x000fc6000c7a1270 */
[----:B--2---:R1:W-:Y:S01]  /*233c0*/  @P6 STG.E.U16 desc[UR8][R12.64], R14 ;  /* 0x0000000e0c006986 */ /* 0x0043e2000c101508 */
[----:B------:R-:W-:Y:S02]  /*233d0*/  ISETP.LT.AND P6, PT, R7, UR5, !P2 ;  /* 0x0000000507007c0c */ /* 0x000fe4000d7c1270 */
[----:B------:R-:W-:Y:S01]  /*233e0*/  ISETP.LT.AND P3, PT, R55, UR4, !P1 ;  /* 0x0000000437007c0c */ /* 0x000fe2000cf61270 */
[----:B------:R-:W2:Y:S01]  /*233f0*/  LDL.LU R7, [R1+0xbe4] ;  /* 0x000be40001077983 */ /* 0x000ea20000300800 */
[----:B------:R-:W-:Y:S01]  /*23400*/  ULDC UR4, c[0x0][0x228] ;  /* 0x00008a0000047ab9 */ /* 0x000fe20000000800 */
[----:B0-----:R-:W-:Y:S01]  /*23410*/  PRMT R5, R14, 0x7632, R5 ;  /* 0x000076320e057816 */ /* 0x001fe20000000005 */
[----:B------:R-:W-:Y:S01]  /*23420*/  IMAD.WIDE R8, R19, 0x2, R56 ;  /* 0x0000000213087825 */ /* 0x000fe200078e0238 */
[----:B------:R-:W-:Y:S01]  /*23430*/  ISETP.LT.AND P1, PT, R15, UR4, !P1 ;  /* 0x000000040f007c0c */ /* 0x000fe2000cf21270 */
[----:B------:R-:W-:Y:S02]  /*23440*/  ULDC UR5, c[0x0][0x228] ;  /* 0x00008a0000057ab9 */ /* 0x000fe40000000800 */
[----:B------:R-:W-:-:S02]  /*23450*/  VIADD R21, R19, UR26 ;  /* 0x0000001a13157c36 */ /* 0x000fc40008000000 */
[----:B------:R-:W-:Y:S01]  /*23460*/  IMAD.WIDE R16, R19, 0x2, R58 ;  /* 0x0000000213107825 */ /* 0x000fe200078e023a */
[----:B------:R-:W-:Y:S01]  /*23470*/  PRMT R0, R22, 0x7632, R0 ;  /* 0x0000763216007816 */ /* 0x000fe20000000000 */
[----:B------:R-:W-:Y:S01]  /*23480*/  ULDC UR4, c[0x0][0x228] ;  /* 0x00008a0000047ab9 */ /* 0x000fe20000000800 */
[----:B------:R0:W-:Y:S01]  /*23490*/  @P3 STG.E.U16 desc[UR8][R8.64], R5 ;  /* 0x0000000508003986 */ /* 0x0001e2000c101508 */
[----:B-1----:R-:W-:Y:S01]  /*234a0*/  IMAD.WIDE R12, R21, 0x2, R2 ;  /* 0x00000002150c7825 */ /* 0x002fe200078e0202 */
[C---:B------:R-:W-:Y:S01]  /*234b0*/  ISETP.LT.AND P3, PT, R55.reuse, UR5, !P0 ;  /* 0x0000000537007c0c */ /* 0x040fe2000c761270 */
[----:B------:R-:W-:Y:S01]  /*234c0*/  ULDC UR5, c[0x0][0x228] ;  /* 0x00008a0000057ab9 */ /* 0x000fe20000000800 */
[----:B------:R1:W-:Y:S01]  /*234d0*/  @P4 STG.E.U16 desc[UR8][R16.64], R22 ;  /* 0x0000001610004986 */ /* 0x0003e2000c101508 */
[----:B------:R-:W-:Y:S01]  /*234e0*/  ISETP.LT.AND P4, PT, R55, UR4, !P2 ;  /* 0x0000000437007c0c */ /* 0x000fe2000d781270 */
[----:B------:R-:W-:Y:S01]  /*234f0*/  ULDC UR4, c[0x0][0x228] ;  /* 0x00008a0000047ab9 */ /* 0x000fe20000000800 */
[----:B0-----:R-:W-:-:S05]  /*23500*/  IMAD.WIDE R4, R19, 0x2, R60 ;  /* 0x0000000213047825 */ /* 0x001fca00078e023c */
[----:B------:R0:W-:Y:S01]  /*23510*/  @P1 STG.E.U16 desc[UR8][R4.64], R0 ;  /* 0x0000000004001986 */ /* 0x0001e2000c101508 */
[----:B------:R-:W-:Y:S01]  /*23520*/  ISETP.LT.AND P1, PT, R11, UR5, !P0 ;  /* 0x000000050b007c0c */ /* 0x000fe2000c721270 */
[----:B------:R-:W-:Y:S02]  /*23530*/  ULDC UR5, c[0x0][0x228] ;  /* 0x00008a0000057ab9 */ /* 0x000fe40000000800 */
[----:B------:R-:W-:Y:S01]  /*23540*/  ISETP.LT.AND P0, PT, R15, UR5, !P0 ;  /* 0x000000050f007c0c */ /* 0x000fe2000c701270 */
[----:B--2---:R2:W-:Y:S01]  /*23550*/  @P6 STG.E.U16 desc[UR8][R12.64], R7 ;  /* 0x000000070c006986 */ /* 0x0045e2000c101508 */
[----:B------:R-:W-:Y:S01]  /*23560*/  ISETP.LT.AND P6, PT, R11, UR4, !P2 ;  /* 0x000000040b007c0c */ /* 0x000fe2000d7c1270 */
[----:B------:R-:W-:Y:S02]  /*23570*/  ULDC UR4, c[0x0][0x228] ;  /* 0x00008a0000047ab9 */ /* 0x000fe40000000800 */
[----:B------:R-:W3:Y:S01]  /*23580*/  LDL.LU R11, [R1+0xbe0] ;  /* 0x000be000010b7983 */ /* 0x000ee20000300800 */
[----:B------:R-:W-:-:S03]  /*23590*/  ISETP.LT.AND P2, PT, R15, UR4, !P2 ;  /* 0x000000040f007c0c */ /* 0x000fc6000d741270 */
[----:B------:R-:W4:Y:S01]  /*235a0*/  LDL.LU R15, [R1+0xbdc] ;  /* 0x000bdc00010f7983 */ /* 0x000f220000300800 */
[----:B-1----:R-:W-:Y:S01]  /*235b0*/  VIADD R17, R21, UR26 ;  /* 0x0000001a15117c36 */ /* 0x002fe20008000000 */
[----:B0-----:R-:W-:Y:S01]  /*235c0*/  PRMT R0, R7, 0x7632, R0 ;  /* 0x0000763207007816 */ /* 0x001fe20000000000 */
[----:B------:R-:W-:-:S04]  /*235d0*/  IMAD.WIDE R4, R21, 0x2, R56 ;  /* 0x0000000215047825 */ /* 0x000fc800078e0238 */
[C---:B--2---:R-:W-:Y:S01]  /*235e0*/  IMAD.WIDE R6, R21.reuse, 0x2, R58 ;  /* 0x0000000215067825 */ /* 0x044fe200078e023a */
[----:B------:R0:W-:Y:S03]  /*235f0*/  @P4 STG.E.U16 desc[UR8][R4.64], R0 ;  /* 0x0000000004004986 */ /* 0x0001e6000c101508 */
[----:B------:R-:W-:-:S04]  /*23600*/  IMAD.WIDE R8, R21, 0x2, R60 ;  /* 0x0000000215087825 */ /* 0x000fc800078e023c */
[----:B------:R-:W-:-:S04]  /*23610*/  IMAD.WIDE R2, R17, 0x2, R2 ;  /* 0x0000000211027825 */ /* 0x000fc800078e0202 */
[----:B------:R-:W-:-:S04]  /*23620*/  IMAD.WIDE R56, R17, 0x2, R56 ;  /* 0x0000000211387825 */ /* 0x000fc800078e0238 */
[----:B------:R-:W-:-:S04]  /*23630*/  IMAD.WIDE R58, R17, 0x2, R58 ;  /* 0x00000002113a7825 */ /* 0x000fc800078e023a */
[----:B------:R-:W-:Y:S01]  /*23640*/  IMAD.WIDE R60, R17, 0x2, R60 ;  /* 0x00000002113c7825 */ /* 0x000fe200078e023c */
[----:B---3--:R-:W-:Y:S01]  /*23650*/  PRMT R10, R11, 0x7632, R10 ;  /* 0x000076320b0a7816 */ /* 0x008fe2000000000a */
[----:B------:R0:W-:Y:S01]  /*23660*/  @P6 STG.E.U16 desc[UR8][R6.64], R11 ;  /* 0x0000000b06006986 */ /* 0x0001e2000c101508 */
[----:B----4-:R-:W-:-:S03]  /*23670*/  PRMT R28, R15, 0x7632, R28 ;  /* 0x000076320f1c7816 */ /* 0x010fc6000000001c */
[----:B------:R0:W-:Y:S04]  /*23680*/  @P2 STG.E.U16 desc[UR8][R8.64], R10 ;  /* 0x0000000a08002986 */ /* 0x0001e8000c101508 */
[----:B------:R0:W-:Y:S04]  /*23690*/  @P5 STG.E.U16 desc[UR8][R2.64], R15 ;  /* 0x0000000f02005986 */ /* 0x0001e8000c101508 */
[----:B------:R0:W-:Y:S04]  /*236a0*/  @P3 STG.E.U16 desc[UR8][R56.64], R28 ;  /* 0x0000001c38003986 */ /* 0x0001e8000c101508 */
[----:B------:R0:W-:Y:S01]  /*236b0*/  @P1 STG.E.U16 desc[UR8][R58.64], R23 ;  /* 0x000000173a001986 */ /* 0x0001e2000c101508 */
[----:B------:R-:W-:Y:S05]  /*236c0*/  @!P0 EXIT ;  /* 0x000000000000894d */ /* 0x000fea0003800000 */
[----:B------:R-:W-:-:S05]  /*236d0*/  PRMT R30, R23, 0x7632, R30 ;  /* 0x00007632171e7816 */ /* 0x000fca000000001e */
[----:B------:R-:W-:Y:S01]  /*236e0*/  STG.E.U16 desc[UR8][R60.64], R30 ;  /* 0x0000001e3c007986 */ /* 0x000fe2000c101508 */
[----:B------:R-:W-:Y:S05]  /*236f0*/  EXIT ;  /* 0x000000000000794d */ /* 0x000fea0003800000 */
.L_x_2:
[----:B------:R-:W-:-:S00]  /*23700*/  BRA `(.L_x_2) ;  /* 0xfffffffc00fc7947 */ /* 0x000fc0000383ffff */
[----:B------:R-:W-:-:S00]  /*23710*/  NOP ;  /* 0x0000000000007918 */ /* 0x000fc00000000000 */
        /* <DEDUP_REMOVED lines=14> */
.L_x_3:


//--------------------- .nv.shared.matmul_kernel  --------------------------
	.section	.nv.shared.matmul_kernel,"aw",@nobits
	.sectionflags	@""
	.align	16
	.zero		1024


//--------------------- .nv.shared.reserved.0     --------------------------
	.section	.nv.shared.reserved.0,"aw",@nobits
	.weak		__nv_reservedSMEM_offset_0_alias
	.size		__nv_reservedSMEM_offset_0_alias, 0, 0
	.other		__nv_reservedSMEM_offset_0_alias,@"STO_CUDA_RESERVED_SHARED STV_DEFAULT"
__nv_reservedSMEM_offset_0_alias:
	.zero		0


//--------------------- .nv.constant0.matmul_kernel --------------------------
	.section	.nv.constant0.matmul_kernel,"a",@progbits
	.sectionflags	@""
	.align	4
.nv.constant0.matmul_kernel:
	.zero		608


//--------------------- SYMBOLS --------------------------

	.type		.nv.reservedSmem.offset0,@object
	.size		.nv.reservedSmem.offset0,0x4
